def matmul_kernel(
    a_ptr,
    b_ptr,
    c_ptr,
    M,
    N,
    K,
    stride_am,
    stride_ak,
    stride_bk,
    stride_bn,
    stride_cm,
    stride_cn,
    BLOCK_M: tl.constexpr,
    BLOCK_N: tl.constexpr,
    BLOCK_K: tl.constexpr,
    GROUP_M: tl.constexpr,
):
    pid = tl.program_id(axis=0)
    num_pid_m = tl.cdiv(M, BLOCK_M)
    num_pid_n = tl.cdiv(N, BLOCK_N)
    num_pid_in_group = GROUP_M * num_pid_n
    group_id = pid // num_pid_in_group
    first_pid_m = group_id * GROUP_M
    group_size_m = min(num_pid_m - first_pid_m, GROUP_M)
    pid_m = first_pid_m + ((pid % num_pid_in_group) % group_size_m)
    pid_n = (pid % num_pid_in_group) // group_size_m

    offs_am = (pid_m * BLOCK_M + tl.arange(0, BLOCK_M)) % M
    offs_bn = (pid_n * BLOCK_N + tl.arange(0, BLOCK_N)) % N
    offs_k = tl.arange(0, BLOCK_K)
    a_ptrs = a_ptr + offs_am[:, None] * stride_am + offs_k[None, :] * stride_ak
    b_ptrs = b_ptr + offs_k[:, None] * stride_bk + offs_bn[None, :] * stride_bn

    acc = tl.zeros((BLOCK_M, BLOCK_N), dtype=tl.float32)
    for kk in range(0, tl.cdiv(K, BLOCK_K)):
        a = tl.load(a_ptrs, mask=offs_k[None, :] < K - kk * BLOCK_K, other=0.0)
        b = tl.load(b_ptrs, mask=offs_k[:, None] < K - kk * BLOCK_K, other=0.0)
        acc = tl.dot(a, b, acc)
        a_ptrs += BLOCK_K * stride_ak
        b_ptrs += BLOCK_K * stride_bk

    c = acc.to(c_ptr.dtype.element_ty)
    offs_cm = pid_m * BLOCK_M + tl.arange(0, BLOCK_M)
    offs_cn = pid_n * BLOCK_N + tl.arange(0, BLOCK_N)
    c_ptrs = c_ptr + offs_cm[:, None] * stride_cm + offs_cn[None, :] * stride_cn
    mask = (offs_cm[:, None] < M) & (offs_cn[None, :] < N)
    tl.store(c_ptrs, c, mask=mask)

# config = {"BLOCK_K": 64, "BLOCK_M": 128, "BLOCK_N": 512, "GROUP_M": 1, "arch": "sm_100", "dtype": "fp8e5m2", "num_ctas": 1, "num_stages": 3, "num_warps": 4}
# arch = sm_100


// ===== COMPILED SASS (sm_100a) =====

	.target	sm_100a

	.elftype	@"ET_EXEC"


//--------------------- .note.nv.tkinfo           --------------------------
	.section	.note.nv.tkinfo,"",@"SHT_NOTE"
	.sectionflags	@"SHF_NOTE_NV_TKINFO"
	.tkinfo
        /*0018*/ 	.word	0x00000081
        /*0030*/ 	.string	""
        /*0030*/ 	.string	"ptxas-blackwell"
        /*0030*/ 	.string	"Cuda compilation tools, release 12.9, V12.9.86"
        /*0030*/ 	.string	"Build cuda_12.9.r12.9/compiler.36037853_0"
        /*0030*/ 	.string	"-v  -suppress-debug-info  -lineinfo  -arch sm_100a "



//--------------------- .note.nv.cuver            --------------------------
	.section	.note.nv.cuver,"",@"SHT_NOTE"
	.sectionflags	@"SHF_NOTE_NV_CUVER"
        /*0018*/ 	.short	0x0001
        /*001a*/ 	.short	0x0064
        /*001c*/ 	.short	0x0001
        /*001e*/ 	.short	0x0000
        /*0020*/ 	.short	0x0001
        /*0022*/ 	.short	0x0000


//--------------------- .nv.info                  --------------------------
	.section	.nv.info,"",@"SHT_CUDA_INFO"
	.align	4


	//----- nvinfo : EIATTR_REGCOUNT
	.align		4
        /*0000*/ 	.byte	0x04, 0x2f
        /*0002*/ 	.short	(.L_4 - .L_3)
	.align		4
.L_3:
        /*0004*/ 	.word	index@(matmul_kernel)
        /*0008*/ 	.word	0x00000060


	//----- nvinfo : EIATTR_FRAME_SIZE
	.align		4
.L_4:
        /*000c*/ 	.byte	0x04, 0x11
        /*000e*/ 	.short	(.L_6 - .L_5)
	.align		4
.L_5:
        /*0010*/ 	.word	index@($__internal_2_$__cuda_sm10x_tcgen05_guardrail_trap_unallocated_columns_being_dealloced)
        /*0014*/ 	.word	0x000011d0


	//----- nvinfo : EIATTR_FRAME_SIZE
	.align		4
.L_6:
        /*0018*/ 	.byte	0x04, 0x11
        /*001a*/ 	.short	(.L_8 - .L_7)
	.align		4
.L_7:
        /*001c*/ 	.word	index@($__internal_1_$__cuda_sm10x_tcgen05_guardrail_trap_phase_invalid_during_alloc)
        /*0020*/ 	.word	0x000011d0


	//----- nvinfo : EIATTR_FRAME_SIZE
	.align		4
.L_8:
        /*0024*/ 	.byte	0x04, 0x11
        /*0026*/ 	.short	(.L_10 - .L_9)
	.align		4
.L_9:
        /*0028*/ 	.word	index@($__internal_0_$__cuda_sm10x_tcgen05_guardrail_trap_col_being_dealloced_not_returned_by_alloc)
        /*002c*/ 	.word	0x000011d0


	//----- nvinfo : EIATTR_FRAME_SIZE
	.align		4
.L_10:
        /*0030*/ 	.byte	0x04, 0x11
        /*0032*/ 	.short	(.L_12 - .L_11)
	.align		4
.L_11:
        /*0034*/ 	.word	index@(matmul_kernel)
        /*0038*/ 	.word	0x000011d0


	//----- nvinfo : EIATTR_MIN_STACK_SIZE
	.align		4
.L_12:
        /*003c*/ 	.byte	0x04, 0x12
        /*003e*/ 	.short	(.L_14 - .L_13)
	.align		4
.L_13:
        /*0040*/ 	.word	index@(matmul_kernel)
        /*0044*/ 	.word	0x000011d0
.L_14:


//--------------------- .nv.info.matmul_kernel    --------------------------
	.section	.nv.info.matmul_kernel,"",@"SHT_CUDA_INFO"
	.sectionflags	@""
	.align	4


	//----- nvinfo : EIATTR_CUDA_API_VERSION
	.align		4
        /*0000*/ 	.byte	0x04, 0x37
        /*0002*/ 	.short	(.L_16 - .L_15)
.L_15:
        /*0004*/ 	.word	0x00000081


	//----- nvinfo : EIATTR_KPARAM_INFO
	.align		4
.L_16:
        /*0008*/ 	.byte	0x04, 0x17
        /*000a*/ 	.short	(.L_18 - .L_17)
.L_17:
        /*000c*/ 	.word	0x00000000
        /*0010*/ 	.short	0x000d
        /*0012*/ 	.short	0x0048
        /*0014*/ 	.byte	0x00, 0xf4, 0x21, 0x00


	//----- nvinfo : EIATTR_KPARAM_INFO
	.align		4
.L_18:
        /*0018*/ 	.byte	0x04, 0x17
        /*001a*/ 	.short	(.L_20 - .L_19)
.L_19:
        /*001c*/ 	.word	0x00000000
        /*0020*/ 	.short	0x000c
        /*0022*/ 	.short	0x0040
        /*0024*/ 	.byte	0x00, 0xf4, 0x21, 0x00


	//----- nvinfo : EIATTR_KPARAM_INFO
	.align		4
.L_20:
        /*0028*/ 	.byte	0x04, 0x17
        /*002a*/ 	.short	(.L_22 - .L_21)
.L_21:
        /*002c*/ 	.word	0x00000000
        /*0030*/ 	.short	0x000b
        /*0032*/ 	.short	0x0038
        /*0034*/ 	.byte	0x00, 0xf0, 0x11, 0x00


	//----- nvinfo : EIATTR_KPARAM_INFO
	.align		4
.L_22:
        /*0038*/ 	.byte	0x04, 0x17
        /*003a*/ 	.short	(.L_24 - .L_23)
.L_23:
        /*003c*/ 	.word	0x00000000
        /*0040*/ 	.short	0x000a
        /*0042*/ 	.short	0x0034
        /*0044*/ 	.byte	0x00, 0xf0, 0x11, 0x00


	//----- nvinfo : EIATTR_KPARAM_INFO
	.align		4
.L_24:
        /*0048*/ 	.byte	0x04, 0x17
        /*004a*/ 	.short	(.L_26 - .L_25)
.L_25:
        /*004c*/ 	.word	0x00000000
        /*0050*/ 	.short	0x0009
        /*0052*/ 	.short	0x0030
        /*0054*/ 	.byte	0x00, 0xf0, 0x11, 0x00


	//----- nvinfo : EIATTR_KPARAM_INFO
	.align		4
.L_26:
        /*0058*/ 	.byte	0x04, 0x17
        /*005a*/ 	.short	(.L_28 - .L_27)
.L_27:
        /*005c*/ 	.word	0x00000000
        /*0060*/ 	.short	0x0008
        /*0062*/ 	.short	0x002c
        /*0064*/ 	.byte	0x00, 0xf0, 0x11, 0x00


	//----- nvinfo : EIATTR_KPARAM_INFO
	.align		4
.L_28:
        /*0068*/ 	.byte	0x04, 0x17
        /*006a*/ 	.short	(.L_30 - .L_29)
.L_29:
        /*006c*/ 	.word	0x00000000
        /*0070*/ 	.short	0x0007
        /*0072*/ 	.short	0x0028
        /*0074*/ 	.byte	0x00, 0xf0, 0x11, 0x00


	//----- nvinfo : EIATTR_KPARAM_INFO
	.align		4
.L_30:
        /*0078*/ 	.byte	0x04, 0x17
        /*007a*/ 	.short	(.L_32 - .L_31)
.L_31:
        /*007c*/ 	.word	0x00000000
        /*0080*/ 	.short	0x0006
        /*0082*/ 	.short	0x0024
        /*0084*/ 	.byte	0x00, 0xf0, 0x11, 0x00


	//----- nvinfo : EIATTR_KPARAM_INFO
	.align		4
.L_32:
        /*0088*/ 	.byte	0x04, 0x17
        /*008a*/ 	.short	(.L_34 - .L_33)
.L_33:
        /*008c*/ 	.word	0x00000000
        /*0090*/ 	.short	0x0005
        /*0092*/ 	.short	0x0020
        /*0094*/ 	.byte	0x00, 0xf0, 0x11, 0x00


	//----- nvinfo : EIATTR_KPARAM_INFO
	.align		4
.L_34:
        /*0098*/ 	.byte	0x04, 0x17
        /*009a*/ 	.short	(.L_36 - .L_35)
.L_35:
        /*009c*/ 	.word	0x00000000
        /*00a0*/ 	.short	0x0004
        /*00a2*/ 	.short	0x001c
        /*00a4*/ 	.byte	0x00, 0xf0, 0x11, 0x00


	//----- nvinfo : EIATTR_KPARAM_INFO
	.align		4
.L_36:
        /*00a8*/ 	.byte	0x04, 0x17
        /*00aa*/ 	.short	(.L_38 - .L_37)
.L_37:
        /*00ac*/ 	.word	0x00000000
        /*00b0*/ 	.short	0x0003
        /*00b2*/ 	.short	0x0018
        /*00b4*/ 	.byte	0x00, 0xf0, 0x11, 0x00


	//----- nvinfo : EIATTR_KPARAM_INFO
	.align		4
.L_38:
        /*00b8*/ 	.byte	0x04, 0x17
        /*00ba*/ 	.short	(.L_40 - .L_39)
.L_39:
        /*00bc*/ 	.word	0x00000000
        /*00c0*/ 	.short	0x0002
        /*00c2*/ 	.short	0x0010
        /*00c4*/ 	.byte	0x00, 0xf4, 0x21, 0x00


	//----- nvinfo : EIATTR_KPARAM_INFO
	.align		4
.L_40:
        /*00c8*/ 	.byte	0x04, 0x17
        /*00ca*/ 	.short	(.L_42 - .L_41)
.L_41:
        /*00cc*/ 	.word	0x00000000
        /*00d0*/ 	.short	0x0001
        /*00d2*/ 	.short	0x0008
        /*00d4*/ 	.byte	0x00, 0xf4, 0x21, 0x00


	//----- nvinfo : EIATTR_KPARAM_INFO
	.align		4
.L_42:
        /*00d8*/ 	.byte	0x04, 0x17
        /*00da*/ 	.short	(.L_44 - .L_43)
.L_43:
        /*00dc*/ 	.word	0x00000000
        /*00e0*/ 	.short	0x0000
        /*00e2*/ 	.short	0x0000
        /*00e4*/ 	.byte	0x00, 0xf4, 0x21, 0x00


	//----- nvinfo : EIATTR_AT_ENTRY_FRAGMENTS
	.align		4
.L_44:
        /*00e8*/ 	.byte	0x04, 0x4f
        /*00ea*/ 	.short	(.L_46 - .L_45)


	//   ....[0]....
.L_45:
        /*00ec*/ 	.word	0x00000004


	//----- nvinfo : EIATTR_RESERVED_SMEM_USED
	.align		4
.L_46:
        /*00f0*/ 	.byte	0x01, 0x41
	.zero		2


	//----- nvinfo : EIATTR_SPARSE_MMA_MASK
	.align		4
        /*00f4*/ 	.byte	0x03, 0x50
        /*00f6*/ 	.short	0x0000


	//----- nvinfo : EIATTR_TCGEN05_1CTA_USED
	.align		4
        /*00f8*/ 	.byte	0x01, 0x51
	.zero		2


	//----- nvinfo : EIATTR_MAXREG_COUNT
	.align		4
        /*00fc*/ 	.byte	0x03, 0x1b
        /*00fe*/ 	.short	0x00ff


	//----- nvinfo : EIATTR_NUM_BARRIERS
	.align		4
        /*0100*/ 	.byte	0x02, 0x4c
        /*0102*/ 	.byte	0x01
	.zero		1


	//----- nvinfo : EIATTR_ANNOTATIONS
	.align		4
        /*0104*/ 	.byte	0x04, 0x55
        /*0106*/ 	.short	(.L_48 - .L_47)


	//   ....[0]....
.L_47:
        /*0108*/ 	.word	0x00000001
        /*010c*/ 	.byte	0xd0, 0x03, 0x00, 0x00, 0x01, 0x00, 0x00, 0x00, 0x80, 0x09, 0x00, 0x00, 0x01, 0x00, 0x00, 0x00
        /* <DEDUP_REMOVED lines=2833> */
        /*b22c*/ 	.byte	0x40, 0xb3, 0x04, 0x00


	//----- nvinfo : EIATTR_INT_WARP_WIDE_INSTR_OFFSETS
	.align		4
.L_48:
        /*b230*/ 	.byte	0x04, 0x31
        /*b232*/ 	.short	(.L_50 - .L_49)


	//   ....[0]....
.L_49:
        /*b234*/ 	.word	0x0000d9b0


	//   ....[1]....
        /*b238*/ 	.word	0x0000d9c0


	//   ....[2]....
        /*b23c*/ 	.word	0x0001b3b0


	//   ....[3]....
        /*b240*/ 	.word	0x0004b830


	//   ....[4]....
        /*b244*/ 	.word	0x0004b880


	//----- nvinfo : EIATTR_COOP_GROUP_MASK_REGIDS
	.align		4
.L_50:
        /*b248*/ 	.byte	0x04, 0x29
        /*b24a*/ 	.short	(.L_52 - .L_51)


	//   ....[0]....
.L_51:
        /*b24c*/ 	.word	0xffffffff


	//   ....[1]....
        /*b250*/ 	.word	0xffffffff


	//   ....[2]....
        /*b254*/ 	.word	0xffffffff


	//   ....[3]....
        /*b258*/ 	.word	0xffffffff


	//----- nvinfo : EIATTR_COOP_GROUP_INSTR_OFFSETS
	.align		4
.L_52:
        /*b25c*/ 	.byte	0x04, 0x28
        /*b25e*/ 	.short	(.L_54 - .L_53)


	//   ....[0]....
.L_53:
        /*b260*/ 	.word	0x00000070


	//   ....[1]....
        /*b264*/ 	.word	0x00000330


	//   ....[2]....
        /*b268*/ 	.word	0x0004b6c0


	//   ....[3]....
        /*b26c*/ 	.word	0x0004b930


	//----- nvinfo : EIATTR_VRC_CTA_INIT_COUNT
	.align		4
.L_54:
        /*b270*/ 	.byte	0x02, 0x4a
        /*b272*/ 	.byte	0x80
	.zero		1


	//----- nvinfo : EIATTR_MBARRIER_INSTR_OFFSETS
	.align		4
        /*b274*/ 	.byte	0x04, 0x39
        /*b276*/ 	.short	(.L_56 - .L_55)


	//   ....[0]....
.L_55:
        /*b278*/ 	.word	0x0000dc70
        /*b27c*/ 	.word	0x000000ff
        /*b280*/ 	.word	0x00000000
        /*b284*/ 	.short	0x0100
        /*b286*/ 	.byte	0x0b
	.zero		1


	//   ....[1]....
        /*b288*/ 	.word	0x0001b3e0
        /*b28c*/ 	.word	0x000000ff
        /*b290*/ 	.word	0x00014008
        /*b294*/ 	.short	0x0100
        /*b296*/ 	.byte	0x09
	.zero		1


	//   ....[2]....
        /*b298*/ 	.word	0x00023260
        /*b29c*/ 	.word	0x000000ff
        /*b2a0*/ 	.word	0x00000000
        /*b2a4*/ 	.short	0x010a
        /*b2a6*/ 	.byte	0x0b
	.zero		1


	//   ....[3]....
        /*b2a8*/ 	.word	0x000336d0
        /*b2ac*/ 	.word	0x000000ff
        /*b2b0*/ 	.word	0x00000000
        /*b2b4*/ 	.short	0x010a
        /*b2b6*/ 	.byte	0x0b
	.zero		1


	//   ....[4]....
        /*b2b8*/ 	.word	0x000337f0
        /*b2bc*/ 	.word	0x000000ff
        /*b2c0*/ 	.word	0x00014000
        /*b2c4*/ 	.short	0x0108
        /*b2c6*/ 	.byte	0x09
	.zero		1


	//   ....[5]....
        /*b2c8*/ 	.word	0x000338e0
        /*b2cc*/ 	.word	0x000000ff
        /*b2d0*/ 	.word	0x00014008
        /*b2d4*/ 	.short	0x0108
        /*b2d6*/ 	.byte	0x09
	.zero		1


	//   ....[6]....
        /*b2d8*/ 	.word	0x0004b950
        /*b2dc*/ 	.word	0x000000ff
        /*b2e0*/ 	.word	0x00000000
        /*b2e4*/ 	.short	0x010a
        /*b2e6*/ 	.byte	0x0b
	.zero		1


	//   ....[7]....
        /*b2e8*/ 	.word	0x0004b980
        /*b2ec*/ 	.word	0x000000ff
        /*b2f0*/ 	.word	0x00000000
        /*b2f4*/ 	.short	0x010a
        /*b2f6*/ 	.byte	0x0b
	.zero		1


	//----- nvinfo : EIATTR_NUM_MBARRIERS
	.align		4
.L_56:
        /*b2f8*/ 	.byte	0x03, 0x38
        /*b2fa*/ 	.short	0x0002


	//----- nvinfo : EIATTR_EXIT_INSTR_OFFSETS
	.align		4
        /*b2fc*/ 	.byte	0x04, 0x1c
        /*b2fe*/ 	.short	(.L_58 - .L_57)


	//   ....[0]....
.L_57:
        /*b300*/ 	.word	0x0004b940


	//----- nvinfo : EIATTR_REQNTID
	.align		4
.L_58:
        /*b304*/ 	.byte	0x04, 0x10
        /*b306*/ 	.short	(.L_60 - .L_59)
.L_59:
        /*b308*/ 	.word	0x00000080
        /*b30c*/ 	.word	0x00000001
        /*b310*/ 	.word	0x00000001


	//----- nvinfo : EIATTR_CRS_STACK_SIZE
	.align		4
.L_60:
        /*b314*/ 	.byte	0x04, 0x1e
        /*b316*/ 	.short	(.L_62 - .L_61)
.L_61:
        /*b318*/ 	.word	0x00000000


	//----- nvinfo : EIATTR_CBANK_PARAM_SIZE
	.align		4
.L_62:
        /*b31c*/ 	.byte	0x03, 0x19
        /*b31e*/ 	.short	0x0050


	//----- nvinfo : EIATTR_PARAM_CBANK
	.align		4
        /*b320*/ 	.byte	0x04, 0x0a
        /*b322*/ 	.short	(.L_64 - .L_63)
	.align		4
.L_63:
        /*b324*/ 	.word	index@(.nv.constant0.matmul_kernel)
        /*b328*/ 	.short	0x0380
        /*b32a*/ 	.short	0x0050


	//----- nvinfo : EIATTR_SW_WAR
	.align		4
.L_64:
        /*b32c*/ 	.byte	0x04, 0x36
        /*b32e*/ 	.short	(.L_66 - .L_65)
.L_65:
        /*b330*/ 	.word	0x00000008
.L_66:


//--------------------- .nv.compat                --------------------------
	.section	.nv.compat,"",@"SHT_CUDA_COMPAT_INFO"
	.align	4
        /*0000*/ 	.byte	0x02, 0x02, 0x02, 0x00, 0x02, 0x05, 0x05, 0x00, 0x02, 0x03, 0x00, 0x00, 0x02, 0x06, 0x01, 0x00


//--------------------- .nv.callgraph             --------------------------
	.section	.nv.callgraph,"",@"SHT_CUDA_CALLGRAPH"
	.align	4
	.sectionentsize	8
	.align		4
        /*0000*/ 	.word	0x00000000
	.align		4
        /*0004*/ 	.word	0xffffffff
	.align		4
        /*0008*/ 	.word	0x00000000
	.align		4
        /*000c*/ 	.word	0xfffffffe
	.align		4
        /*0010*/ 	.word	0x00000000
	.align		4
        /*0014*/ 	.word	0xfffffffd
	.align		4
        /*0018*/ 	.word	0x00000000
	.align		4
        /*001c*/ 	.word	0xfffffffc


//--------------------- .text.matmul_kernel       --------------------------
	.section	.text.matmul_kernel,"ax",@progbits
	.align	128
        .global         matmul_kernel
        .type           matmul_kernel,@function
        .size           matmul_kernel,(.L_x_20 - matmul_kernel)
        .other          matmul_kernel,@"STO_CUDA_ENTRY STV_DEFAULT"
matmul_kernel:
.text.matmul_kernel:
[----:B------:R-:W0:Y:S01]  /*0000*/  LDC R1, c[0x0][0x37c] ;  /* 0x0000df00ff017b82 */ /* 0x000e220000000800 */
[----:B------:R-:W1:Y:S01]  /*0010*/  S2R R0, SR_TID.X ;  /* 0x0000000000007919 */ /* 0x000e620000002100 */
[----:B0-----:R-:W-:Y:S01]  /*0020*/  VIADD R1, R1, 0xffffee30 ;  /* 0xffffee3001017836 */ /* 0x001fe20000000000 */
[----:B-1----:R-:W-:-:S13]  /*0030*/  ISETP.GE.U32.AND P0, PT, R0, 0x20, PT ;  /* 0x000000200000780c */ /* 0x002fda0003f06070 */
[----:B------:R-:W-:Y:S02]  /*0040*/  VOTEU.ANY UP0, P0 ;  /* 0x0000000000ff7886 */ /* 0x000fe40000000100 */
[----:B------:R-:W-:Y:S05]  /*0050*/  BRA.U UP0, `(.L_x_0) ;  /* 0x0000000100b87547 */ /* 0x000fea000b800000 */
[----:B------:R-:W0:Y:S01]  /*0060*/  S2UR UR6, SR_CgaCtaId ;  /* 0x00000000000679c3 */ /* 0x000e220000008800 */
[----:B------:R-:W-:Y:S01]  /*0070*/  NOP ;  /* 0x0000000000007918 */ /* 0x000fe20000000000 */
[----:B------:R-:W-:Y:S02]  /*0080*/  UMOV UR4, 0x40 ;  /* 0x0000004000047882 */ /* 0x000fe40000000000 */
[----:B0-----:R-:W-:-:S09]  /*0090*/  ULEA UR4, UR6, UR4, 0x18 ;  /* 0x0000000406047291 */ /* 0x001fd2000f8ec0ff */
[----:B------:R-:W0:Y:S01]  /*00a0*/  LDS.U8 R0, [UR4] ;  /* 0x00000004ff007984 */ /* 0x000e220008000000 */
[----:B------:R-:W-:Y:S02]  /*00b0*/  UMOV UR4, 0x400 ;  /* 0x0000040000047882 */ /* 0x000fe40000000000 */
[----:B------:R-:W-:Y:S01]  /*00c0*/  ULEA UR4, UR6, UR4, 0x18 ;  /* 0x0000000406047291 */ /* 0x000fe2000f8ec0ff */
[----:B0-----:R-:W-:-:S13]  /*00d0*/  ISETP.NE.AND P0, PT, R0, RZ, PT ;  /* 0x000000ff0000720c */ /* 0x001fda0003f05270 */
[----:B------:R-:W-:Y:S05]  /*00e0*/  @P0 BRA `(.L_x_1) ;  /* 0x00000000007c0947 */ /* 0x000fea0003800000 */
[----:B------:R-:W-:-:S13]  /*00f0*/  ELECT P0, URZ, PT ;  /* 0x0000000000ff782f */ /* 0x000fda0003800000 */
[----:B------:R-:W-:Y:S05]  /*0100*/  @!P0 BRA `(.L_x_2) ;  /* 0x0000000000848947 */ /* 0x000fea0003800000 */
[----:B------:R-:W-:Y:S01]  /*0110*/  UMOV UR5, 0x10 ;  /* 0x0000001000057882 */ /* 0x000fe20000000000 */
[----:B------:R-:W-:Y:S02]  /*0120*/  IMAD.MOV.U32 R4, RZ, RZ, 0x1 ;  /* 0x00000001ff047424 */ /* 0x000fe400078e00ff */
[----:B------:R-:W-:Y:S02]  /*0130*/  IMAD.MOV.U32 R5, RZ, RZ, 0xffff ;  /* 0x0000ffffff057424 */ /* 0x000fe400078e00ff */
[----:B------:R-:W-:Y:S04]  /*0140*/  DEPBAR.LE SB0, 0x36 ;  /* 0x00008d800000791a */ /* 0x000fe80000000000 */
[----:B------:R-:W0:Y:S02]  /*0150*/  UTCATOMSWS.FIND_AND_SET.ALIGN UP1, UR5, UR5 ;  /* 0x00000005000575e3 */ /* 0x000e240008020800 */
[----:B0-----:R-:W-:-:S04]  /*0160*/  PLOP3.LUT P0, PT, PT, PT, UP1, 0x80, 0x8 ;  /* 0x000000000008781c */ /* 0x001fc80003f0f018 */
[----:B------:R-:W-:-:S04]  /*0170*/  SEL R0, RZ, 0xffffffff, !P0 ;  /* 0xffffffffff007807 */ /* 0x000fc80004000000 */
[----:B------:R-:W-:Y:S01]  /*0180*/  ISETP.NE.AND P0, PT, R0, RZ, PT ;  /* 0x000000ff0000720c */ /* 0x000fe20003f05270 */
[----:B------:R-:W-:-:S12]  /*0190*/  IMAD.U32 R0, RZ, RZ, UR5 ;  /* 0x00000005ff007e24 */ /* 0x000fd8000f8e00ff */
[----:B------:R-:W-:Y:S05]  /*01a0*/  @P0 BRA `(.L_x_3) ;  /* 0x0000000000240947 */ /* 0x000fea0003800000 */
.L_x_4:
[----:B------:R-:W-:Y:S05]  /*01b0*/  NANOSLEEP 0x64 ;  /* 0x000000640000795d */ /* 0x000fea0003800000 */
[----:B------:R-:W-:-:S05]  /*01c0*/  UMOV UR5, 0x10 ;  /* 0x0000001000057882 */ /* 0x000fca0000000000 */
[----:B------:R-:W-:Y:S04]  /*01d0*/  DEPBAR.LE SB0, 0x36 ;  /* 0x00008d800000791a */ /* 0x000fe80000000000 */
[----:B------:R-:W0:Y:S02]  /*01e0*/  UTCATOMSWS.FIND_AND_SET.ALIGN UP1, UR5, UR5 ;  /* 0x00000005000575e3 */ /* 0x000e240008020800 */
[----:B0-----:R-:W-:-:S04]  /*01f0*/  PLOP3.LUT P0, PT, PT, PT, UP1, 0x80, 0x8 ;  /* 0x000000000008781c */ /* 0x001fc80003f0f018 */
[----:B------:R-:W-:-:S04]  /*0200*/  SEL R0, RZ, 0xffffffff, !P0 ;  /* 0xffffffffff007807 */ /* 0x000fc80004000000 */
[----:B------:R-:W-:Y:S01]  /*0210*/  ISETP.NE.AND P0, PT, R0, RZ, PT ;  /* 0x000000ff0000720c */ /* 0x000fe20003f05270 */
[----:B------:R-:W-:-:S12]  /*0220*/  IMAD.U32 R0, RZ, RZ, UR5 ;  /* 0x00000005ff007e24 */ /* 0x000fd8000f8e00ff */
[----:B------:R-:W-:Y:S05]  /*0230*/  @!P0 BRA `(.L_x_4) ;  /* 0xfffffffc00dc8947 */ /* 0x000fea000383ffff */
.L_x_3:
[C---:B------:R-:W-:Y:S01]  /*0240*/  VIADD R3, R0.reuse, 0x10 ;  /* 0x0000001000037836 */ /* 0x040fe20000000000 */
[----:B------:R-:W-:Y:S01]  /*0250*/  UMOV UR5, 0x50 ;  /* 0x0000005000057882 */ /* 0x000fe20000000000 */
[----:B------:R-:W-:Y:S01]  /*0260*/  SHF.L.U32 R2, R5, R0, RZ ;  /* 0x0000000005027219 */ /* 0x000fe200000006ff */
[----:B------:R-:W-:Y:S01]  /*0270*/  ULEA UR5, UR6, UR5, 0x18 ;  /* 0x0000000506057291 */ /* 0x000fe2000f8ec0ff */
[----:B------:R-:W-:Y:S01]  /*0280*/  IMAD.SHL.U32 R0, R0, 0x20, RZ ;  /* 0x0000002000007824 */ /* 0x000fe200078e00ff */
[----:B------:R-:W-:-:S04]  /*0290*/  SHF.L.U32 R3, R4, R3, RZ ;  /* 0x0000000304037219 */ /* 0x000fc800000006ff */
[----:B------:R-:W-:-:S05]  /*02a0*/  LOP3.LUT R2, R3, R2, RZ, 0xfc, !PT ;  /* 0x0000000203027212 */ /* 0x000fca00078efcff */
[----:B------:R0:W-:Y:S04]  /*02b0*/  ATOMS.OR RZ, [UR5], R2 ;  /* 0x00000002ffff798c */ /* 0x0001e8000b000005 */
[----:B------:R0:W-:Y:S01]  /*02c0*/  STS [UR4], R0 ;  /* 0x00000000ff007988 */ /* 0x0001e20008000804 */
[----:B------:R-:W-:Y:S05]  /*02d0*/  BRA `(.L_x_2) ;  /* 0x0000000000107947 */ /* 0x000fea0003800000 */
.L_x_1:
[----:B------:R-:W-:Y:S01]  /*02e0*/  IMAD.MOV.U32 R0, RZ, RZ, -0x1 ;  /* 0xffffffffff007424 */ /* 0x000fe200078e00ff */
[----:B------:R-:W-:-:S04]  /*02f0*/  MOV R2, 0x320 ;  /* 0x0000032000027802 */ /* 0x000fc80000000f00 */
[----:B------:R0:W-:Y:S03]  /*0300*/  STS [UR4], R0 ;  /* 0x00000000ff007988 */ /* 0x0001e60008000804 */
[----:B0-----:R-:W-:Y:S05]  /*0310*/  CALL.REL.NOINC `($__internal_1_$__cuda_sm10x_tcgen05_guardrail_trap_phase_invalid_during_alloc) ;  /* 0x000004b400b07944 */ /* 0x001fea0003c00000 */
.L_x_2:
[----:B------:R-:W-:Y:S05]  /*0320*/  WARPSYNC.ALL ;  /* 0x0000000000007948 */ /* 0x000fea0003800000 */
[----:B------:R-:W-:Y:S01]  /*0330*/  NOP ;  /* 0x0000000000007918 */ /* 0x000fe20000000000 */
.L_x_0:
[----:B------:R-:W1:Y:S01]  /*0340*/  LDC.64 R4, c[0x0][0x398] ;  /* 0x0000e600ff047b82 */ /* 0x000e620000000a00 */
[----:B------:R-:W2:Y:S01]  /*0350*/  S2R R7, SR_CTAID.X ;  /* 0x0000000000077919 */ /* 0x000ea20000002500 */
[----:B------:R-:W-:Y:S01]  /*0360*/  UMOV UR9, 0x400 ;  /* 0x0000040000097882 */ /* 0x000fe20000000000 */
[----:B------:R-:W3:Y:S01]  /*0370*/  LDCU UR4, c[0x0][0x3a4] ;  /* 0x00007480ff0477ac */ /* 0x000ee20008000800 */
[----:B------:R-:W4:Y:S01]  /*0380*/  S2R R18, SR_TID.X ;  /* 0x0000000000127919 */ /* 0x000f220000002100 */
[----:B------:R-:W0:Y:S03]  /*0390*/  LDCU.128 UR12, c[0x0][0x380] ;  /* 0x00007000ff0c77ac */ /* 0x000e260008000c00 */
[----:B------:R-:W0:Y:S02]  /*03a0*/  S2UR UR5, SR_CgaCtaId ;  /* 0x00000000000579c3 */ /* 0x000e240000008800 */
[----:B01----:R-:W-:Y:S01]  /*03b0*/  VIADD R0, R5, 0x1ff ;  /* 0x000001ff05007836 */ /* 0x003fe20000000000 */
[----:B------:R-:W-:Y:S01]  /*03c0*/  IABS R15, R4 ;  /* 0x00000004000f7213 */ /* 0x000fe20000000000 */
[----:B------:R-:W-:Y:S03]  /*03d0*/  STL [R1+0xcd4], R5 ;  /* 0x000cd40501007387 */ /* 0x000fe60000100800 */
[----:B------:R-:W-:Y:S01]  /*03e0*/  SHF.R.S32.HI R3, RZ, 0x1f, R0 ;  /* 0x0000001fff037819 */ /* 0x000fe20000011400 */
[----:B------:R-:W-:-:S03]  /*03f0*/  ULEA UR9, UR5, UR9, 0x18 ;  /* 0x0000000905097291 */ /* 0x000fc6000f8ec0ff */
[----:B------:R-:W-:Y:S01]  /*0400*/  LEA.HI R3, R3, R0, RZ, 0x9 ;  /* 0x0000000003037211 */ /* 0x000fe200078f48ff */
[----:B------:R-:W-:Y:S01]  /*0410*/  BAR.SYNC.DEFER_BLOCKING 0x0 ;  /* 0x0000000000007b1d */ /* 0x000fe20000010000 */
[----:B--2---:R-:W-:Y:S02]  /*0420*/  IABS R10, R7 ;  /* 0x00000007000a7213 */ /* 0x004fe40000000000 */
[----:B------:R-:W-:-:S04]  /*0430*/  SHF.R.S32.HI R6, RZ, 0x9, R3 ;  /* 0x00000009ff067819 */ /* 0x000fc80000011403 */
[-C--:B------:R-:W-:Y:S02]  /*0440*/  IABS R9, R6.reuse ;  /* 0x0000000600097213 */ /* 0x080fe40000000000 */
[----:B------:R-:W-:Y:S02]  /*0450*/  IABS R12, R6 ;  /* 0x00000006000c7213 */ /* 0x000fe40000000000 */
[----:B------:R-:W0:Y:S01]  /*0460*/  I2F.RP R0, R9 ;  /* 0x0000000900007306 */ /* 0x000e220000209400 */
[----:B------:R-:W1:Y:S07]  /*0470*/  LDS R16, [UR9] ;  /* 0x00000009ff107984 */ /* 0x000e6e0008000800 */
[----:B0-----:R-:W0:Y:S02]  /*0480*/  MUFU.RCP R0, R0 ;  /* 0x0000000000007308 */ /* 0x001e240000001000 */
[----:B0-----:R-:W-:-:S02]  /*0490*/  VIADD R2, R0, 0xffffffe ;  /* 0x0ffffffe00027836 */ /* 0x001fc40000000000 */
[----:B------:R-:W-:-:S04]  /*04a0*/  IMAD.MOV R0, RZ, RZ, -R12 ;  /* 0x000000ffff007224 */ /* 0x000fc800078e0a0c */
[----:B------:R0:W2:Y:S02]  /*04b0*/  F2I.FTZ.U32.TRUNC.NTZ R3, R2 ;  /* 0x0000000200037305 */ /* 0x0000a4000021f000 */
[----:B0-----:R-:W-:Y:S02]  /*04c0*/  IMAD.MOV.U32 R2, RZ, RZ, RZ ;  /* 0x000000ffff027224 */ /* 0x001fe400078e00ff */
[----:B--2---:R-:W-:Y:S01]  /*04d0*/  IMAD.MOV R8, RZ, RZ, -R3 ;  /* 0x000000ffff087224 */ /* 0x004fe200078e0a03 */
[----:B-1----:R-:W-:-:S03]  /*04e0*/  R2UR UR8, R16 ;  /* 0x00000000100872ca */ /* 0x002fc600000e0000 */
[----:B------:R-:W-:Y:S02]  /*04f0*/  IMAD R11, R8, R9, RZ ;  /* 0x00000009080b7224 */ /* 0x000fe400078e02ff */
[----:B------:R-:W-:Y:S02]  /*0500*/  IMAD.MOV.U32 R8, RZ, RZ, R10 ;  /* 0x000000ffff087224 */ /* 0x000fe400078e000a */
[----:B------:R-:W-:-:S06]  /*0510*/  IMAD.HI.U32 R3, R3, R11, R2 ;  /* 0x0000000b03037227 */ /* 0x000fcc00078e0002 */
[----:B------:R-:W-:-:S04]  /*0520*/  IMAD.HI.U32 R3, R3, R8, RZ ;  /* 0x0000000803037227 */ /* 0x000fc800078e00ff */
[----:B------:R-:W-:Y:S01]  /*0530*/  IMAD R0, R3, R0, R8 ;  /* 0x0000000003007224 */ /* 0x000fe200078e0208 */
[----:B------:R-:W-:Y:S04]  /*0540*/  BAR.SYNC.DEFER_BLOCKING 0x0 ;  /* 0x0000000000007b1d */ /* 0x000fe80000010000 */
[----:B------:R-:W-:-:S13]  /*0550*/  ISETP.GT.U32.AND P1, PT, R9, R0, PT ;  /* 0x000000000900720c */ /* 0x000fda0003f24070 */
[----:B------:R-:W-:Y:S02]  /*0560*/  @!P1 IMAD.IADD R0, R0, 0x1, -R9 ;  /* 0x0000000100009824 */ /* 0x000fe400078e0a09 */
[----:B------:R-:W-:Y:S01]  /*0570*/  @!P1 VIADD R3, R3, 0x1 ;  /* 0x0000000103039836 */ /* 0x000fe20000000000 */
[----:B------:R-:W-:Y:S02]  /*0580*/  ISETP.NE.AND P1, PT, R6, RZ, PT ;  /* 0x000000ff0600720c */ /* 0x000fe40003f25270 */
[----:B------:R-:W-:Y:S02]  /*0590*/  ISETP.GE.U32.AND P0, PT, R0, R9, PT ;  /* 0x000000090000720c */ /* 0x000fe40003f06070 */
[----:B------:R-:W-:-:S04]  /*05a0*/  LOP3.LUT R0, R7, R6, RZ, 0x3c, !PT ;  /* 0x0000000607007212 */ /* 0x000fc800078e3cff */
[----:B------:R-:W-:Y:S01]  /*05b0*/  ISETP.GE.AND P2, PT, R0, RZ, PT ;  /* 0x000000ff0000720c */ /* 0x000fe20003f46270 */
[----:B------:R-:W-:-:S06]  /*05c0*/  VIADD R0, R4, 0x7f ;  /* 0x0000007f04007836 */ /* 0x000fcc0000000000 */
[----:B------:R-:W-:-:S04]  /*05d0*/  @P0 VIADD R3, R3, 0x1 ;  /* 0x0000000103030836 */ /* 0x000fc80000000000 */
[----:B------:R-:W-:Y:S01]  /*05e0*/  IMAD.MOV.U32 R10, RZ, RZ, R3 ;  /* 0x000000ffff0a7224 */ /* 0x000fe200078e0003 */
[----:B------:R-:W-:-:S03]  /*05f0*/  SHF.R.S32.HI R3, RZ, 0x1f, R0 ;  /* 0x0000001fff037819 */ /* 0x000fc60000011400 */
[----:B------:R-:W-:Y:S01]  /*0600*/  @!P2 IMAD.MOV R10, RZ, RZ, -R10 ;  /* 0x000000ffff0aa224 */ /* 0x000fe200078e0a0a */
[----:B------:R-:W-:Y:S02]  /*0610*/  LEA.HI R3, R3, R0, RZ, 0x7 ;  /* 0x0000000003037211 */ /* 0x000fe400078f38ff */
[----:B------:R-:W-:-:S04]  /*0620*/  @!P1 LOP3.LUT R10, RZ, R6, RZ, 0x33, !PT ;  /* 0x00000006ff0a9212 */ /* 0x000fc800078e33ff */
[----:B------:R-:W-:Y:S01]  /*0630*/  LEA.HI.SX32 R3, R3, -R10, 0x19 ;  /* 0x8000000a03037211 */ /* 0x000fe200078fcaff */
[----:B------:R-:W-:-:S03]  /*0640*/  IMAD.MOV R8, RZ, RZ, -R10 ;  /* 0x000000ffff087224 */ /* 0x000fc600078e0a0a */
[----:B------:R-:W-:Y:S01]  /*0650*/  VIMNMX R13, PT, PT, R3, 0x1, PT ;  /* 0x00000001030d7848 */ /* 0x000fe20003fe0100 */
[----:B------:R-:W-:-:S03]  /*0660*/  IMAD R12, R6, R8, R7 ;  /* 0x00000008060c7224 */ /* 0x000fc600078e0207 */
[----:B------:R-:W-:Y:S02]  /*0670*/  IABS R9, R13 ;  /* 0x0000000d00097213 */ /* 0x000fe40000000000 */
[----:B------:R-:W-:Y:S02]  /*0680*/  IABS R8, R12 ;  /* 0x0000000c00087213 */ /* 0x000fe40000000000 */
[----:B------:R-:W0:Y:S08]  /*0690*/  I2F.RP R0, R9 ;  /* 0x0000000900007306 */ /* 0x000e300000209400 */
[----:B0-----:R-:W0:Y:S02]  /*06a0*/  MUFU.RCP R0, R0 ;  /* 0x0000000000007308 */ /* 0x001e240000001000 */
[----:B0-----:R-:W-:-:S06]  /*06b0*/  VIADD R2, R0, 0xffffffe ;  /* 0x0ffffffe00027836 */ /* 0x001fcc0000000000 */
[----:B------:R0:W1:Y:S02]  /*06c0*/  F2I.FTZ.U32.TRUNC.NTZ R3, R2 ;  /* 0x0000000200037305 */ /* 0x000064000021f000 */
[----:B0-----:R-:W-:Y:S02]  /*06d0*/  IMAD.MOV.U32 R2, RZ, RZ, RZ ;  /* 0x000000ffff027224 */ /* 0x001fe400078e00ff */
[----:B-1----:R-:W-:-:S04]  /*06e0*/  IMAD.MOV R11, RZ, RZ, -R3 ;  /* 0x000000ffff0b7224 */ /* 0x002fc800078e0a03 */
[----:B------:R-:W-:Y:S01]  /*06f0*/  IMAD.MOV.U32 R6, RZ, RZ, R11 ;  /* 0x000000ffff067224 */ /* 0x000fe200078e000b */
[----:B------:R-:W-:-:S03]  /*0700*/  IABS R11, R13 ;  /* 0x0000000d000b7213 */ /* 0x000fc60000000000 */
[----:B------:R-:W-:Y:S02]  /*0710*/  IMAD R7, R6, R9, RZ ;  /* 0x0000000906077224 */ /* 0x000fe400078e02ff */
[----:B------:R-:W-:Y:S02]  /*0720*/  IMAD.MOV.U32 R6, RZ, RZ, R8 ;  /* 0x000000ffff067224 */ /* 0x000fe400078e0008 */
[----:B------:R-:W-:Y:S02]  /*0730*/  IMAD.HI.U32 R3, R3, R7, R2 ;  /* 0x0000000703037227 */ /* 0x000fe400078e0002 */
[----:B------:R-:W0:Y:S02]  /*0740*/  I2F.RP R2, R15 ;  /* 0x0000000f00027306 */ /* 0x000e240000209400 */
[----:B------:R-:W-:Y:S01]  /*0750*/  IMAD.MOV R0, RZ, RZ, -R11 ;  /* 0x000000ffff007224 */ /* 0x000fe200078e0a0b */
[----:B------:R-:W-:Y:S01]  /*0760*/  IABS R11, R5 ;  /* 0x00000005000b7213 */ /* 0x000fe20000000000 */
[----:B------:R-:W-:Y:S01]  /*0770*/  IMAD.HI.U32 R3, R3, R6, RZ ;  /* 0x0000000603037227 */ /* 0x000fe200078e00ff */
[----:B----4-:R-:W-:-:S03]  /*0780*/  LOP3.LUT R5, R18, 0x7f, RZ, 0xc0, !PT ;  /* 0x0000007f12057812 */ /* 0x010fc600078ec0ff */
[----:B------:R-:W-:Y:S02]  /*0790*/  IMAD R0, R3, R0, R6 ;  /* 0x0000000003007224 */ /* 0x000fe400078e0206 */
[----:B------:R-:W1:Y:S03]  /*07a0*/  I2F.RP R6, R11 ;  /* 0x0000000b00067306 */ /* 0x000e660000209400 */
[----:B------:R-:W-:-:S05]  /*07b0*/  ISETP.GT.U32.AND P1, PT, R9, R0, PT ;  /* 0x000000000900720c */ /* 0x000fca0003f24070 */
[----:B0-----:R-:W0:Y:S08]  /*07c0*/  MUFU.RCP R2, R2 ;  /* 0x0000000200027308 */ /* 0x001e300000001000 */
[----:B------:R-:W-:Y:S01]  /*07d0*/  @!P1 IMAD.IADD R0, R0, 0x1, -R9 ;  /* 0x0000000100009824 */ /* 0x000fe200078e0a09 */
[----:B-1----:R-:W1:Y:S01]  /*07e0*/  MUFU.RCP R6, R6 ;  /* 0x0000000600067308 */ /* 0x002e620000001000 */
[----:B------:R-:W-:Y:S01]  /*07f0*/  @!P1 VIADD R3, R3, 0x1 ;  /* 0x0000000103039836 */ /* 0x000fe20000000000 */
[----:B------:R-:W-:-:S02]  /*0800*/  ISETP.NE.AND P1, PT, R13, RZ, PT ;  /* 0x000000ff0d00720c */ /* 0x000fc40003f25270 */
[----:B------:R-:W-:Y:S02]  /*0810*/  ISETP.GE.U32.AND P0, PT, R0, R9, PT ;  /* 0x000000090000720c */ /* 0x000fe40003f06070 */
[----:B------:R-:W-:Y:S01]  /*0820*/  LOP3.LUT R0, R12, R13, RZ, 0x3c, !PT ;  /* 0x0000000d0c007212 */ /* 0x000fe200078e3cff */
[----:B0-----:R-:W-:Y:S01]  /*0830*/  VIADD R8, R2, 0xffffffe ;  /* 0x0ffffffe02087836 */ /* 0x001fe20000000000 */
[----:B------:R-:W-:Y:S01]  /*0840*/  SHF.R.U32.HI R9, RZ, 0x6, R18 ;  /* 0x00000006ff097819 */ /* 0x000fe20000011612 */
[----:B------:R-:W-:Y:S01]  /*0850*/  IMAD.MOV.U32 R2, RZ, RZ, RZ ;  /* 0x000000ffff027224 */ /* 0x000fe200078e00ff */
[----:B------:R-:W-:Y:S02]  /*0860*/  ISETP.GE.AND P2, PT, R0, RZ, PT ;  /* 0x000000ff0000720c */ /* 0x000fe40003f46270 */
[----:B------:R-:W-:-:S05]  /*0870*/  SGXT.U32 R9, R9, 0x1 ;  /* 0x000000010909781a */ /* 0x000fca0000000000 */
[----:B------:R-:W-:Y:S02]  /*0880*/  @P0 VIADD R3, R3, 0x1 ;  /* 0x0000000103030836 */ /* 0x000fe40000000000 */
[----:B-1----:R-:W-:Y:S02]  /*0890*/  VIADD R6, R6, 0xffffffe ;  /* 0x0ffffffe06067836 */ /* 0x002fe40000000000 */
[----:B------:R-:W-:Y:S02]  /*08a0*/  IMAD.MOV.U32 R14, RZ, RZ, R3 ;  /* 0x000000ffff0e7224 */ /* 0x000fe400078e0003 */
[----:B------:R-:W0:Y:S02]  /*08b0*/  F2I.FTZ.U32.TRUNC.NTZ R3, R8 ;  /* 0x0000000800037305 */ /* 0x000e24000021f000 */
[----:B------:R-:W-:Y:S01]  /*08c0*/  @!P2 IMAD.MOV R14, RZ, RZ, -R14 ;  /* 0x000000ffff0ea224 */ /* 0x000fe200078e0a0e */
[----:B------:R-:W-:-:S05]  /*08d0*/  @!P1 LOP3.LUT R14, RZ, R13, RZ, 0x33, !PT ;  /* 0x0000000dff0e9212 */ /* 0x000fca00078e33ff */
[----:B------:R-:W-:Y:S01]  /*08e0*/  IMAD.MOV R0, RZ, RZ, -R14 ;  /* 0x000000ffff007224 */ /* 0x000fe200078e0a0e */
[----:B------:R-:W1:Y:S03]  /*08f0*/  F2I.FTZ.U32.TRUNC.NTZ R7, R6 ;  /* 0x0000000600077305 */ /* 0x000e66000021f000 */
[----:B------:R-:W-:Y:S02]  /*0900*/  IMAD R0, R13, R0, R12 ;  /* 0x000000000d007224 */ /* 0x000fe400078e020c */
[----:B0-----:R-:W-:Y:S02]  /*0910*/  IMAD.MOV R8, RZ, RZ, -R3 ;  /* 0x000000ffff087224 */ /* 0x001fe400078e0a03 */
[----:B------:R-:W-:Y:S02]  /*0920*/  IMAD.IADD R0, R10, 0x1, R0 ;  /* 0x000000010a007824 */ /* 0x000fe400078e0200 */
[----:B------:R-:W-:-:S02]  /*0930*/  IMAD R13, R8, R15, RZ ;  /* 0x0000000f080d7224 */ /* 0x000fc400078e02ff */
[----:B------:R-:W-:Y:S02]  /*0940*/  IMAD R19, R0, 0x80, R5 ;  /* 0x0000008000137824 */ /* 0x000fe400078e0205 */
[----:B------:R-:W-:Y:S02]  /*0950*/  IMAD.SHL.U32 R0, R14, 0x200, RZ ;  /* 0x000002000e007824 */ /* 0x000fe400078e00ff */
[----:B------:R-:W-:Y:S01]  /*0960*/  IMAD.HI.U32 R2, R3, R13, R2 ;  /* 0x0000000d03027227 */ /* 0x000fe200078e0002 */
[----:B------:R-:W-:Y:S01]  /*0970*/  IABS R8, R19 ;  /* 0x0000001300087213 */ /* 0x000fe20000000000 */
[----:B------:R0:W-:Y:S01]  /*0980*/  STL [R1+0xb1c], R19 ;  /* 0x000b1c1301007387 */ /* 0x0001e20000100800 */
[----:B------:R-:W-:Y:S01]  /*0990*/  LOP3.LUT R14, R0, R9, RZ, 0xfc, !PT ;  /* 0x00000009000e7212 */ /* 0x000fe200078efcff */
[--C-:B-1----:R-:W-:Y:S01]  /*09a0*/  IMAD.MOV R6, RZ, RZ, -R7.reuse ;  /* 0x000000ffff067224 */ /* 0x102fe200078e0a07 */
[----:B------:R-:W-:Y:S01]  /*09b0*/  ISETP.GE.AND P6, PT, R19, RZ, PT ;  /* 0x000000ff1300720c */ /* 0x000fe20003fc6270 */
[----:B------:R-:W-:Y:S01]  /*09c0*/  IMAD.HI.U32 R2, R2, R8, RZ ;  /* 0x0000000802027227 */ /* 0x000fe200078e00ff */
[----:B------:R-:W-:Y:S01]  /*09d0*/  IABS R3, R14 ;  /* 0x0000000e00037213 */ /* 0x000fe20000000000 */
[----:B------:R-:W-:Y:S01]  /*09e0*/  STL [R1+0xcd8], R0 ;  /* 0x000cd80001007387 */ /* 0x000fe20000100800 */
[----:B------:R-:W-:Y:S01]  /*09f0*/  LOP3.LUT R9, R14, 0x6, RZ, 0xfc, !PT ;  /* 0x000000060e097812 */ /* 0x000fe200078efcff */
[----:B------:R-:W-:Y:S01]  /*0a00*/  IMAD R13, R6, R11, RZ ;  /* 0x0000000b060d7224 */ /* 0x000fe200078e02ff */
[----:B------:R-:W-:Y:S01]  /*0a10*/  LOP3.LUT R17, R14, 0xa, RZ, 0xfc, !PT ;  /* 0x0000000a0e117812 */ /* 0x000fe200078efcff */
[----:B------:R-:W-:Y:S01]  /*0a20*/  IMAD.MOV.U32 R6, RZ, RZ, RZ ;  /* 0x000000ffff067224 */ /* 0x000fe200078e00ff */
[----:B------:R-:W-:Y:S01]  /*0a30*/  IABS R10, R9 ;  /* 0x00000009000a7213 */ /* 0x000fe20000000000 */
[----:B------:R-:W-:Y:S01]  /*0a40*/  IMAD.MOV R2, RZ, RZ, -R2 ;  /* 0x000000ffff027224 */ /* 0x000fe200078e0a02 */
[----:B------:R-:W-:Y:S01]  /*0a50*/  IABS R12, R17 ;  /* 0x00000011000c7213 */ /* 0x000fe20000000000 */
[----:B------:R-:W-:Y:S01]  /*0a60*/  IMAD.HI.U32 R13, R7, R13, R6 ;  /* 0x0000000d070d7227 */ /* 0x000fe200078e0006 */
[----:B------:R-:W-:-:S02]  /*0a70*/  SHF.R.U32.HI R7, RZ, 0x5, R18 ;  /* 0x00000005ff077819 */ /* 0x000fc40000011612 */
[C---:B------:R-:W-:Y:S01]  /*0a80*/  LOP3.LUT R16, R14.reuse, 0x8, RZ, 0xfc, !PT ;  /* 0x000000080e107812 */ /* 0x040fe200078efcff */
[----:B------:R-:W-:Y:S01]  /*0a90*/  IMAD.MOV.U32 R6, RZ, RZ, R3 ;  /* 0x000000ffff067224 */ /* 0x000fe200078e0003 */
[----:B------:R-:W-:Y:S01]  /*0aa0*/  R2UR UR7, R7 ;  /* 0x00000000070772ca */ /* 0x000fe200000e0000 */
[----:B------:R-:W-:Y:S01]  /*0ab0*/  IMAD R2, R15, R2, R8 ;  /* 0x000000020f027224 */ /* 0x000fe200078e0208 */
[----:B------:R-:W-:Y:S01]  /*0ac0*/  LOP3.LUT R7, R14, 0x2, RZ, 0xfc, !PT ;  /* 0x000000020e077812 */ /* 0x000fe200078efcff */
[----:B------:R-:W-:Y:S01]  /*0ad0*/  IMAD.HI.U32 R3, R13, R6, RZ ;  /* 0x000000060d037227 */ /* 0x000fe200078e00ff */
[----:B------:R-:W-:Y:S02]  /*0ae0*/  IABS R88, R16 ;  /* 0x0000001000587213 */ /* 0x000fe40000000000 */
[----:B------:R-:W-:Y:S01]  /*0af0*/  ISETP.GT.U32.AND P0, PT, R15, R2, PT ;  /* 0x000000020f00720c */ /* 0x000fe20003f04070 */
[----:B------:R-:W-:Y:S01]  /*0b00*/  IMAD.MOV R3, RZ, RZ, -R3 ;  /* 0x000000ffff037224 */ /* 0x000fe200078e0a03 */
[----:B------:R-:W-:-:S02]  /*0b10*/  ISETP.GE.AND P4, PT, R7, RZ, PT ;  /* 0x000000ff0700720c */ /* 0x000fc40003f86270 */
[----:B------:R-:W-:Y:S01]  /*0b20*/  IABS R90, R7 ;  /* 0x00000007005a7213 */ /* 0x000fe20000000000 */
[----:B------:R-:W-:Y:S01]  /*0b30*/  IMAD R91, R11, R3, R6 ;  /* 0x000000030b5b7224 */ /* 0x000fe200078e0206 */
[C---:B------:R-:W-:Y:S01]  /*0b40*/  LOP3.LUT R7, R14.reuse, 0x4, RZ, 0xfc, !PT ;  /* 0x000000040e077812 */ /* 0x040fe200078efcff */
[C---:B------:R-:W-:Y:S01]  /*0b50*/  IMAD.HI.U32 R6, R13.reuse, R10, RZ ;  /* 0x0000000a0d067227 */ /* 0x040fe200078e00ff */
[C---:B------:R-:W-:Y:S02]  /*0b60*/  LOP3.LUT R23, R14.reuse, 0x56, RZ, 0xfc, !PT ;  /* 0x000000560e177812 */ /* 0x040fe400078efcff */
[----:B------:R-:W-:Y:S01]  /*0b70*/  IABS R8, R7 ;  /* 0x0000000700087213 */ /* 0x000fe20000000000 */
[----:B------:R-:W-:Y:S01]  /*0b80*/  IMAD.HI.U32 R3, R13, R90, RZ ;  /* 0x0000005a0d037227 */ /* 0x000fe200078e00ff */
[----:B------:R-:W-:Y:S02]  /*0b90*/  ISETP.GE.AND P2, PT, R7, RZ, PT ;  /* 0x000000ff0700720c */ /* 0x000fe40003f46270 */
[----:B------:R-:W-:Y:S01]  /*0ba0*/  ISETP.GT.U32.AND P1, PT, R11, R91, PT ;  /* 0x0000005b0b00720c */ /* 0x000fe20003f24070 */
[----:B------:R-:W-:Y:S01]  /*0bb0*/  IMAD.MOV R7, RZ, RZ, -R3 ;  /* 0x000000ffff077224 */ /* 0x000fe200078e0a03 */
[----:B------:R-:W-:Y:S01]  /*0bc0*/  LOP3.LUT R21, R14, 0x58, RZ, 0xfc, !PT ;  /* 0x000000580e157812 */ /* 0x000fe200078efcff */
[----:B------:R-:W-:Y:S01]  /*0bd0*/  @!P0 IMAD.IADD R2, R2, 0x1, -R15 ;  /* 0x0000000102028824 */ /* 0x000fe200078e0a0f */
[----:B0-----:R-:W-:Y:S01]  /*0be0*/  LOP3.LUT R19, R14, 0x5c, RZ, 0xfc, !PT ;  /* 0x0000005c0e137812 */ /* 0x001fe200078efcff */
[----:B------:R-:W-:Y:S01]  /*0bf0*/  IMAD.HI.U32 R3, R13, R8, RZ ;  /* 0x000000080d037227 */ /* 0x000fe200078e00ff */
[----:B------:R-:W-:-:S02]  /*0c00*/  IABS R62, R21 ;  /* 0x00000015003e7213 */ /* 0x000fc40000000000 */
[----:B------:R-:W-:Y:S01]  /*0c10*/  ISETP.GT.U32.AND P3, PT, R15, R2, PT ;  /* 0x000000020f00720c */ /* 0x000fe20003f64070 */
[C---:B------:R-:W-:Y:S01]  /*0c20*/  IMAD R90, R11.reuse, R7, R90 ;  /* 0x000000070b5a7224 */ /* 0x040fe200078e025a */
[----:B------:R-:W-:Y:S01]  /*0c30*/  IABS R20, R19 ;  /* 0x0000001300147213 */ /* 0x000fe20000000000 */
[----:B------:R-:W-:Y:S01]  /*0c40*/  IMAD.MOV R3, RZ, RZ, -R3 ;  /* 0x000000ffff037224 */ /* 0x000fe200078e0a03 */
[C---:B------:R-:W-:Y:S01]  /*0c50*/  LOP3.LUT R44, R14.reuse, 0xa0, RZ, 0xfc, !PT ;  /* 0x000000a00e2c7812 */ /* 0x040fe200078efcff */
[----:B------:R-:W-:Y:S01]  /*0c60*/  IMAD.MOV R6, RZ, RZ, -R6 ;  /* 0x000000ffff067224 */ /* 0x000fe200078e0a06 */
[C---:B------:R-:W-:Y:S01]  /*0c70*/  ISETP.GT.U32.AND P0, PT, R11.reuse, R90, PT ;  /* 0x0000005a0b00720c */ /* 0x040fe20003f04070 */
[C---:B------:R-:W-:Y:S01]  /*0c80*/  IMAD R89, R11.reuse, R3, R8 ;  /* 0x000000030b597224 */ /* 0x040fe200078e0208 */
[C---:B------:R-:W-:Y:S01]  /*0c90*/  LOP3.LUT R43, R14.reuse, 0xa2, RZ, 0xfc, !PT ;  /* 0x000000a20e2b7812 */ /* 0x040fe200078efcff */
[----:B------:R-:W-:Y:S01]  /*0ca0*/  IMAD R6, R11, R6, R10 ;  /* 0x000000060b067224 */ /* 0x000fe200078e020a */
[----:B------:R-:W-:Y:S01]  /*0cb0*/  LOP3.LUT R27, R14, 0xe2, RZ, 0xfc, !PT ;  /* 0x000000e20e1b7812 */ /* 0x000fe200078efcff */
[----:B------:R-:W-:Y:S01]  /*0cc0*/  IMAD.HI.U32 R7, R13, R12, RZ ;  /* 0x0000000c0d077227 */ /* 0x000fe200078e00ff */
[----:B------:R-:W-:-:S03]  /*0cd0*/  ISETP.GT.U32.AND P5, PT, R11, R89, PT ;  /* 0x000000590b00720c */ /* 0x000fc60003fa4070 */
[----:B------:R-:W-:Y:S01]  /*0ce0*/  @!P3 IMAD.IADD R2, R2, 0x1, -R15 ;  /* 0x000000010202b824 */ /* 0x000fe200078e0a0f */
[C---:B------:R-:W-:Y:S01]  /*0cf0*/  ISETP.GT.U32.AND P3, PT, R11.reuse, R6, PT ;  /* 0x000000060b00720c */ /* 0x040fe20003f64070 */
[----:B------:R-:W-:Y:S02]  /*0d00*/  IMAD.MOV R7, RZ, RZ, -R7 ;  /* 0x000000ffff077224 */ /* 0x000fe400078e0a07 */
[--C-:B------:R-:W-:Y:S02]  /*0d10*/  @!P0 IMAD.IADD R90, R90, 0x1, -R11.reuse ;  /* 0x000000015a5a8824 */ /* 0x100fe400078e0a0b */
[----:B------:R-:W-:Y:S02]  /*0d20*/  @!P6 IMAD.MOV R2, RZ, RZ, -R2 ;  /* 0x000000ffff02e224 */ /* 0x000fe400078e0a02 */
[C---:B------:R-:W-:Y:S01]  /*0d30*/  IMAD R87, R11.reuse, R7, R12 ;  /* 0x000000070b577224 */ /* 0x040fe200078e020c */
[----:B------:R-:W-:Y:S01]  /*0d40*/  ISETP.GT.U32.AND P6, PT, R11, R90, PT ;  /* 0x0000005a0b00720c */ /* 0x000fe20003fc4070 */
[--C-:B------:R-:W-:Y:S01]  /*0d50*/  @!P5 IMAD.IADD R89, R89, 0x1, -R11.reuse ;  /* 0x000000015959d824 */ /* 0x100fe200078e0a0b */
[----:B------:R-:W-:Y:S01]  /*0d60*/  LEA.HI R12, R18, R0, RZ, 0x1a ;  /* 0x00000000120c7211 */ /* 0x000fe200078fd0ff */
[--C-:B------:R-:W-:Y:S01]  /*0d70*/  @!P1 IMAD.IADD R91, R91, 0x1, -R11.reuse ;  /* 0x000000015b5b9824 */ /* 0x100fe200078e0a0b */
[----:B------:R-:W-:Y:S01]  /*0d80*/  ISETP.NE.AND P1, PT, R4, RZ, PT ;  /* 0x000000ff0400720c */ /* 0x000fe20003f25270 */
[----:B------:R-:W-:Y:S01]  /*0d90*/  @!P3 IMAD.IADD R6, R6, 0x1, -R11 ;  /* 0x000000010606b824 */ /* 0x000fe200078e0a0b */
[----:B------:R-:W-:Y:S01]  /*0da0*/  ISETP.GT.U32.AND P5, PT, R11, R89, PT ;  /* 0x000000590b00720c */ /* 0x000fe20003fa4070 */
[----:B------:R-:W-:Y:S01]  /*0db0*/  IMAD.HI.U32 R3, R13, R88, RZ ;  /* 0x000000580d037227 */ /* 0x000fe200078e00ff */
[----:B------:R-:W-:-:S02]  /*0dc0*/  LOP3.LUT R7, R14, 0xc, RZ, 0xfc, !PT ;  /* 0x0000000c0e077812 */ /* 0x000fc400078efcff */
[C---:B------:R-:W-:Y:S01]  /*0dd0*/  ISETP.GT.U32.AND P3, PT, R11.reuse, R6, PT ;  /* 0x000000060b00720c */ /* 0x040fe20003f64070 */
[----:B------:R-:W-:Y:S01]  /*0de0*/  VIADD R10, R12, 0xe ;  /* 0x0000000e0c0a7836 */ /* 0x000fe20000000000 */
[----:B------:R-:W-:Y:S01]  /*0df0*/  IABS R86, R7 ;  /* 0x0000000700567213 */ /* 0x000fe20000000000 */
[----:B------:R-:W-:Y:S01]  /*0e00*/  IMAD.MOV R3, RZ, RZ, -R3 ;  /* 0x000000ffff037224 */ /* 0x000fe200078e0a03 */
[C---:B------:R-:W-:Y:S01]  /*0e10*/  ISETP.GT.U32.AND P0, PT, R11.reuse, R91, PT ;  /* 0x0000005b0b00720c */ /* 0x040fe20003f04070 */
[----:B------:R-:W-:Y:S01]  /*0e20*/  @!P6 IMAD.IADD R90, R90, 0x1, -R11 ;  /* 0x000000015a5ae824 */ /* 0x000fe200078e0a0b */
[----:B------:R-:W-:Y:S01]  /*0e30*/  IABS R8, R10 ;  /* 0x0000000a00087213 */ /* 0x000fe20000000000 */
[C---:B------:R-:W-:Y:S01]  /*0e40*/  IMAD R88, R11.reuse, R3, R88 ;  /* 0x000000030b587224 */ /* 0x040fe200078e0258 */
[----:B------:R-:W-:Y:S01]  /*0e50*/  ISETP.GT.U32.AND P6, PT, R11, R87, PT ;  /* 0x000000570b00720c */ /* 0x000fe20003fc4070 */
[----:B------:R-:W-:Y:S01]  /*0e60*/  IMAD.HI.U32 R3, R13, R86, RZ ;  /* 0x000000560d037227 */ /* 0x000fe200078e00ff */
[----:B------:R-:W-:-:S02]  /*0e70*/  @!P1 LOP3.LUT R2, RZ, R4, RZ, 0x33, !PT ;  /* 0x00000004ff029212 */ /* 0x000fc400078e33ff */
[----:B------:R-:W-:Y:S01]  /*0e80*/  ISETP.GT.U32.AND P1, PT, R11, R88, PT ;  /* 0x000000580b00720c */ /* 0x000fe20003f24070 */
[----:B------:R-:W-:Y:S01]  /*0e90*/  @!P5 IMAD.IADD R89, R89, 0x1, -R11 ;  /* 0x000000015959d824 */ /* 0x000fe200078e0a0b */
[----:B------:R-:W-:Y:S01]  /*0ea0*/  ISETP.GE.AND P5, PT, R9, RZ, PT ;  /* 0x000000ff0900720c */ /* 0x000fe20003fa6270 */
[----:B------:R-:W-:Y:S01]  /*0eb0*/  IMAD.HI.U32 R4, R13, R8, RZ ;  /* 0x000000080d047227 */ /* 0x000fe200078e00ff */
[C---:B------:R-:W-:Y:S02]  /*0ec0*/  LOP3.LUT R9, R14.reuse, 0x1a, RZ, 0xfc, !PT ;  /* 0x0000001a0e097812 */ /* 0x040fe400078efcff */
[----:B------:R-:W-:Y:S01]  /*0ed0*/  LOP3.LUT R18, R14, 0x22, RZ, 0xfc, !PT ;  /* 0x000000220e127812 */ /* 0x000fe200078efcff */
[----:B------:R-:W-:Y:S02]  /*0ee0*/  IMAD.MOV R3, RZ, RZ, -R3 ;  /* 0x000000ffff037224 */ /* 0x000fe400078e0a03 */
[--C-:B------:R-:W-:Y:S01]  /*0ef0*/  @!P3 IMAD.IADD R6, R6, 0x1, -R11.reuse ;  /* 0x000000010606b824 */ /* 0x100fe200078e0a0b */
[----:B------:R-:W-:Y:S01]  /*0f00*/  ISETP.GE.AND P3, PT, R16, RZ, PT ;  /* 0x000000ff1000720c */ /* 0x000fe20003f66270 */
[----:B------:R-:W-:Y:S01]  /*0f10*/  IMAD.MOV R4, RZ, RZ, -R4 ;  /* 0x000000ffff047224 */ /* 0x000fe200078e0a04 */
[----:B------:R-:W-:Y:S01]  /*0f20*/  IABS R78, R18 ;  /* 0x00000012004e7213 */ /* 0x000fe20000000000 */
[----:B------:R-:W-:Y:S01]  /*0f30*/  IMAD R86, R11, R3, R86 ;  /* 0x000000030b567224 */ /* 0x000fe200078e0256 */
[C---:B------:R-:W-:Y:S01]  /*0f40*/  LOP3.LUT R3, R14.reuse, 0x10, RZ, 0xfc, !PT ;  /* 0x000000100e037812 */ /* 0x040fe200078efcff */
[--C-:B------:R-:W-:Y:S01]  /*0f50*/  @!P0 IMAD.IADD R91, R91, 0x1, -R11.reuse ;  /* 0x000000015b5b8824 */ /* 0x100fe200078e0a0b */
[C---:B------:R-:W-:Y:S01]  /*0f60*/  ISETP.GE.AND P0, PT, R14.reuse, RZ, PT ;  /* 0x000000ff0e00720c */ /* 0x040fe20003f06270 */
[----:B------:R-:W-:Y:S01]  /*0f70*/  @!P6 IMAD.IADD R87, R87, 0x1, -R11 ;  /* 0x000000015757e824 */ /* 0x000fe200078e0a0b */
[----:B------:R-:W-:Y:S01]  /*0f80*/  ISETP.GE.AND P6, PT, R7, RZ, PT ;  /* 0x000000ff0700720c */ /* 0x000fe20003fc6270 */
[C---:B------:R-:W-:Y:S01]  /*0f90*/  IMAD R4, R11.reuse, R4, R8 ;  /* 0x000000040b047224 */ /* 0x040fe200078e0208 */
[----:B------:R-:W-:Y:S01]  /*0fa0*/  IABS R8, R3 ;  /* 0x0000000300087213 */ /* 0x000fe20000000000 */
[----:B------:R-:W-:Y:S01]  /*0fb0*/  IMAD.MOV.U32 R15, RZ, RZ, R6 ;  /* 0x000000ffff0f7224 */ /* 0x000fe200078e0006 */
[----:B------:R-:W-:Y:S01]  /*0fc0*/  LOP3.LUT R6, R14, 0x12, RZ, 0xfc, !PT ;  /* 0x000000120e067812 */ /* 0x000fe200078efcff */
[----:B------:R-:W-:Y:S01]  /*0fd0*/  @!P2 IMAD.MOV R89, RZ, RZ, -R89 ;  /* 0x000000ffff59a224 */ /* 0x000fe200078e0a59 */
[C---:B------:R-:W-:Y:S01]  /*0fe0*/  ISETP.GT.U32.AND P2, PT, R11.reuse, R86, PT ;  /* 0x000000560b00720c */ /* 0x040fe20003f44070 */
[----:B------:R-:W-:Y:S01]  /*0ff0*/  @!P4 IMAD.MOV R90, RZ, RZ, -R90 ;  /* 0x000000ffff5ac224 */ /* 0x000fe200078e0a5a */
[C---:B------:R-:W-:Y:S01]  /*1000*/  ISETP.GT.U32.AND P4, PT, R11.reuse, R87, PT ;  /* 0x000000570b00720c */ /* 0x040fe20003f84070 */
[----:B------:R-:W-:Y:S01]  /*1010*/  @!P5 IMAD.MOV R15, RZ, RZ, -R15 ;  /* 0x000000ffff0fd224 */ /* 0x000fe200078e0a0f */
[----:B------:R-:W-:Y:S01]  /*1020*/  ISETP.GT.U32.AND P5, PT, R11, R4, PT ;  /* 0x000000040b00720c */ /* 0x000fe20003fa4070 */
[----:B------:R-:W-:Y:S01]  /*1030*/  @!P1 IMAD.IADD R88, R88, 0x1, -R11 ;  /* 0x0000000158589824 */ /* 0x000fe200078e0a0b */
[----:B------:R-:W-:Y:S01]  /*1040*/  ISETP.GE.AND P1, PT, R17, RZ, PT ;  /* 0x000000ff1100720c */ /* 0x000fe20003f26270 */
[----:B------:R-:W-:Y:S01]  /*1050*/  @!P0 IMAD.MOV R91, RZ, RZ, -R91 ;  /* 0x000000ffff5b8224 */ /* 0x000fe200078e0a5b */
[----:B------:R-:W-:Y:S01]  /*1060*/  IABS R84, R6 ;  /* 0x0000000600547213 */ /* 0x000fe20000000000 */
[----:B------:R-:W-:Y:S01]  /*1070*/  VIADD R16, R12, 0x1e ;  /* 0x0000001e0c107836 */ /* 0x000fe20000000000 */
[----:B------:R-:W-:-:S02]  /*1080*/  ISETP.GT.U32.AND P0, PT, R11, R88, PT ;  /* 0x000000580b00720c */ /* 0x000fc40003f04070 */
[----:B------:R-:W-:Y:S01]  /*1090*/  LOP3.LUT R7, R14, 0x14, RZ, 0xfc, !PT ;  /* 0x000000140e077812 */ /* 0x000fe200078efcff */
[--C-:B------:R-:W-:Y:S01]  /*10a0*/  @!P2 IMAD.IADD R86, R86, 0x1, -R11.reuse ;  /* 0x000000015656a824 */ /* 0x100fe200078e0a0b */
[----:B------:R-:W-:Y:S01]  /*10b0*/  ISETP.GE.AND P2, PT, R6, RZ, PT ;  /* 0x000000ff0600720c */ /* 0x000fe20003f46270 */
[--C-:B------:R-:W-:Y:S01]  /*10c0*/  @!P4 IMAD.IADD R87, R87, 0x1, -R11.reuse ;  /* 0x000000015757c824 */ /* 0x100fe200078e0a0b */
[----:B------:R-:W-:Y:S01]  /*10d0*/  ISETP.GE.AND P4, PT, R3, RZ, PT ;  /* 0x000000ff0300720c */ /* 0x000fe20003f86270 */
[----:B------:R-:W-:Y:S01]  /*10e0*/  @!P5 IMAD.IADD R4, R4, 0x1, -R11 ;  /* 0x000000010404d824 */ /* 0x000fe200078e0a0b */
[----:B------:R-:W-:Y:S01]  /*10f0*/  ISETP.GT.U32.AND P5, PT, R11, R86, PT ;  /* 0x000000560b00720c */ /* 0x000fe20003fa4070 */
[----:B------:R-:W-:Y:S01]  /*1100*/  IMAD.HI.U32 R3, R13, R8, RZ ;  /* 0x000000080d037227 */ /* 0x000fe200078e00ff */
[----:B------:R-:W-:Y:S01]  /*1110*/  STL [R1+0xcdc], R91 ;  /* 0x000cdc5b01007387 */ /* 0x000fe20000100800 */
[----:B------:R-:W-:Y:S02]  /*1120*/  LOP3.LUT R17, R14, 0x20, RZ, 0xfc, !PT ;  /* 0x000000200e117812 */ /* 0x000fe400078efcff */
[----:B------:R-:W-:Y:S01]  /*1130*/  IMAD.MOV R3, RZ, RZ, -R3 ;  /* 0x000000ffff037224 */ /* 0x000fe200078e0a03 */
[----:B------:R-:W-:Y:S01]  /*1140*/  STL [R1+0xce0], R90 ;  /* 0x000ce05a01007387 */ /* 0x000fe20000100800 */
[--C-:B------:R-:W-:Y:S01]  /*1150*/  @!P0 IMAD.IADD R88, R88, 0x1, -R11.reuse ;  /* 0x0000000158588824 */ /* 0x100fe200078e0a0b */
[----:B------:R-:W-:Y:S01]  /*1160*/  ISETP.GE.AND P0, PT, R10, RZ, PT ;  /* 0x000000ff0a00720c */ /* 0x000fe20003f06270 */
[----:B------:R-:W-:Y:S01]  /*1170*/  IMAD R85, R11, R3, R8 ;  /* 0x000000030b557224 */ /* 0x000fe200078e0208 */
[----:B------:R-:W-:Y:S01]  /*1180*/  LOP3.LUT R3, R14, 0x16, RZ, 0xfc, !PT ;  /* 0x000000160e037812 */ /* 0x000fe200078efcff */
[----:B------:R-:W-:Y:S01]  /*1190*/  IMAD.HI.U32 R6, R13, R84, RZ ;  /* 0x000000540d067227 */ /* 0x000fe200078e00ff */
[----:B------:R-:W-:Y:S01]  /*11a0*/  IABS R10, R9 ;  /* 0x00000009000a7213 */ /* 0x000fe20000000000 */
[----:B------:R-:W-:Y:S01]  /*11b0*/  STL [R1+0xce4], R89 ;  /* 0x000ce45901007387 */ /* 0x000fe20000100800 */
[----:B------:R-:W-:Y:S01]  /*11c0*/  IABS R8, R3 ;  /* 0x0000000300087213 */ /* 0x000fe20000000000 */
[----:B------:R-:W-:Y:S01]  /*11d0*/  @!P3 IMAD.MOV R88, RZ, RZ, -R88 ;  /* 0x000000ffff58b224 */ /* 0x000fe200078e0a58 */
[C---:B------:R-:W-:Y:S01]  /*11e0*/  ISETP.GT.U32.AND P3, PT, R11.reuse, R4, PT ;  /* 0x000000040b00720c */ /* 0x040fe20003f64070 */
[----:B------:R-:W-:Y:S01]  /*11f0*/  @!P5 IMAD.IADD R86, R86, 0x1, -R11 ;  /* 0x000000015656d824 */ /* 0x000fe200078e0a0b */
[----:B------:R-:W-:Y:S01]  /*1200*/  ISETP.GT.U32.AND P5, PT, R11, R85, PT ;  /* 0x000000550b00720c */ /* 0x000fe20003fa4070 */
[----:B------:R-:W-:Y:S01]  /*1210*/  IMAD.MOV R6, RZ, RZ, -R6 ;  /* 0x000000ffff067224 */ /* 0x000fe200078e0a06 */
[----:B------:R0:W-:Y:S01]  /*1220*/  STL [R1+0x230], R15 ;  /* 0x0002300f01007387 */ /* 0x0001e20000100800 */
[----:B------:R-:W-:Y:S01]  /*1230*/  @!P1 IMAD.MOV R87, RZ, RZ, -R87 ;  /* 0x000000ffff579224 */ /* 0x000fe200078e0a57 */
[----:B------:R-:W-:Y:S01]  /*1240*/  ISETP.GE.AND P1, PT, R7, RZ, PT ;  /* 0x000000ff0700720c */ /* 0x000fe20003f26270 */
[C---:B------:R-:W-:Y:S01]  /*1250*/  IMAD R84, R11.reuse, R6, R84 ;  /* 0x000000060b547224 */ /* 0x040fe200078e0254 */
[----:B------:R-:W-:Y:S01]  /*1260*/  IABS R7, R7 ;  /* 0x0000000700077213 */ /* 0x000fe20000000000 */
[----:B------:R-:W-:Y:S01]  /*1270*/  @!P6 IMAD.MOV R86, RZ, RZ, -R86 ;  /* 0x000000ffff56e224 */ /* 0x000fe200078e0a56 */
[----:B------:R-:W-:Y:S02]  /*1280*/  STL [R1+0xce8], R88 ;  /* 0x000ce85801007387 */ /* 0x000fe40000100800 */
[----:B------:R-:W-:Y:S01]  /*1290*/  ISETP.GT.U32.AND P6, PT, R11, R84, PT ;  /* 0x000000540b00720c */ /* 0x000fe20003fc4070 */
[----:B------:R-:W-:Y:S01]  /*12a0*/  IMAD.MOV.U32 R6, RZ, RZ, R7 ;  /* 0x000000ffff067224 */ /* 0x000fe200078e0007 */
[----:B------:R-:W-:Y:S01]  /*12b0*/  LOP3.LUT R7, R14, 0x18, RZ, 0xfc, !PT ;  /* 0x000000180e077812 */ /* 0x000fe200078efcff */
[--C-:B------:R-:W-:Y:S01]  /*12c0*/  @!P3 IMAD.IADD R4, R4, 0x1, -R11.reuse ;  /* 0x000000010404b824 */ /* 0x100fe200078e0a0b */
[----:B------:R-:W-:Y:S01]  /*12d0*/  ISETP.GE.AND P3, PT, R3, RZ, PT ;  /* 0x000000ff0300720c */ /* 0x000fe20003f66270 */
[----:B------:R-:W-:Y:S01]  /*12e0*/  @!P5 IMAD.IADD R85, R85, 0x1, -R11 ;  /* 0x000000015555d824 */ /* 0x000fe200078e0a0b */
[----:B------:R-:W-:Y:S01]  /*12f0*/  IABS R82, R7 ;  /* 0x0000000700527213 */ /* 0x000fe20000000000 */
[----:B------:R-:W-:Y:S01]  /*1300*/  IMAD.HI.U32 R3, R13, R6, RZ ;  /* 0x000000060d037227 */ /* 0x000fe200078e00ff */
[----:B0-----:R-:W-:Y:S01]  /*1310*/  LOP3.LUT R15, R14, 0x1c, RZ, 0xfc, !PT ;  /* 0x0000001c0e0f7812 */ /* 0x001fe200078efcff */
[----:B------:R-:W-:Y:S01]  /*1320*/  STL [R1+0xcec], R87 ;  /* 0x000cec5701007387 */ /* 0x000fe20000100800 */
[----:B------:R-:W-:Y:S01]  /*1330*/  ISETP.GT.U32.AND P5, PT, R11, R85, PT ;  /* 0x000000550b00720c */ /* 0x000fe20003fa4070 */
[----:B------:R-:W-:Y:S01]  /*1340*/  IMAD.MOV R83, RZ, RZ, -R3 ;  /* 0x000000ffff537224 */ /* 0x000fe200078e0a03 */
[----:B------:R-:W-:Y:S01]  /*1350*/  IABS R80, R15 ;  /* 0x0000000f00507213 */ /* 0x000fe20000000000 */
[----:B------:R-:W-:Y:S01]  /*1360*/  IMAD.HI.U32 R3, R13, R8, RZ ;  /* 0x000000080d037227 */ /* 0x000fe200078e00ff */
[----:B------:R-:W-:Y:S03]  /*1370*/  STL [R1+0xcf0], R86 ;  /* 0x000cf05601007387 */ /* 0x000fe60000100800 */
[----:B------:R-:W-:-:S02]  /*1380*/  @!P6 IMAD.IADD R84, R84, 0x1, -R11 ;  /* 0x000000015454e824 */ /* 0x000fc400078e0a0b */
[----:B------:R-:W-:Y:S02]  /*1390*/  IMAD.MOV R3, RZ, RZ, -R3 ;  /* 0x000000ffff037224 */ /* 0x000fe400078e0a03 */
[----:B------:R-:W-:Y:S01]  /*13a0*/  IMAD.MOV.U32 R0, RZ, RZ, R4 ;  /* 0x000000ffff007224 */ /* 0x000fe200078e0004 */
[C---:B------:R-:W-:Y:S01]  /*13b0*/  ISETP.GT.U32.AND P6, PT, R11.reuse, R84, PT ;  /* 0x000000540b00720c */ /* 0x040fe20003fc4070 */
[C---:B------:R-:W-:Y:S02]  /*13c0*/  IMAD R83, R11.reuse, R83, R6 ;  /* 0x000000530b537224 */ /* 0x040fe400078e0206 */
[----:B------:R-:W-:Y:S01]  /*13d0*/  IMAD R4, R11, R3, R8 ;  /* 0x000000030b047224 */ /* 0x000fe200078e0208 */
[----:B------:R-:W-:Y:S01]  /*13e0*/  IABS R8, R17 ;  /* 0x0000001100087213 */ /* 0x000fe20000000000 */
[----:B------:R-:W-:-:S04]  /*13f0*/  IMAD.HI.U32 R3, R13, R82, RZ ;  /* 0x000000520d037227 */ /* 0x000fc800078e00ff */
[----:B------:R-:W-:Y:S01]  /*1400*/  @!P5 IMAD.IADD R85, R85, 0x1, -R11 ;  /* 0x000000015555d824 */ /* 0x000fe200078e0a0b */
[----:B------:R-:W-:Y:S01]  /*1410*/  ISETP.GT.U32.AND P5, PT, R11, R83, PT ;  /* 0x000000530b00720c */ /* 0x000fe20003fa4070 */
[----:B------:R-:W-:-:S04]  /*1420*/  IMAD.HI.U32 R6, R13, R10, RZ ;  /* 0x0000000a0d067227 */ /* 0x000fc800078e00ff */
[----:B------:R-:W-:Y:S02]  /*1430*/  IMAD.MOV R3, RZ, RZ, -R3 ;  /* 0x000000ffff037224 */ /* 0x000fe400078e0a03 */
[----:B------:R-:W-:Y:S02]  /*1440*/  IMAD.MOV R6, RZ, RZ, -R6 ;  /* 0x000000ffff067224 */ /* 0x000fe400078e0a06 */
[C---:B------:R-:W-:Y:S02]  /*1450*/  IMAD R82, R11.reuse, R3, R82 ;  /* 0x000000030b527224 */ /* 0x040fe400078e0252 */
[C---:B------:R-:W-:Y:S01]  /*1460*/  IMAD R81, R11.reuse, R6, R10 ;  /* 0x000000060b517224 */ /* 0x040fe200078e020a */
[----:B------:R-:W-:Y:S01]  /*1470*/  IABS R6, R16 ;  /* 0x0000001000067213 */ /* 0x000fe20000000000 */
[--C-:B------:R-:W-:Y:S01]  /*1480*/  @!P6 IMAD.IADD R84, R84, 0x1, -R11.reuse ;  /* 0x000000015454e824 */ /* 0x100fe200078e0a0b */
[----:B------:R-:W-:Y:S01]  /*1490*/  ISETP.GT.U32.AND P6, PT, R11, R82, PT ;  /* 0x000000520b00720c */ /* 0x000fe20003fc4070 */
[----:B------:R-:W-:Y:S01]  /*14a0*/  @!P5 IMAD.IADD R83, R83, 0x1, -R11 ;  /* 0x000000015353d824 */ /* 0x000fe200078e0a0b */
[C---:B------:R-:W-:Y:S01]  /*14b0*/  ISETP.GT.U32.AND P5, PT, R11.reuse, R81, PT ;  /* 0x000000510b00720c */ /* 0x040fe20003fa4070 */
[----:B------:R-:W-:Y:S01]  /*14c0*/  @!P4 IMAD.MOV R85, RZ, RZ, -R85 ;  /* 0x000000ffff55c224 */ /* 0x000fe200078e0a55 */
[----:B------:R-:W-:Y:S01]  /*14d0*/  ISETP.GT.U32.AND P4, PT, R11, R4, PT ;  /* 0x000000040b00720c */ /* 0x000fe20003f84070 */
[----:B------:R-:W-:-:S04]  /*14e0*/  IMAD.HI.U32 R3, R13, R80, RZ ;  /* 0x000000500d037227 */ /* 0x000fc800078e00ff */
[----:B------:R-:W-:Y:S02]  /*14f0*/  IMAD.MOV R3, RZ, RZ, -R3 ;  /* 0x000000ffff037224 */ /* 0x000fe400078e0a03 */
[----:B------:R-:W-:Y:S02]  /*1500*/  @!P2 IMAD.MOV R84, RZ, RZ, -R84 ;  /* 0x000000ffff54a224 */ /* 0x000fe400078e0a54 */
[--C-:B------:R-:W-:Y:S02]  /*1510*/  @!P6 IMAD.IADD R82, R82, 0x1, -R11.reuse ;  /* 0x000000015252e824 */ /* 0x100fe400078e0a0b */
[----:B------:R-:W-:Y:S02]  /*1520*/  @!P5 IMAD.IADD R81, R81, 0x1, -R11 ;  /* 0x000000015151d824 */ /* 0x000fe400078e0a0b */
[C---:B------:R-:W-:Y:S01]  /*1530*/  IMAD R80, R11.reuse, R3, R80 ;  /* 0x000000030b507224 */ /* 0x040fe200078e0250 */
[----:B------:R-:W-:Y:S01]  /*1540*/  ISETP.GT.U32.AND P5, PT, R11, R82, PT ;  /* 0x000000520b00720c */ /* 0x000fe20003fa4070 */
[----:B------:R-:W-:Y:S01]  /*1550*/  IMAD.HI.U32 R3, R13, R6, RZ ;  /* 0x000000060d037227 */ /* 0x000fe200078e00ff */
[----:B------:R-:W-:-:S03]  /*1560*/  ISETP.GT.U32.AND P2, PT, R11, R81, PT ;  /* 0x000000510b00720c */ /* 0x000fc60003f44070 */
[----:B------:R-:W-:Y:S01]  /*1570*/  @!P4 IMAD.IADD R4, R4, 0x1, -R11 ;  /* 0x000000010404c824 */ /* 0x000fe200078e0a0b */
[C---:B------:R-:W-:Y:S01]  /*1580*/  ISETP.GT.U32.AND P4, PT, R11.reuse, R83, PT ;  /* 0x000000530b00720c */ /* 0x040fe20003f84070 */
[----:B------:R-:W-:Y:S02]  /*1590*/  IMAD.MOV R3, RZ, RZ, -R3 ;  /* 0x000000ffff037224 */ /* 0x000fe400078e0a03 */
[----:B------:R-:W-:Y:S01]  /*15a0*/  @!P0 IMAD.MOV R0, RZ, RZ, -R0 ;  /* 0x000000ffff008224 */ /* 0x000fe200078e0a00 */
[C---:B------:R-:W-:Y:S01]  /*15b0*/  ISETP.GT.U32.AND P6, PT, R11.reuse, R4, PT ;  /* 0x000000040b00720c */ /* 0x040fe20003fc4070 */
[----:B------:R-:W-:Y:S01]  /*15c0*/  IMAD R6, R11, R3, R6 ;  /* 0x000000030b067224 */ /* 0x000fe200078e0206 */
[----:B------:R-:W-:Y:S01]  /*15d0*/  ISETP.GE.AND P0, PT, R7, RZ, PT ;  /* 0x000000ff0700720c */ /* 0x000fe20003f06270 */
[----:B------:R-:W-:Y:S01]  /*15e0*/  @!P5 IMAD.IADD R82, R82, 0x1, -R11 ;  /* 0x000000015252d824 */ /* 0x000fe200078e0a0b */
[----:B------:R0:W-:Y:S01]  /*15f0*/  STL [R1+0x26c], R0 ;  /* 0x00026c0001007387 */ /* 0x0001e20000100800 */
[----:B------:R-:W-:Y:S01]  /*1600*/  IMAD.HI.U32 R3, R13, R8, RZ ;  /* 0x000000080d037227 */ /* 0x000fe200078e00ff */
[----:B------:R-:W-:-:S02]  /*1610*/  ISETP.GT.U32.AND P5, PT, R11, R6, PT ;  /* 0x000000060b00720c */ /* 0x000fc40003fa4070 */
[----:B------:R-:W-:Y:S01]  /*1620*/  STL [R1+0xcf4], R85 ;  /* 0x000cf45501007387 */ /* 0x000fe20000100800 */
[----:B------:R-:W-:Y:S02]  /*1630*/  IMAD.MOV R3, RZ, RZ, -R3 ;  /* 0x000000ffff037224 */ /* 0x000fe400078e0a03 */
[--C-:B------:R-:W-:Y:S01]  /*1640*/  @!P4 IMAD.IADD R83, R83, 0x1, -R11.reuse ;  /* 0x000000015353c824 */ /* 0x100fe200078e0a0b */
[----:B------:R-:W-:Y:S01]  /*1650*/  ISETP.GT.U32.AND P4, PT, R11, R80, PT ;  /* 0x000000500b00720c */ /* 0x000fe20003f84070 */
[--C-:B------:R-:W-:Y:S01]  /*1660*/  @!P6 IMAD.IADD R4, R4, 0x1, -R11.reuse ;  /* 0x000000010404e824 */ /* 0x100fe200078e0a0b */
[----:B------:R-:W-:Y:S01]  /*1670*/  ISETP.GE.AND P6, PT, R9, RZ, PT ;  /* 0x000000ff0900720c */ /* 0x000fe20003fc6270 */
[----:B------:R-:W-:Y:S01]  /*1680*/  IMAD R79, R11, R3, R8 ;  /* 0x000000030b4f7224 */ /* 0x000fe200078e0208 */
[----:B------:R-:W-:Y:S01]  /*1690*/  LOP3.LUT R9, R14, 0x24, RZ, 0xfc, !PT ;  /* 0x000000240e097812 */ /* 0x000fe200078efcff */
[----:B------:R-:W-:Y:S01]  /*16a0*/  IMAD.HI.U32 R7, R13, R78, RZ ;  /* 0x0000004e0d077227 */ /* 0x000fe200078e00ff */
[----:B------:R-:W-:Y:S02]  /*16b0*/  STL [R1+0xcf8], R84 ;  /* 0x000cf85401007387 */ /* 0x000fe40000100800 */
[----:B------:R-:W-:Y:S01]  /*16c0*/  IABS R10, R9 ;  /* 0x00000009000a7213 */ /* 0x000fe20000000000 */
[----:B------:R-:W-:-:S02]  /*16d0*/  @!P5 IMAD.IADD R6, R6, 0x1, -R11 ;  /* 0x000000010606d824 */ /* 0x000fc400078e0a0b */
[----:B------:R-:W-:Y:S02]  /*16e0*/  IMAD.MOV R7, RZ, RZ, -R7 ;  /* 0x000000ffff077224 */ /* 0x000fe400078e0a07 */
[----:B------:R-:W-:Y:S01]  /*16f0*/  IMAD.HI.U32 R3, R13, R10, RZ ;  /* 0x0000000a0d037227 */ /* 0x000fe200078e00ff */
[----:B------:R-:W-:-:S03]  /*1700*/  ISETP.GT.U32.AND P5, PT, R11, R6, PT ;  /* 0x000000060b00720c */ /* 0x000fc60003fa4070 */
[----:B------:R-:W-:Y:S02]  /*1710*/  IMAD.MOV R3, RZ, RZ, -R3 ;  /* 0x000000ffff037224 */ /* 0x000fe400078e0a03 */
[--C-:B------:R-:W-:Y:S01]  /*1720*/  @!P2 IMAD.IADD R81, R81, 0x1, -R11.reuse ;  /* 0x000000015151a824 */ /* 0x100fe200078e0a0b */
[----:B------:R-:W-:Y:S01]  /*1730*/  ISETP.GE.AND P2, PT, R15, RZ, PT ;  /* 0x000000ff0f00720c */ /* 0x000fe20003f46270 */
[C---:B------:R-:W-:Y:S01]  /*1740*/  IMAD R77, R11.reuse, R3, R10 ;  /* 0x000000030b4d7224 */ /* 0x040fe200078e020a */
[----:B------:R-:W-:Y:S01]  /*1750*/  LOP3.LUT R15, R14, 0x26, RZ, 0xfc, !PT ;  /* 0x000000260e0f7812 */ /* 0x000fe200078efcff */
[--C-:B------:R-:W-:Y:S01]  /*1760*/  @!P4 IMAD.IADD R80, R80, 0x1, -R11.reuse ;  /* 0x000000015050c824 */ /* 0x100fe200078e0a0b */
[----:B------:R-:W-:Y:S01]  /*1770*/  ISETP.GE.AND P4, PT, R16, RZ, PT ;  /* 0x000000ff1000720c */ /* 0x000fe20003f86270 */
[C---:B------:R-:W-:Y:S01]  /*1780*/  IMAD R78, R11.reuse, R7, R78 ;  /* 0x000000070b4e7224 */ /* 0x040fe200078e024e */
[----:B------:R-:W-:Y:S01]  /*1790*/  LOP3.LUT R16, R14, 0x28, RZ, 0xfc, !PT ;  /* 0x000000280e107812 */ /* 0x000fe200078efcff */
[----:B------:R-:W-:Y:S01]  /*17a0*/  @!P5 IMAD.IADD R6, R6, 0x1, -R11 ;  /* 0x000000010606d824 */ /* 0x000fe200078e0a0b */
[C---:B------:R-:W-:Y:S01]  /*17b0*/  ISETP.GT.U32.AND P5, PT, R11.reuse, R77, PT ;  /* 0x0000004d0b00720c */ /* 0x040fe20003fa4070 */
[----:B------:R-:W-:Y:S01]  /*17c0*/  @!P1 IMAD.MOV R83, RZ, RZ, -R83 ;  /* 0x000000ffff539224 */ /* 0x000fe200078e0a53 */
[C---:B------:R-:W-:Y:S01]  /*17d0*/  ISETP.GT.U32.AND P1, PT, R11.reuse, R80, PT ;  /* 0x000000500b00720c */ /* 0x040fe20003f24070 */
[----:B------:R-:W-:Y:S01]  /*17e0*/  @!P6 IMAD.MOV R81, RZ, RZ, -R81 ;  /* 0x000000ffff51e224 */ /* 0x000fe200078e0a51 */
[C---:B------:R-:W-:Y:S01]  /*17f0*/  ISETP.GT.U32.AND P6, PT, R11.reuse, R78, PT ;  /* 0x0000004e0b00720c */ /* 0x040fe20003fc4070 */
[----:B0-----:R-:W-:Y:S01]  /*1800*/  IMAD.MOV.U32 R0, RZ, RZ, R4 ;  /* 0x000000ffff007224 */ /* 0x001fe200078e0004 */
[----:B------:R-:W-:Y:S01]  /*1810*/  IABS R4, R15 ;  /* 0x0000000f00047213 */ /* 0x000fe20000000000 */
[----:B------:R-:W-:Y:S01]  /*1820*/  @!P0 IMAD.MOV R82, RZ, RZ, -R82 ;  /* 0x000000ffff528224 */ /* 0x000fe200078e0a52 */
[----:B------:R-:W-:Y:S01]  /*1830*/  IABS R76, R16 ;  /* 0x00000010004c7213 */ /* 0x000fe20000000000 */
[----:B------:R-:W-:Y:S01]  /*1840*/  @!P3 IMAD.MOV R0, RZ, RZ, -R0 ;  /* 0x000000ffff00b224 */ /* 0x000fe200078e0a00 */
[----:B------:R-:W-:Y:S01]  /*1850*/  ISETP.GT.U32.AND P3, PT, R11, R79, PT ;  /* 0x0000004f0b00720c */ /* 0x000fe20003f64070 */
[----:B------:R-:W-:Y:S01]  /*1860*/  IMAD.HI.U32 R3, R13, R4, RZ ;  /* 0x000000040d037227 */ /* 0x000fe200078e00ff */
[----:B------:R-:W-:Y:S01]  /*1870*/  ISETP.GE.AND P0, PT, R17, RZ, PT ;  /* 0x000000ff1100720c */ /* 0x000fe20003f06270 */
[----:B------:R-:W-:Y:S01]  /*1880*/  STL [R1+0xcfc], R83 ;  /* 0x000cfc5301007387 */ /* 0x000fe20000100800 */
[----:B------:R-:W-:Y:S01]  /*1890*/  LOP3.LUT R17, R14, 0x2c, RZ, 0xfc, !PT ;  /* 0x0000002c0e117812 */ /* 0x000fe200078efcff */
[----:B------:R-:W-:-:S02]  /*18a0*/  @!P5 IMAD.IADD R77, R77, 0x1, -R11 ;  /* 0x000000014d4dd824 */ /* 0x000fc400078e0a0b */
[----:B------:R-:W-:Y:S01]  /*18b0*/  IMAD.MOV R7, RZ, RZ, -R3 ;  /* 0x000000ffff077224 */ /* 0x000fe200078e0a03 */
[----:B------:R-:W-:Y:S01]  /*18c0*/  IABS R74, R17 ;  /* 0x00000011004a7213 */ /* 0x000fe20000000000 */
[----:B------:R-:W-:Y:S01]  /*18d0*/  IMAD.HI.U32 R3, R13, R76, RZ ;  /* 0x0000004c0d037227 */ /* 0x000fe200078e00ff */
[----:B------:R-:W-:Y:S01]  /*18e0*/  ISETP.GT.U32.AND P5, PT, R11, R77, PT ;  /* 0x0000004d0b00720c */ /* 0x000fe20003fa4070 */
[----:B------:R0:W-:Y:S02]  /*18f0*/  STL [R1+0x270], R0 ;  /* 0x0002700001007387 */ /* 0x0001e40000100800 */
[--C-:B------:R-:W-:Y:S01]  /*1900*/  @!P1 IMAD.IADD R80, R80, 0x1, -R11.reuse ;  /* 0x0000000150509824 */ /* 0x100fe200078e0a0b */
[----:B------:R-:W-:Y:S01]  /*1910*/  ISETP.GE.AND P1, PT, R18, RZ, PT ;  /* 0x000000ff1200720c */ /* 0x000fe20003f26270 */
[----:B------:R-:W-:Y:S01]  /*1920*/  @!P6 IMAD.IADD R78, R78, 0x1, -R11 ;  /* 0x000000014e4ee824 */ /* 0x000fe200078e0a0b */
[----:B------:R-:W-:Y:S01]  /*1930*/  STL [R1+0xd00], R82 ;  /* 0x000d005201007387 */ /* 0x000fe20000100800 */
[----:B------:R-:W-:-:S02]  /*1940*/  IMAD.MOV R3, RZ, RZ, -R3 ;  /* 0x000000ffff037224 */ /* 0x000fc400078e0a03 */
[----:B------:R-:W-:Y:S01]  /*1950*/  @!P2 IMAD.MOV R80, RZ, RZ, -R80 ;  /* 0x000000ffff50a224 */ /* 0x000fe200078e0a50 */
[C---:B------:R-:W-:Y:S01]  /*1960*/  ISETP.GT.U32.AND P2, PT, R11.reuse, R78, PT ;  /* 0x0000004e0b00720c */ /* 0x040fe20003f44070 */
[----:B------:R-:W-:Y:S01]  /*1970*/  IMAD R76, R11, R3, R76 ;  /* 0x000000030b4c7224 */ /* 0x000fe200078e024c */
[----:B------:R-:W-:Y:S01]  /*1980*/  STL [R1+0xd04], R81 ;  /* 0x000d045101007387 */ /* 0x000fe20000100800 */
[--C-:B------:R-:W-:Y:S01]  /*1990*/  @!P3 IMAD.IADD R79, R79, 0x1, -R11.reuse ;  /* 0x000000014f4fb824 */ /* 0x100fe200078e0a0b */
[----:B------:R-:W-:Y:S01]  /*19a0*/  ISETP.GE.AND P3, PT, R9, RZ, PT ;  /* 0x000000ff0900720c */ /* 0x000fe20003f66270 */
[--C-:B------:R-:W-:Y:S01]  /*19b0*/  @!P5 IMAD.IADD R77, R77, 0x1, -R11.reuse ;  /* 0x000000014d4dd824 */ /* 0x100fe200078e0a0b */
[C---:B------:R-:W-:Y:S01]  /*19c0*/  ISETP.GT.U32.AND P5, PT, R11.reuse, R76, PT ;  /* 0x0000004c0b00720c */ /* 0x040fe20003fa4070 */
[C---:B------:R-:W-:Y:S01]  /*19d0*/  IMAD R4, R11.reuse, R7, R4 ;  /* 0x000000070b047224 */ /* 0x040fe200078e0204 */
[----:B------:R-:W-:Y:S01]  /*19e0*/  LOP3.LUT R9, R14, 0x2a, RZ, 0xfc, !PT ;  /* 0x0000002a0e097812 */ /* 0x000fe200078efcff */
[----:B0-----:R-:W-:Y:S01]  /*19f0*/  IMAD.MOV.U32 R0, RZ, RZ, R6 ;  /* 0x000000ffff007224 */ /* 0x001fe200078e0006 */
[----:B------:R-:W-:Y:S01]  /*1a00*/  ISETP.GT.U32.AND P6, PT, R11, R79, PT ;  /* 0x0000004f0b00720c */ /* 0x000fe20003fc4070 */
[----:B------:R-:W-:Y:S01]  /*1a10*/  IMAD.HI.U32 R7, R13, R74, RZ ;  /* 0x0000004a0d077227 */ /* 0x000fe200078e00ff */
[----:B------:R-:W-:Y:S01]  /*1a20*/  IABS R8, R9 ;  /* 0x0000000900087213 */ /* 0x000fe20000000000 */
[----:B------:R-:W-:Y:S02]  /*1a30*/  STL [R1+0xd08], R80 ;  /* 0x000d085001007387 */ /* 0x000fe40000100800 */
[----:B------:R-:W-:Y:S01]  /*1a40*/  @!P2 IMAD.IADD R78, R78, 0x1, -R11 ;  /* 0x000000014e4ea824 */ /* 0x000fe200078e0a0b */
[----:B------:R-:W-:Y:S01]  /*1a50*/  ISETP.GE.AND P2, PT, R15, RZ, PT ;  /* 0x000000ff0f00720c */ /* 0x000fe20003f46270 */
[----:B------:R-:W-:-:S02]  /*1a60*/  VIADD R15, R12, 0x2e ;  /* 0x0000002e0c0f7836 */ /* 0x000fc40000000000 */
[----:B------:R-:W-:-:S03]  /*1a70*/  IMAD.HI.U32 R3, R13, R8, RZ ;  /* 0x000000080d037227 */ /* 0x000fc600078e00ff */
[----:B------:R-:W-:Y:S01]  /*1a80*/  IABS R10, R15 ;  /* 0x0000000f000a7213 */ /* 0x000fe20000000000 */
[----:B------:R-:W-:Y:S02]  /*1a90*/  @!P5 IMAD.IADD R76, R76, 0x1, -R11 ;  /* 0x000000014c4cd824 */ /* 0x000fe400078e0a0b */
[----:B------:R-:W-:Y:S02]  /*1aa0*/  IMAD.MOV R3, RZ, RZ, -R3 ;  /* 0x000000ffff037224 */ /* 0x000fe400078e0a03 */
[----:B------:R-:W-:Y:S01]  /*1ab0*/  @!P6 IMAD.IADD R79, R79, 0x1, -R11 ;  /* 0x000000014f4fe824 */ /* 0x000fe200078e0a0b */
[C---:B------:R-:W-:Y:S01]  /*1ac0*/  ISETP.GT.U32.AND P6, PT, R11.reuse, R4, PT ;  /* 0x000000040b00720c */ /* 0x040fe20003fc4070 */
[C---:B------:R-:W-:Y:S01]  /*1ad0*/  IMAD R75, R11.reuse, R3, R8 ;  /* 0x000000030b4b7224 */ /* 0x040fe200078e0208 */
[----:B------:R-:W-:Y:S01]  /*1ae0*/  ISETP.GT.U32.AND P5, PT, R11, R76, PT ;  /* 0x0000004c0b00720c */ /* 0x000fe20003fa4070 */
[----:B------:R-:W-:-:S04]  /*1af0*/  IMAD.HI.U32 R3, R13, R10, RZ ;  /* 0x0000000a0d037227 */ /* 0x000fc800078e00ff */
[----:B------:R-:W-:Y:S02]  /*1b00*/  IMAD.MOV R3, RZ, RZ, -R3 ;  /* 0x000000ffff037224 */ /* 0x000fe400078e0a03 */
[----:B------:R-:W-:Y:S02]  /*1b10*/  IMAD.MOV R7, RZ, RZ, -R7 ;  /* 0x000000ffff077224 */ /* 0x000fe400078e0a07 */
[C---:B------:R-:W-:Y:S01]  /*1b20*/  IMAD R6, R11.reuse, R3, R10 ;  /* 0x000000030b067224 */ /* 0x040fe200078e020a */
[----:B------:R-:W-:Y:S01]  /*1b30*/  LOP3.LUT R10, R14, 0x38, RZ, 0xfc, !PT ;  /* 0x000000380e0a7812 */ /* 0x000fe200078efcff */
[--C-:B------:R-:W-:Y:S01]  /*1b40*/  @!P6 IMAD.IADD R4, R4, 0x1, -R11.reuse ;  /* 0x000000010404e824 */ /* 0x100fe200078e0a0b */
[----:B------:R-:W-:Y:S01]  /*1b50*/  ISETP.GE.AND P6, PT, R16, RZ, PT ;  /* 0x000000ff1000720c */ /* 0x000fe20003fc6270 */
[----:B------:R-:W-:Y:S01]  /*1b60*/  @!P5 IMAD.IADD R76, R76, 0x1, -R11 ;  /* 0x000000014c4cd824 */ /* 0x000fe200078e0a0b */
[C---:B------:R-:W-:Y:S01]  /*1b70*/  ISETP.GT.U32.AND P5, PT, R11.reuse, R6, PT ;  /* 0x000000060b00720c */ /* 0x040fe20003fa4070 */
[C---:B------:R-:W-:Y:S01]  /*1b80*/  IMAD R74, R11.reuse, R7, R74 ;  /* 0x000000070b4a7224 */ /* 0x040fe200078e024a */
[C---:B------:R-:W-:Y:S01]  /*1b90*/  LOP3.LUT R16, R14.reuse, 0x30, RZ, 0xfc, !PT ;  /* 0x000000300e107812 */ /* 0x040fe200078efcff */
[----:B------:R-:W-:Y:S01]  /*1ba0*/  @!P4 IMAD.MOV R0, RZ, RZ, -R0 ;  /* 0x000000ffff00c224 */ /* 0x000fe200078e0a00 */
[C---:B------:R-:W-:Y:S01]  /*1bb0*/  ISETP.GT.U32.AND P4, PT, R11.reuse, R4, PT ;  /* 0x000000040b00720c */ /* 0x040fe20003f84070 */
[----:B------:R-:W-:Y:S01]  /*1bc0*/  @!P3 IMAD.MOV R77, RZ, RZ, -R77 ;  /* 0x000000ffff4db224 */ /* 0x000fe200078e0a4d */
[----:B------:R-:W-:Y:S01]  /*1bd0*/  IABS R8, R16 ;  /* 0x0000001000087213 */ /* 0x000fe20000000000 */
[----:B------:R-:W-:Y:S01]  /*1be0*/  @!P0 IMAD.MOV R79, RZ, RZ, -R79 ;  /* 0x000000ffff4f8224 */ /* 0x000fe200078e0a4f */
[C---:B------:R-:W-:Y:S01]  /*1bf0*/  ISETP.GT.U32.AND P3, PT, R11.reuse, R74, PT ;  /* 0x0000004a0b00720c */ /* 0x040fe20003f64070 */
[----:B------:R0:W-:Y:S01]  /*1c00*/  STL [R1+0x28c], R0 ;  /* 0x00028c0001007387 */ /* 0x0001e20000100800 */
[----:B------:R-:W-:Y:S01]  /*1c10*/  ISETP.GT.U32.AND P0, PT, R11, R75, PT ;  /* 0x0000004b0b00720c */ /* 0x000fe20003f04070 */
[----:B------:R-:W-:Y:S01]  /*1c20*/  IMAD.HI.U32 R3, R13, R8, RZ ;  /* 0x000000080d037227 */ /* 0x000fe200078e00ff */
[----:B------:R-:W-:Y:S01]  /*1c30*/  LOP3.LUT R7, R14, 0x32, RZ, 0xfc, !PT ;  /* 0x000000320e077812 */ /* 0x000fe200078efcff */
[----:B------:R-:W-:Y:S01]  /*1c40*/  STL [R1+0xd0c], R79 ;  /* 0x000d0c4f01007387 */ /* 0x000fe20000100800 */
[----:B------:R-:W-:Y:S01]  /*1c50*/  IABS R70, R10 ;  /* 0x0000000a00467213 */ /* 0x000fe20000000000 */
[----:B------:R-:W-:Y:S01]  /*1c60*/  @!P5 IMAD.IADD R6, R6, 0x1, -R11 ;  /* 0x000000010606d824 */ /* 0x000fe200078e0a0b */
[----:B------:R-:W-:Y:S01]  /*1c70*/  IABS R72, R7 ;  /* 0x0000000700487213 */ /* 0x000fe20000000000 */
[----:B------:R-:W-:-:S02]  /*1c80*/  IMAD.MOV R3, RZ, RZ, -R3 ;  /* 0x000000ffff037224 */ /* 0x000fc400078e0a03 */
[----:B------:R-:W-:Y:S01]  /*1c90*/  @!P4 IMAD.IADD R4, R4, 0x1, -R11 ;  /* 0x000000010404c824 */ /* 0x000fe200078e0a0b */
[C---:B------:R-:W-:Y:S01]  /*1ca0*/  ISETP.GT.U32.AND P5, PT, R11.reuse, R6, PT ;  /* 0x000000060b00720c */ /* 0x040fe20003fa4070 */
[----:B------:R-:W-:Y:S01]  /*1cb0*/  IMAD R73, R11, R3, R8 ;  /* 0x000000030b497224 */ /* 0x000fe200078e0208 */
[----:B------:R-:W-:Y:S01]  /*1cc0*/  ISETP.GE.AND P4, PT, R17, RZ, PT ;  /* 0x000000ff1100720c */ /* 0x000fe20003f86270 */
[----:B------:R-:W-:Y:S01]  /*1cd0*/  IMAD.HI.U32 R3, R13, R72, RZ ;  /* 0x000000480d037227 */ /* 0x000fe200078e00ff */
[----:B------:R-:W-:-:S03]  /*1ce0*/  LOP3.LUT R17, R14, 0x46, RZ, 0xfc, !PT ;  /* 0x000000460e117812 */ /* 0x000fc600078efcff */
[----:B0-----:R-:W-:Y:S01]  /*1cf0*/  IMAD.MOV.U32 R0, RZ, RZ, R4 ;  /* 0x000000ffff007224 */ /* 0x001fe200078e0004 */
[----:B------:R-:W-:Y:S01]  /*1d00*/  IABS R18, R17 ;  /* 0x0000001100127213 */ /* 0x000fe20000000000 */
[--C-:B------:R-:W-:Y:S02]  /*1d10*/  @!P3 IMAD.IADD R74, R74, 0x1, -R11.reuse ;  /* 0x000000014a4ab824 */ /* 0x100fe400078e0a0b */
[----:B------:R-:W-:Y:S01]  /*1d20*/  @!P0 IMAD.IADD R75, R75, 0x1, -R11 ;  /* 0x000000014b4b8824 */ /* 0x000fe200078e0a0b */
[----:B------:R-:W-:Y:S01]  /*1d30*/  ISETP.GE.AND P0, PT, R15, RZ, PT ;  /* 0x000000ff0f00720c */ /* 0x000fe20003f06270 */
[----:B------:R-:W-:Y:S01]  /*1d40*/  IMAD.MOV R3, RZ, RZ, -R3 ;  /* 0x000000ffff037224 */ /* 0x000fe200078e0a03 */
[----:B------:R-:W-:Y:S01]  /*1d50*/  LOP3.LUT R15, R14, 0x44, RZ, 0xfc, !PT ;  /* 0x000000440e0f7812 */ /* 0x000fe200078efcff */
[----:B------:R-:W-:Y:S01]  /*1d60*/  @!P2 IMAD.MOV R0, RZ, RZ, -R0 ;  /* 0x000000ffff00a224 */ /* 0x000fe200078e0a00 */
[C---:B------:R-:W-:Y:S01]  /*1d70*/  ISETP.GT.U32.AND P2, PT, R11.reuse, R74, PT ;  /* 0x0000004a0b00720c */ /* 0x040fe20003f44070 */
[C---:B------:R-:W-:Y:S01]  /*1d80*/  IMAD R72, R11.reuse, R3, R72 ;  /* 0x000000030b487224 */ /* 0x040fe200078e0248 */
[----:B------:R-:W-:Y:S01]  /*1d90*/  ISETP.GT.U32.AND P3, PT, R11, R75, PT ;  /* 0x0000004b0b00720c */ /* 0x000fe20003f64070 */
[----:B------:R-:W-:Y:S01]  /*1da0*/  @!P1 IMAD.MOV R78, RZ, RZ, -R78 ;  /* 0x000000ffff4e9224 */ /* 0x000fe200078e0a4e */
[----:B------:R-:W-:Y:S01]  /*1db0*/  ISETP.GE.AND P1, PT, R9, RZ, PT ;  /* 0x000000ff0900720c */ /* 0x000fe20003f26270 */
[----:B------:R-:W-:Y:S01]  /*1dc0*/  @!P5 IMAD.IADD R6, R6, 0x1, -R11 ;  /* 0x000000010606d824 */ /* 0x000fe200078e0a0b */
[----:B------:R-:W-:Y:S01]  /*1dd0*/  ISETP.GT.U32.AND P5, PT, R11, R72, PT ;  /* 0x000000480b00720c */ /* 0x000fe20003fa4070 */
[----:B------:R-:W-:Y:S01]  /*1de0*/  @!P6 IMAD.MOV R76, RZ, RZ, -R76 ;  /* 0x000000ffff4ce224 */ /* 0x000fe200078e0a4c */
[----:B------:R-:W-:Y:S01]  /*1df0*/  LOP3.LUT R9, R14, 0x34, RZ, 0xfc, !PT ;  /* 0x000000340e097812 */ /* 0x000fe200078efcff */
[----:B------:R-:W-:Y:S01]  /*1e00*/  STL [R1+0xd10], R78 ;  /* 0x000d104e01007387 */ /* 0x000fe20000100800 */
[----:B------:R-:W-:-:S02]  /*1e10*/  ISETP.GE.AND P6, PT, R16, RZ, PT ;  /* 0x000000ff1000720c */ /* 0x000fc40003fc6270 */
[----:B------:R-:W-:Y:S01]  /*1e20*/  IABS R4, R9 ;  /* 0x0000000900047213 */ /* 0x000fe20000000000 */
[--C-:B------:R-:W-:Y:S01]  /*1e30*/  @!P2 IMAD.IADD R74, R74, 0x1, -R11.reuse ;  /* 0x000000014a4aa824 */ /* 0x100fe200078e0a0b */
[----:B------:R-:W-:Y:S01]  /*1e40*/  ISETP.GE.AND P2, PT, R7, RZ, PT ;  /* 0x000000ff0700720c */ /* 0x000fe20003f46270 */
[--C-:B------:R-:W-:Y:S01]  /*1e50*/  @!P3 IMAD.IADD R75, R75, 0x1, -R11.reuse ;  /* 0x000000014b4bb824 */ /* 0x100fe200078e0a0b */
[----:B------:R-:W-:Y:S01]  /*1e60*/  ISETP.GT.U32.AND P3, PT, R11, R73, PT ;  /* 0x000000490b00720c */ /* 0x000fe20003f64070 */
[----:B------:R-:W-:Y:S01]  /*1e70*/  IMAD.HI.U32 R3, R13, R4, RZ ;  /* 0x000000040d037227 */ /* 0x000fe200078e00ff */
[----:B------:R-:W-:Y:S01]  /*1e80*/  LOP3.LUT R7, R14, 0x36, RZ, 0xfc, !PT ;  /* 0x000000360e077812 */ /* 0x000fe200078efcff */
[----:B------:R-:W-:Y:S02]  /*1e90*/  STL [R1+0xd14], R77 ;  /* 0x000d144d01007387 */ /* 0x000fe40000100800 */
[----:B------:R-:W-:Y:S01]  /*1ea0*/  @!P5 IMAD.IADD R72, R72, 0x1, -R11 ;  /* 0x000000014848d824 */ /* 0x000fe200078e0a0b */
[----:B------:R-:W-:Y:S01]  /*1eb0*/  IABS R8, R7 ;  /* 0x0000000700087213 */ /* 0x000fe20000000000 */
[----:B------:R-:W-:Y:S01]  /*1ec0*/  IMAD.MOV R3, RZ, RZ, -R3 ;  /* 0x000000ffff037224 */ /* 0x000fe200078e0a03 */
[----:B------:R0:W-:Y:S01]  /*1ed0*/  STL [R1+0x290], R0 ;  /* 0x0002900001007387 */ /* 0x0001e20000100800 */
[----:B------:R-:W-:Y:S01]  /*1ee0*/  @!P1 IMAD.MOV R75, RZ, RZ, -R75 ;  /* 0x000000ffff4b9224 */ /* 0x000fe200078e0a4b */
[C---:B------:R-:W-:Y:S01]  /*1ef0*/  ISETP.GT.U32.AND P5, PT, R11.reuse, R72, PT ;  /* 0x000000480b00720c */ /* 0x040fe20003fa4070 */
[----:B------:R-:W-:Y:S01]  /*1f00*/  IMAD R71, R11, R3, R4 ;  /* 0x000000030b477224 */ /* 0x000fe200078e0204 */
[----:B------:R-:W-:Y:S01]  /*1f10*/  STL [R1+0xd18], R76 ;  /* 0x000d184c01007387 */ /* 0x000fe20000100800 */
[----:B------:R-:W-:-:S03]  /*1f20*/  IMAD.HI.U32 R3, R13, R8, RZ ;  /* 0x000000080d037227 */ /* 0x000fc600078e00ff */
[----:B------:R-:W-:Y:S01]  /*1f30*/  STL [R1+0xd1c], R75 ;  /* 0x000d1c4b01007387 */ /* 0x000fe20000100800 */
[----:B------:R-:W-:-:S04]  /*1f40*/  IMAD.HI.U32 R4, R13, R70, RZ ;  /* 0x000000460d047227 */ /* 0x000fc800078e00ff */
[----:B------:R-:W-:Y:S01]  /*1f50*/  @!P3 IMAD.IADD R73, R73, 0x1, -R11 ;  /* 0x000000014949b824 */ /* 0x000fe200078e0a0b */
[----:B------:R-:W-:Y:S01]  /*1f60*/  ISETP.GE.AND P3, PT, R9, RZ, PT ;  /* 0x000000ff0900720c */ /* 0x000fe20003f66270 */
[----:B------:R-:W-:Y:S02]  /*1f70*/  IMAD.MOV R3, RZ, RZ, -R3 ;  /* 0x000000ffff037224 */ /* 0x000fe400078e0a03 */
[----:B0-----:R-:W-:Y:S01]  /*1f80*/  IMAD.MOV.U32 R0, RZ, RZ, R6 ;  /* 0x000000ffff007224 */ /* 0x001fe200078e0006 */
[C---:B------:R-:W-:Y:S01]  /*1f90*/  ISETP.GT.U32.AND P1, PT, R11.reuse, R73, PT ;  /* 0x000000490b00720c */ /* 0x040fe20003f24070 */
[----:B------:R-:W-:Y:S02]  /*1fa0*/  IMAD.MOV R6, RZ, RZ, -R4 ;  /* 0x000000ffff067224 */ /* 0x000fe400078e0a04 */
[C---:B------:R-:W-:Y:S02]  /*1fb0*/  IMAD R4, R11.reuse, R3, R8 ;  /* 0x000000030b047224 */ /* 0x040fe400078e0208 */
[----:B------:R-:W-:Y:S01]  /*1fc0*/  @!P4 IMAD.MOV R74, RZ, RZ, -R74 ;  /* 0x000000ffff4ac224 */ /* 0x000fe200078e0a4a */
[C---:B------:R-:W-:Y:S01]  /*1fd0*/  ISETP.GT.U32.AND P4, PT, R11.reuse, R71, PT ;  /* 0x000000470b00720c */ /* 0x040fe20003f84070 */
[--C-:B------:R-:W-:Y:S01]  /*1fe0*/  @!P5 IMAD.IADD R72, R72, 0x1, -R11.reuse ;  /* 0x000000014848d824 */ /* 0x100fe200078e0a0b */
[C---:B------:R-:W-:Y:S01]  /*1ff0*/  ISETP.GT.U32.AND P5, PT, R11.reuse, R4, PT ;  /* 0x000000040b00720c */ /* 0x040fe20003fa4070 */
[----:B------:R-:W-:Y:S01]  /*2000*/  IMAD R70, R11, R6, R70 ;  /* 0x000000060b467224 */ /* 0x000fe200078e0246 */
[C---:B------:R-:W-:Y:S01]  /*2010*/  LOP3.LUT R6, R14.reuse, 0x3c, RZ, 0xfc, !PT ;  /* 0x0000003c0e067812 */ /* 0x040fe200078efcff */
[----:B------:R-:W-:Y:S01]  /*2020*/  @!P0 IMAD.MOV R0, RZ, RZ, -R0 ;  /* 0x000000ffff008224 */ /* 0x000fe200078e0a00 */
[----:B------:R-:W-:Y:S01]  /*2030*/  ISETP.GE.AND P0, PT, R7, RZ, PT ;  /* 0x000000ff0700720c */ /* 0x000fe20003f06270 */
[----:B------:R-:W-:Y:S01]  /*2040*/  @!P1 IMAD.IADD R73, R73, 0x1, -R11 ;  /* 0x0000000149499824 */ /* 0x000fe200078e0a0b */
[----:B------:R-:W-:Y:S01]  /*2050*/  LOP3.LUT R7, R14, 0x3a, RZ, 0xfc, !PT ;  /* 0x0000003a0e077812 */ /* 0x000fe200078efcff */
[----:B------:R-:W-:Y:S01]  /*2060*/  VIADD R9, R12, 0x3e ;  /* 0x0000003e0c097836 */ /* 0x000fe20000000000 */
[----:B------:R-:W-:Y:S01]  /*2070*/  ISETP.GE.AND P1, PT, R10, RZ, PT ;  /* 0x000000ff0a00720c */ /* 0x000fe20003f26270 */
[----:B------:R-:W-:Y:S01]  /*2080*/  @!P6 IMAD.MOV R73, RZ, RZ, -R73 ;  /* 0x000000ffff49e224 */ /* 0x000fe200078e0a49 */
[----:B------:R-:W-:Y:S01]  /*2090*/  ISETP.GT.U32.AND P6, PT, R11, R70, PT ;  /* 0x000000460b00720c */ /* 0x000fe20003fc4070 */
[--C-:B------:R-:W-:Y:S01]  /*20a0*/  @!P4 IMAD.IADD R71, R71, 0x1, -R11.reuse ;  /* 0x000000014747c824 */ /* 0x100fe200078e0a0b */
[----:B------:R-:W-:Y:S01]  /*20b0*/  IABS R8, R7 ;  /* 0x0000000700087213 */ /* 0x000fe20000000000 */
[----:B------:R-:W-:Y:S01]  /*20c0*/  @!P5 IMAD.IADD R4, R4, 0x1, -R11 ;  /* 0x000000010404d824 */ /* 0x000fe200078e0a0b */
[----:B------:R-:W-:Y:S01]  /*20d0*/  IABS R10, R6 ;  /* 0x00000006000a7213 */ /* 0x000fe20000000000 */
[----:B------:R-:W-:Y:S01]  /*20e0*/  STL [R1+0xd20], R74 ;  /* 0x000d204a01007387 */ /* 0x000fe20000100800 */
[----:B------:R-:W-:Y:S01]  /*20f0*/  ISETP.GT.U32.AND P4, PT, R11, R71, PT ;  /* 0x000000470b00720c */ /* 0x000fe20003f84070 */
[----:B------:R-:W-:Y:S01]  /*2100*/  IMAD.HI.U32 R3, R13, R8, RZ ;  /* 0x000000080d037227 */ /* 0x000fe200078e00ff */
[----:B------:R-:W-:Y:S01]  /*2110*/  ISETP.GT.U32.AND P5, PT, R11, R4, PT ;  /* 0x000000040b00720c */ /* 0x000fe20003fa4070 */
[----:B------:R0:W-:Y:S01]  /*2120*/  STL [R1+0x2a4], R0 ;  /* 0x0002a40001007387 */ /* 0x0001e20000100800 */
[----:B------:R-:W-:Y:S01]  /*2130*/  IABS R16, R9 ;  /* 0x0000000900107213 */ /* 0x000fe20000000000 */
[----:B------:R-:W-:-:S02]  /*2140*/  IMAD.MOV R69, RZ, RZ, -R3 ;  /* 0x000000ffff457224 */ /* 0x000fc400078e0a03 */
[----:B------:R-:W-:Y:S01]  /*2150*/  IMAD.HI.U32 R3, R13, R10, RZ ;  /* 0x0000000a0d037227 */ /* 0x000fe200078e00ff */
[----:B------:R-:W-:Y:S03]  /*2160*/  STL [R1+0xd24], R73 ;  /* 0x000d244901007387 */ /* 0x000fe60000100800 */
[--C-:B------:R-:W-:Y:S02]  /*2170*/  @!P6 IMAD.IADD R70, R70, 0x1, -R11.reuse ;  /* 0x000000014646e824 */ /* 0x100fe400078e0a0b */
[----:B------:R-:W-:Y:S01]  /*2180*/  @!P4 IMAD.IADD R71, R71, 0x1, -R11 ;  /* 0x000000014747c824 */ /* 0x000fe200078e0a0b */
[----:B------:R-:W-:Y:S01]  /*2190*/  ISETP.GE.AND P4, PT, R6, RZ, PT ;  /* 0x000000ff0600720c */ /* 0x000fe20003f86270 */
[----:B------:R-:W-:Y:S01]  /*21a0*/  IMAD.HI.U32 R6, R13, R16, RZ ;  /* 0x000000100d067227 */ /* 0x000fe200078e00ff */
[----:B------:R-:W-:-:S03]  /*21b0*/  ISETP.GT.U32.AND P6, PT, R11, R70, PT ;  /* 0x000000460b00720c */ /* 0x000fc60003fc4070 */
[----:B------:R-:W-:Y:S02]  /*21c0*/  IMAD.MOV R3, RZ, RZ, -R3 ;  /* 0x000000ffff037224 */ /* 0x000fe400078e0a03 */
[--C-:B------:R-:W-:Y:S02]  /*21d0*/  @!P5 IMAD.IADD R4, R4, 0x1, -R11.reuse ;  /* 0x000000010404d824 */ /* 0x100fe400078e0a0b */
[C---:B------:R-:W-:Y:S02]  /*21e0*/  IMAD R69, R11.reuse, R69, R8 ;  /* 0x000000450b457224 */ /* 0x040fe400078e0208 */
[----:B------:R-:W-:Y:S02]  /*21f0*/  IMAD.MOV R8, RZ, RZ, -R6 ;  /* 0x000000ffff087224 */ /* 0x000fe400078e0a06 */
[C---:B------:R-:W-:Y:S01]  /*2200*/  IMAD R6, R11.reuse, R3, R10 ;  /* 0x000000030b067224 */ /* 0x040fe200078e020a */
[C---:B------:R-:W-:Y:S01]  /*2210*/  ISETP.GT.U32.AND P5, PT, R11.reuse, R69, PT ;  /* 0x000000450b00720c */ /* 0x040fe20003fa4070 */
[----:B0-----:R-:W-:Y:S01]  /*2220*/  IMAD.MOV.U32 R0, RZ, RZ, R4 ;  /* 0x000000ffff007224 */ /* 0x001fe200078e0004 */
[----:B------:R-:W-:Y:S01]  /*2230*/  LOP3.LUT R3, R14, 0x40, RZ, 0xfc, !PT ;  /* 0x000000400e037812 */ /* 0x000fe200078efcff */
[C---:B------:R-:W-:Y:S01]  /*2240*/  IMAD R8, R11.reuse, R8, R16 ;  /* 0x000000080b087224 */ /* 0x040fe200078e0210 */
[----:B------:R-:W-:Y:S01]  /*2250*/  IABS R16, R15 ;  /* 0x0000000f00107213 */ /* 0x000fe20000000000 */
[----:B------:R-:W-:Y:S01]  /*2260*/  @!P0 IMAD.MOV R0, RZ, RZ, -R0 ;  /* 0x000000ffff008224 */ /* 0x000fe200078e0a00 */
[----:B------:R-:W-:Y:S01]  /*2270*/  ISETP.GT.U32.AND P0, PT, R11, R6, PT ;  /* 0x000000060b00720c */ /* 0x000fe20003f04070 */
[----:B------:R-:W-:Y:S01]  /*2280*/  @!P6 IMAD.IADD R70, R70, 0x1, -R11 ;  /* 0x000000014646e824 */ /* 0x000fe200078e0a0b */
[----:B------:R-:W-:Y:S01]  /*2290*/  IABS R68, R3 ;  /* 0x0000000300447213 */ /* 0x000fe20000000000 */
[----:B------:R-:W-:Y:S01]  /*22a0*/  @!P3 IMAD.MOV R71, RZ, RZ, -R71 ;  /* 0x000000ffff47b224 */ /* 0x000fe200078e0a47 */
[----:B------:R-:W-:Y:S01]  /*22b0*/  ISETP.GE.AND P3, PT, R9, RZ, PT ;  /* 0x000000ff0900720c */ /* 0x000fe20003f66270 */
[----:B------:R-:W-:Y:S01]  /*22c0*/  @!P1 IMAD.MOV R70, RZ, RZ, -R70 ;  /* 0x000000ffff469224 */ /* 0x000fe200078e0a46 */
[----:B------:R-:W-:Y:S01]  /*22d0*/  ISETP.GT.U32.AND P1, PT, R11, R8, PT ;  /* 0x000000080b00720c */ /* 0x000fe20003f24070 */
[----:B------:R-:W-:Y:S01]  /*22e0*/  @!P5 IMAD.IADD R69, R69, 0x1, -R11 ;  /* 0x000000014545d824 */ /* 0x000fe200078e0a0b */
[----:B------:R-:W-:Y:S01]  /*22f0*/  LOP3.LUT R9, R14, 0x42, RZ, 0xfc, !PT ;  /* 0x000000420e097812 */ /* 0x000fe200078efcff */
[----:B------:R-:W-:Y:S01]  /*2300*/  @!P2 IMAD.MOV R72, RZ, RZ, -R72 ;  /* 0x000000ffff48a224 */ /* 0x000fe200078e0a48 */
[----:B------:R-:W-:-:S02]  /*2310*/  ISETP.GE.AND P2, PT, R7, RZ, PT ;  /* 0x000000ff0700720c */ /* 0x000fc40003f46270 */
[----:B------:R-:W-:Y:S01]  /*2320*/  ISETP.GT.U32.AND P5, PT, R11, R69, PT ;  /* 0x000000450b00720c */ /* 0x000fe20003fa4070 */
[--C-:B------:R-:W-:Y:S01]  /*2330*/  @!P0 IMAD.IADD R6, R6, 0x1, -R11.reuse ;  /* 0x0000000106068824 */ /* 0x100fe200078e0a0b */
[----:B------:R-:W-:Y:S01]  /*2340*/  IABS R10, R9 ;  /* 0x00000009000a7213 */ /* 0x000fe20000000000 */
[----:B------:R-:W-:Y:S01]  /*2350*/  STL [R1+0xd28], R72 ;  /* 0x000d284801007387 */ /* 0x000fe20000100800 */
[----:B------:R-:W-:Y:S01]  /*2360*/  ISETP.GE.AND P6, PT, R3, RZ, PT ;  /* 0x000000ff0300720c */ /* 0x000fe20003fc6270 */
[----:B------:R-:W-:Y:S01]  /*2370*/  IMAD.HI.U32 R3, R13, R68, RZ ;  /* 0x000000440d037227 */ /* 0x000fe200078e00ff */
[----:B------:R-:W-:Y:S01]  /*2380*/  ISETP.GT.U32.AND P0, PT, R11, R6, PT ;  /* 0x000000060b00720c */ /* 0x000fe20003f04070 */
[----:B------:R-:W-:Y:S02]  /*2390*/  STL [R1+0xd2c], R71 ;  /* 0x000d2c4701007387 */ /* 0x000fe40000100800 */
[--C-:B------:R-:W-:Y:S02]  /*23a0*/  @!P1 IMAD.IADD R8, R8, 0x1, -R11.reuse ;  /* 0x0000000108089824 */ /* 0x100fe400078e0a0b */
[----:B------:R-:W-:Y:S01]  /*23b0*/  IMAD.HI.U32 R4, R13, R10, RZ ;  /* 0x0000000a0d047227 */ /* 0x000fe200078e00ff */
[----:B------:R0:W-:Y:S02]  /*23c0*/  STL [R1+0x2a8], R0 ;  /* 0x0002a80001007387 */ /* 0x0001e40000100800 */
[----:B------:R-:W-:Y:S01]  /*23d0*/  ISETP.GT.U32.AND P1, PT, R11, R8, PT ;  /* 0x000000080b00720c */ /* 0x000fe20003f24070 */
[----:B------:R-:W-:Y:S01]  /*23e0*/  IMAD.MOV R4, RZ, RZ, -R4 ;  /* 0x000000ffff047224 */ /* 0x000fe200078e0a04 */
[----:B------:R-:W-:Y:S01]  /*23f0*/  STL [R1+0xd30], R70 ;  /* 0x000d304601007387 */ /* 0x000fe20000100800 */
[--C-:B------:R-:W-:Y:S01]  /*2400*/  @!P5 IMAD.IADD R69, R69, 0x1, -R11.reuse ;  /* 0x000000014545d824 */ /* 0x100fe200078e0a0b */
[----:B------:R-:W-:Y:S01]  /*2410*/  ISETP.GE.AND P5, PT, R9, RZ, PT ;  /* 0x000000ff0900720c */ /* 0x000fe20003fa6270 */
[----:B------:R-:W-:Y:S01]  /*2420*/  @!P0 IMAD.IADD R6, R6, 0x1, -R11 ;  /* 0x0000000106068824 */ /* 0x000fe200078e0a0b */
[----:B------:R-:W-:Y:S01]  /*2430*/  LOP3.LUT R9, R14, 0x4a, RZ, 0xfc, !PT ;  /* 0x0000004a0e097812 */ /* 0x000fe200078efcff */
[----:B------:R-:W-:-:S02]  /*2440*/  IMAD R67, R11, R4, R10 ;  /* 0x000000040b437224 */ /* 0x000fc400078e020a */
[----:B0-----:R-:W-:Y:S02]  /*2450*/  IMAD.MOV.U32 R0, RZ, RZ, R6 ;  /* 0x000000ffff007224 */ /* 0x001fe400078e0006 */
[----:B------:R-:W-:-:S04]  /*2460*/  IMAD.HI.U32 R4, R13, R18, RZ ;  /* 0x000000120d047227 */ /* 0x000fc800078e00ff */
[----:B------:R-:W-:Y:S01]  /*2470*/  @!P2 IMAD.MOV R69, RZ, RZ, -R69 ;  /* 0x000000ffff45a224 */ /* 0x000fe200078e0a45 */
[----:B------:R-:W-:Y:S01]  /*2480*/  ISETP.GT.U32.AND P2, PT, R11, R67, PT ;  /* 0x000000430b00720c */ /* 0x000fe20003f44070 */
[----:B------:R-:W-:Y:S01]  /*2490*/  @!P4 IMAD.MOV R0, RZ, RZ, -R0 ;  /* 0x000000ffff00c224 */ /* 0x000fe200078e0a00 */
[----:B------:R-:W-:Y:S01]  /*24a0*/  ISETP.GE.AND P4, PT, R15, RZ, PT ;  /* 0x000000ff0f00720c */ /* 0x000fe20003f86270 */
[----:B------:R-:W-:Y:S01]  /*24b0*/  IMAD.MOV R4, RZ, RZ, -R4 ;  /* 0x000000ffff047224 */ /* 0x000fe200078e0a04 */
[----:B------:R-:W-:Y:S01]  /*24c0*/  STL [R1+0xd34], R69 ;  /* 0x000d344501007387 */ /* 0x000fe20000100800 */
[----:B------:R-:W-:Y:S01]  /*24d0*/  @!P1 IMAD.IADD R8, R8, 0x1, -R11 ;  /* 0x0000000108089824 */ /* 0x000fe200078e0a0b */
[----:B------:R-:W-:Y:S01]  /*24e0*/  LOP3.LUT R15, R14, 0x4c, RZ, 0xfc, !PT ;  /* 0x0000004c0e0f7812 */ /* 0x000fe200078efcff */
[----:B------:R-:W-:Y:S01]  /*24f0*/  IMAD R10, R11, R4, R18 ;  /* 0x000000040b0a7224 */ /* 0x000fe200078e0212 */
[----:B------:R0:W-:Y:S01]  /*2500*/  STL [R1+0x2ac], R0 ;  /* 0x0002ac0001007387 */ /* 0x0001e20000100800 */
[----:B------:R-:W-:-:S02]  /*2510*/  IMAD.MOV R7, RZ, RZ, -R3 ;  /* 0x000000ffff077224 */ /* 0x000fc400078e0a03 */
[----:B------:R-:W-:-:S04]  /*2520*/  IMAD.HI.U32 R3, R13, R16, RZ ;  /* 0x000000100d037227 */ /* 0x000fc800078e00ff */
[C---:B------:R-:W-:Y:S01]  /*2530*/  IMAD R68, R11.reuse, R7, R68 ;  /* 0x000000070b447224 */ /* 0x040fe200078e0244 */
[----:B------:R-:W-:Y:S01]  /*2540*/  LOP3.LUT R7, R14, 0x48, RZ, 0xfc, !PT ;  /* 0x000000480e077812 */ /* 0x000fe200078efcff */
[----:B------:R-:W-:Y:S02]  /*2550*/  IMAD.MOV R3, RZ, RZ, -R3 ;  /* 0x000000ffff037224 */ /* 0x000fe400078e0a03 */
[----:B0-----:R-:W-:Y:S01]  /*2560*/  IMAD.MOV.U32 R0, RZ, RZ, R8 ;  /* 0x000000ffff007224 */ /* 0x001fe200078e0008 */
[----:B------:R-:W-:Y:S01]  /*2570*/  IABS R66, R7 ;  /* 0x0000000700427213 */ /* 0x000fe20000000000 */
[C---:B------:R-:W-:Y:S01]  /*2580*/  IMAD R6, R11.reuse, R3, R16 ;  /* 0x000000030b067224 */ /* 0x040fe200078e0210 */
[C---:B------:R-:W-:Y:S01]  /*2590*/  ISETP.GT.U32.AND P0, PT, R11.reuse, R68, PT ;  /* 0x000000440b00720c */ /* 0x040fe20003f04070 */
[----:B------:R-:W-:Y:S01]  /*25a0*/  @!P3 IMAD.MOV R0, RZ, RZ, -R0 ;  /* 0x000000ffff00b224 */ /* 0x000fe200078e0a00 */
[----:B------:R-:W-:Y:S01]  /*25b0*/  ISETP.GT.U32.AND P3, PT, R11, R10, PT ;  /* 0x0000000a0b00720c */ /* 0x000fe20003f64070 */
[----:B------:R-:W-:Y:S01]  /*25c0*/  IMAD.HI.U32 R3, R13, R66, RZ ;  /* 0x000000420d037227 */ /* 0x000fe200078e00ff */
[----:B------:R-:W-:-:S02]  /*25d0*/  ISETP.GT.U32.AND P1, PT, R11, R6, PT ;  /* 0x000000060b00720c */ /* 0x000fc40003f24070 */
[----:B------:R-:W-:Y:S01]  /*25e0*/  IABS R8, R9 ;  /* 0x0000000900087213 */ /* 0x000fe20000000000 */
[----:B------:R-:W-:Y:S01]  /*25f0*/  IMAD.MOV R3, RZ, RZ, -R3 ;  /* 0x000000ffff037224 */ /* 0x000fe200078e0a03 */
[----:B------:R-:W-:Y:S01]  /*2600*/  IABS R16, R15 ;  /* 0x0000000f00107213 */ /* 0x000fe20000000000 */
[----:B------:R-:W-:Y:S01]  /*2610*/  @!P2 IMAD.IADD R67, R67, 0x1, -R11 ;  /* 0x000000014343a824 */ /* 0x000fe200078e0a0b */
[----:B------:R0:W-:Y:S01]  /*2620*/  STL [R1+0x2b0], R0 ;  /* 0x0002b00001007387 */ /* 0x0001e20000100800 */
[----:B------:R-:W-:Y:S02]  /*2630*/  IMAD R66, R11, R3, R66 ;  /* 0x000000030b427224 */ /* 0x000fe400078e0242 */
[----:B------:R-:W-:Y:S01]  /*2640*/  IMAD.HI.U32 R3, R13, R8, RZ ;  /* 0x000000080d037227 */ /* 0x000fe200078e00ff */
[----:B------:R-:W-:-:S03]  /*2650*/  ISETP.GT.U32.AND P2, PT, R11, R67, PT ;  /* 0x000000430b00720c */ /* 0x000fc60003f44070 */
[--C-:B------:R-:W-:Y:S02]  /*2660*/  @!P3 IMAD.IADD R10, R10, 0x1, -R11.reuse ;  /* 0x000000010a0ab824 */ /* 0x100fe400078e0a0b */
[----:B------:R-:W-:Y:S02]  /*2670*/  @!P1 IMAD.IADD R6, R6, 0x1, -R11 ;  /* 0x0000000106069824 */ /* 0x000fe400078e0a0b */
[----:B------:R-:W-:Y:S01]  /*2680*/  IMAD.MOV R3, RZ, RZ, -R3 ;  /* 0x000000ffff037224 */ /* 0x000fe200078e0a03 */
[C---:B------:R-:W-:Y:S01]  /*2690*/  ISETP.GT.U32.AND P3, PT, R11.reuse, R10, PT ;  /* 0x0000000a0b00720c */ /* 0x040fe20003f64070 */
[--C-:B------:R-:W-:Y:S01]  /*26a0*/  @!P0 IMAD.IADD R68, R68, 0x1, -R11.reuse ;  /* 0x0000000144448824 */ /* 0x100fe200078e0a0b */
[C---:B------:R-:W-:Y:S01]  /*26b0*/  ISETP.GT.U32.AND P1, PT, R11.reuse, R6, PT ;  /* 0x000000060b00720c */ /* 0x040fe20003f24070 */
[----:B------:R-:W-:Y:S02]  /*26c0*/  IMAD R65, R11, R3, R8 ;  /* 0x000000030b417224 */ /* 0x000fe400078e0208 */
[----:B------:R-:W-:Y:S01]  /*26d0*/  @!P2 IMAD.IADD R67, R67, 0x1, -R11 ;  /* 0x000000014343a824 */ /* 0x000fe200078e0a0b */
[C---:B------:R-:W-:Y:S01]  /*26e0*/  ISETP.GT.U32.AND P0, PT, R11.reuse, R68, PT ;  /* 0x000000440b00720c */ /* 0x040fe20003f04070 */
[----:B------:R-:W-:Y:S01]  /*26f0*/  VIADD R3, R12, 0x4e ;  /* 0x0000004e0c037836 */ /* 0x000fe20000000000 */
[----:B------:R-:W-:Y:S01]  /*2700*/  ISETP.GT.U32.AND P2, PT, R11, R66, PT ;  /* 0x000000420b00720c */ /* 0x000fe20003f44070 */
[----:B------:R-:W-:-:S03]  /*2710*/  IMAD.HI.U32 R4, R13, R16, RZ ;  /* 0x000000100d047227 */ /* 0x000fc600078e00ff */
[----:B------:R-:W-:Y:S01]  /*2720*/  IABS R8, R3 ;  /* 0x0000000300087213 */ /* 0x000fe20000000000 */
[--C-:B------:R-:W-:Y:S01]  /*2730*/  @!P3 IMAD.IADD R10, R10, 0x1, -R11.reuse ;  /* 0x000000010a0ab824 */ /* 0x100fe200078e0a0b */
[----:B------:R-:W-:Y:S01]  /*2740*/  ISETP.GT.U32.AND P3, PT, R11, R65, PT ;  /* 0x000000410b00720c */ /* 0x000fe20003f64070 */
[--C-:B------:R-:W-:Y:S01]  /*2750*/  @!P1 IMAD.IADD R6, R6, 0x1, -R11.reuse ;  /* 0x0000000106069824 */ /* 0x100fe200078e0a0b */
[----:B------:R-:W-:Y:S01]  /*2760*/  ISETP.GE.AND P1, PT, R15, RZ, PT ;  /* 0x000000ff0f00720c */ /* 0x000fe20003f26270 */
[----:B0-----:R-:W-:Y:S02]  /*2770*/  IMAD.MOV.U32 R0, RZ, RZ, R10 ;  /* 0x000000ffff007224 */ /* 0x001fe400078e000a */
[--C-:B------:R-:W-:Y:S01]  /*2780*/  @!P0 IMAD.IADD R68, R68, 0x1, -R11.reuse ;  /* 0x0000000144448824 */ /* 0x100fe200078e0a0b */
[----:B------:R-:W-:Y:S01]  /*2790*/  ISETP.GE.AND P0, PT, R17, RZ, PT ;  /* 0x000000ff1100720c */ /* 0x000fe20003f06270 */
[----:B------:R-:W-:Y:S01]  /*27a0*/  IMAD.MOV.U32 R18, RZ, RZ, R6 ;  /* 0x000000ffff127224 */ /* 0x000fe200078e0006 */
[----:B------:R-:W-:Y:S01]  /*27b0*/  LOP3.LUT R6, R14, 0x50, RZ, 0xfc, !PT ;  /* 0x000000500e067812 */ /* 0x000fe200078efcff */
[--C-:B------:R-:W-:Y:S01]  /*27c0*/  @!P2 IMAD.IADD R66, R66, 0x1, -R11.reuse ;  /* 0x000000014242a824 */ /* 0x100fe200078e0a0b */
[----:B------:R-:W-:Y:S01]  /*27d0*/  LOP3.LUT R17, R14, 0x5a, RZ, 0xfc, !PT ;  /* 0x0000005a0e117812 */ /* 0x000fe200078efcff */
[----:B------:R-:W-:Y:S01]  /*27e0*/  @!P4 IMAD.MOV R18, RZ, RZ, -R18 ;  /* 0x000000ffff12c224 */ /* 0x000fe200078e0a12 */
[----:B------:R-:W-:Y:S01]  /*27f0*/  ISETP.GE.AND P4, PT, R3, RZ, PT ;  /* 0x000000ff0300720c */ /* 0x000fe20003f86270 */
[----:B------:R-:W-:Y:S01]  /*2800*/  @!P3 IMAD.IADD R65, R65, 0x1, -R11 ;  /* 0x000000014141b824 */ /* 0x000fe200078e0a0b */
[----:B------:R-:W-:Y:S01]  /*2810*/  ISETP.GT.U32.AND P2, PT, R11, R66, PT ;  /* 0x000000420b00720c */ /* 0x000fe20003f44070 */
[----:B------:R-:W-:Y:S01]  /*2820*/  IMAD.HI.U32 R3, R13, R8, RZ ;  /* 0x000000080d037227 */ /* 0x000fe200078e00ff */
[----:B------:R-:W-:-:S02]  /*2830*/  IABS R64, R6 ;  /* 0x0000000600407213 */ /* 0x000fc40000000000 */
[----:B------:R-:W-:Y:S01]  /*2840*/  ISETP.GT.U32.AND P3, PT, R11, R65, PT ;  /* 0x000000410b00720c */ /* 0x000fe20003f64070 */
[----:B------:R-:W-:Y:S02]  /*2850*/  IMAD.MOV R3, RZ, RZ, -R3 ;  /* 0x000000ffff037224 */ /* 0x000fe400078e0a03 */
[----:B------:R-:W-:Y:S01]  /*2860*/  @!P6 IMAD.MOV R68, RZ, RZ, -R68 ;  /* 0x000000ffff44e224 */ /* 0x000fe200078e0a44 */
[----:B------:R-:W-:Y:S01]  /*2870*/  ISETP.GE.AND P6, PT, R7, RZ, PT ;  /* 0x000000ff0700720c */ /* 0x000fe20003fc6270 */
[----:B------:R-:W-:Y:S01]  /*2880*/  IMAD.MOV R4, RZ, RZ, -R4 ;  /* 0x000000ffff047224 */ /* 0x000fe200078e0a04 */
[----:B------:R-:W-:Y:S01]  /*2890*/  LOP3.LUT R7, R14, 0x52, RZ, 0xfc, !PT ;  /* 0x000000520e077812 */ /* 0x000fe200078efcff */
[----:B------:R-:W-:Y:S01]  /*28a0*/  @!P0 IMAD.MOV R0, RZ, RZ, -R0 ;  /* 0x000000ffff008224 */ /* 0x000fe200078e0a00 */
[----:B------:R-:W-:Y:S01]  /*28b0*/  ISETP.GE.AND P0, PT, R6, RZ, PT ;  /* 0x000000ff0600720c */ /* 0x000fe20003f06270 */
[----:B------:R-:W-:Y:S01]  /*28c0*/  IMAD R8, R11, R3, R8 ;  /* 0x000000030b087224 */ /* 0x000fe200078e0208 */
[----:B------:R-:W-:Y:S01]  /*28d0*/  IABS R10, R7 ;  /* 0x00000007000a7213 */ /* 0x000fe20000000000 */
[----:B------:R-:W-:Y:S01]  /*28e0*/  IMAD.HI.U32 R6, R13, R64, RZ ;  /* 0x000000400d067227 */ /* 0x000fe200078e00ff */
[----:B------:R-:W-:Y:S03]  /*28f0*/  STL [R1+0xd38], R68 ;  /* 0x000d384401007387 */ /* 0x000fe60000100800 */
[----:B------:R-:W-:-:S02]  /*2900*/  IMAD R4, R11, R4, R16 ;  /* 0x000000040b047224 */ /* 0x000fc400078e0210 */
[--C-:B------:R-:W-:Y:S01]  /*2910*/  @!P3 IMAD.IADD R65, R65, 0x1, -R11.reuse ;  /* 0x000000014141b824 */ /* 0x100fe200078e0a0b */
[C---:B------:R-:W-:Y:S01]  /*2920*/  ISETP.GT.U32.AND P3, PT, R11.reuse, R8, PT ;  /* 0x000000080b00720c */ /* 0x040fe20003f64070 */
[----:B------:R-:W-:Y:S02]  /*2930*/  IMAD.MOV R6, RZ, RZ, -R6 ;  /* 0x000000ffff067224 */ /* 0x000fe400078e0a06 */
[----:B------:R-:W-:Y:S01]  /*2940*/  @!P2 IMAD.IADD R66, R66, 0x1, -R11 ;  /* 0x000000014242a824 */ /* 0x000fe200078e0a0b */
[C---:B------:R-:W-:Y:S01]  /*2950*/  ISETP.GT.U32.AND P2, PT, R11.reuse, R4, PT ;  /* 0x000000040b00720c */ /* 0x040fe20003f44070 */
[C---:B------:R-:W-:Y:S02]  /*2960*/  IMAD R64, R11.reuse, R6, R64 ;  /* 0x000000060b407224 */ /* 0x040fe400078e0240 */
[----:B------:R-:W-:Y:S02]  /*2970*/  @!P6 IMAD.MOV R66, RZ, RZ, -R66 ;  /* 0x000000ffff42e224 */ /* 0x000fe400078e0a42 */
[----:B------:R-:W-:Y:S01]  /*2980*/  @!P5 IMAD.MOV R67, RZ, RZ, -R67 ;  /* 0x000000ffff43d224 */ /* 0x000fe200078e0a43 */
[----:B------:R-:W-:Y:S01]  /*2990*/  ISETP.GT.U32.AND P6, PT, R11, R64, PT ;  /* 0x000000400b00720c */ /* 0x000fe20003fc4070 */
[----:B------:R-:W-:Y:S01]  /*29a0*/  IMAD.HI.U32 R3, R13, R10, RZ ;  /* 0x0000000a0d037227 */ /* 0x000fe200078e00ff */
[----:B------:R-:W-:-:S02]  /*29b0*/  ISETP.GE.AND P5, PT, R9, RZ, PT ;  /* 0x000000ff0900720c */ /* 0x000fc40003fa6270 */
[----:B------:R-:W-:Y:S01]  /*29c0*/  LOP3.LUT R9, R14, 0x54, RZ, 0xfc, !PT ;  /* 0x000000540e097812 */ /* 0x000fe200078efcff */
[--C-:B------:R-:W-:Y:S01]  /*29d0*/  @!P3 IMAD.IADD R8, R8, 0x1, -R11.reuse ;  /* 0x000000010808b824 */ /* 0x100fe200078e0a0b */
[----:B------:R-:W-:Y:S01]  /*29e0*/  STL [R1+0xd3c], R67 ;  /* 0x000d3c4301007387 */ /* 0x000fe20000100800 */
[----:B------:R-:W-:Y:S01]  /*29f0*/  @!P2 IMAD.IADD R4, R4, 0x1, -R11 ;  /* 0x000000010404a824 */ /* 0x000fe200078e0a0b */
[----:B------:R-:W-:Y:S01]  /*2a00*/  IABS R16, R9 ;  /* 0x0000000900107213 */ /* 0x000fe20000000000 */
[----:B------:R-:W-:Y:S01]  /*2a10*/  IMAD.MOV R3, RZ, RZ, -R3 ;  /* 0x000000ffff037224 */ /* 0x000fe200078e0a03 */
[C---:B------:R-:W-:Y:S01]  /*2a20*/  ISETP.GT.U32.AND P3, PT, R11.reuse, R8, PT ;  /* 0x000000080b00720c */ /* 0x040fe20003f64070 */
[----:B------:R0:W-:Y:S01]  /*2a30*/  STL [R1+0x2c4], R18 ;  /* 0x0002c41201007387 */ /* 0x0001e20000100800 */
[C---:B------:R-:W-:Y:S01]  /*2a40*/  ISETP.GT.U32.AND P2, PT, R11.reuse, R4, PT ;  /* 0x000000040b00720c */ /* 0x040fe20003f44070 */
[----:B------:R-:W-:Y:S02]  /*2a50*/  @!P6 IMAD.IADD R64, R64, 0x1, -R11 ;  /* 0x000000014040e824 */ /* 0x000fe400078e0a0b */
[----:B------:R-:W-:Y:S01]  /*2a60*/  IMAD R63, R11, R3, R10 ;  /* 0x000000030b3f7224 */ /* 0x000fe200078e020a */
[----:B------:R1:W-:Y:S01]  /*2a70*/  STL [R1+0x2c8], R0 ;  /* 0x0002c80001007387 */ /* 0x0003e20000100800 */
[----:B------:R-:W-:Y:S01]  /*2a80*/  IMAD.HI.U32 R6, R13, R16, RZ ;  /* 0x000000100d067227 */ /* 0x000fe200078e00ff */
[----:B------:R-:W-:-:S02]  /*2a90*/  ISETP.GT.U32.AND P6, PT, R11, R64, PT ;  /* 0x000000400b00720c */ /* 0x000fc40003fc4070 */
[----:B------:R-:W-:Y:S01]  /*2aa0*/  STL [R1+0xd40], R66 ;  /* 0x000d404201007387 */ /* 0x000fe20000100800 */
[----:B0-----:R-:W-:Y:S01]  /*2ab0*/  IABS R18, R23 ;  /* 0x0000001700127213 */ /* 0x001fe20000000000 */
[----:B------:R-:W-:Y:S02]  /*2ac0*/  IMAD.MOV R6, RZ, RZ, -R6 ;  /* 0x000000ffff067224 */ /* 0x000fe400078e0a06 */
[----:B------:R-:W-:Y:S01]  /*2ad0*/  @!P3 IMAD.IADD R8, R8, 0x1, -R11 ;  /* 0x000000010808b824 */ /* 0x000fe200078e0a0b */
[----:B------:R-:W-:Y:S01]  /*2ae0*/  ISETP.GT.U32.AND P3, PT, R11, R63, PT ;  /* 0x0000003f0b00720c */ /* 0x000fe20003f64070 */
[----:B------:R-:W-:-:S04]  /*2af0*/  IMAD.HI.U32 R3, R13, R18, RZ ;  /* 0x000000120d037227 */ /* 0x000fc800078e00ff */
[----:B------:R-:W-:Y:S01]  /*2b00*/  @!P2 IMAD.IADD R4, R4, 0x1, -R11 ;  /* 0x000000010404a824 */ /* 0x000fe200078e0a0b */
[----:B------:R-:W-:Y:S01]  /*2b10*/  ISETP.GE.AND P2, PT, R9, RZ, PT ;  /* 0x000000ff0900720c */ /* 0x000fe20003f46270 */
[C---:B------:R-:W-:Y:S01]  /*2b20*/  IMAD R6, R11.reuse, R6, R16 ;  /* 0x000000060b067224 */ /* 0x040fe200078e0210 */
[----:B------:R-:W-:Y:S01]  /*2b30*/  IABS R16, R17 ;  /* 0x0000001100107213 */ /* 0x000fe20000000000 */
[----:B------:R-:W-:Y:S02]  /*2b40*/  IMAD.MOV R9, RZ, RZ, -R3 ;  /* 0x000000ffff097224 */ /* 0x000fe400078e0a03 */
[----:B------:R-:W-:Y:S01]  /*2b50*/  @!P6 IMAD.IADD R64, R64, 0x1, -R11 ;  /* 0x000000014040e824 */ /* 0x000fe200078e0a0b */
[C---:B------:R-:W-:Y:S01]  /*2b60*/  ISETP.GT.U32.AND P6, PT, R11.reuse, R6, PT ;  /* 0x000000060b00720c */ /* 0x040fe20003fc4070 */
[----:B------:R-:W-:Y:S02]  /*2b70*/  IMAD R18, R11, R9, R18 ;  /* 0x000000090b127224 */ /* 0x000fe400078e0212 */
[----:B------:R-:W-:-:S04]  /*2b80*/  IMAD.HI.U32 R3, R13, R62, RZ ;  /* 0x0000003e0d037227 */ /* 0x000fc800078e00ff */
[----:B------:R-:W-:Y:S01]  /*2b90*/  @!P3 IMAD.IADD R63, R63, 0x1, -R11 ;  /* 0x000000013f3fb824 */ /* 0x000fe200078e0a0b */
[----:B------:R-:W-:Y:S01]  /*2ba0*/  ISETP.GT.U32.AND P3, PT, R11, R18, PT ;  /* 0x000000120b00720c */ /* 0x000fe20003f64070 */
[----:B------:R-:W-:Y:S02]  /*2bb0*/  IMAD.MOV R10, RZ, RZ, -R3 ;  /* 0x000000ffff0a7224 */ /* 0x000fe400078e0a03 */
[----:B------:R-:W-:Y:S01]  /*2bc0*/  @!P5 IMAD.MOV R65, RZ, RZ, -R65 ;  /* 0x000000ffff41d224 */ /* 0x000fe200078e0a41 */
[----:B------:R-:W-:Y:S01]  /*2bd0*/  ISETP.GE.AND P5, PT, R7, RZ, PT ;  /* 0x000000ff0700720c */ /* 0x000fe20003fa6270 */
[----:B------:R-:W-:Y:S02]  /*2be0*/  IMAD R62, R11, R10, R62 ;  /* 0x0000000a0b3e7224 */ /* 0x000fe400078e023e */
[----:B------:R-:W-:Y:S01]  /*2bf0*/  @!P6 IMAD.IADD R6, R6, 0x1, -R11 ;  /* 0x000000010606e824 */ /* 0x000fe200078e0a0b */
[----:B------:R-:W-:Y:S01]  /*2c00*/  STL [R1+0xd44], R65 ;  /* 0x000d444101007387 */ /* 0x000fe20000100800 */
[----:B------:R-:W-:Y:S01]  /*2c10*/  IMAD.HI.U32 R7, R13, R16, RZ ;  /* 0x000000100d077227 */ /* 0x000fe200078e00ff */
[----:B------:R-:W-:-:S03]  /*2c20*/  ISETP.GT.U32.AND P6, PT, R11, R62, PT ;  /* 0x0000003e0b00720c */ /* 0x000fc60003fc4070 */
[----:B------:R-:W-:Y:S01]  /*2c30*/  @!P3 IMAD.IADD R18, R18, 0x1, -R11 ;  /* 0x000000011212b824 */ /* 0x000fe200078e0a0b */
[----:B------:R-:W-:Y:S01]  /*2c40*/  ISETP.GT.U32.AND P3, PT, R11, R63, PT ;  /* 0x0000003f0b00720c */ /* 0x000fe20003f64070 */
[----:B------:R-:W-:Y:S02]  /*2c50*/  VIADD R15, R12, 0x5e ;  /* 0x0000005e0c0f7836 */ /* 0x000fe40000000000 */
[----:B------:R-:W-:-:S03]  /*2c60*/  IMAD.HI.U32 R9, R13, R20, RZ ;  /* 0x000000140d097227 */ /* 0x000fc600078e00ff */
[----:B------:R-:W-:Y:S01]  /*2c70*/  IABS R22, R15 ;  /* 0x0000000f00167213 */ /* 0x000fe20000000000 */
[----:B------:R-:W-:Y:S02]  /*2c80*/  IMAD.MOV R7, RZ, RZ, -R7 ;  /* 0x000000ffff077224 */ /* 0x000fe400078e0a07 */
[----:B------:R-:W-:Y:S02]  /*2c90*/  IMAD.MOV R9, RZ, RZ, -R9 ;  /* 0x000000ffff097224 */ /* 0x000fe400078e0a09 */
[----:B-1----:R-:W-:Y:S02]  /*2ca0*/  IMAD.MOV.U32 R0, RZ, RZ, R4 ;  /* 0x000000ffff007224 */ /* 0x002fe400078e0004 */
[C---:B------:R-:W-:Y:S01]  /*2cb0*/  IMAD R61, R11.reuse, R7, R16 ;  /* 0x000000070b3d7224 */ /* 0x040fe200078e0210 */
[C---:B------:R-:W-:Y:S01]  /*2cc0*/  LOP3.LUT R7, R14.reuse, 0x60, RZ, 0xfc, !PT ;  /* 0x000000600e077812 */ /* 0x040fe200078efcff */
[C---:B------:R-:W-:Y:S01]  /*2cd0*/  IMAD R16, R11.reuse, R9, R20 ;  /* 0x000000090b107224 */ /* 0x040fe200078e0214 */
[----:B------:R-:W-:Y:S01]  /*2ce0*/  LOP3.LUT R9, R14, 0x62, RZ, 0xfc, !PT ;  /* 0x000000620e097812 */ /* 0x000fe200078efcff */
[----:B------:R-:W-:Y:S01]  /*2cf0*/  @!P1 IMAD.MOV R0, RZ, RZ, -R0 ;  /* 0x000000ffff009224 */ /* 0x000fe200078e0a00 */
[C---:B------:R-:W-:Y:S01]  /*2d00*/  ISETP.GT.U32.AND P1, PT, R11.reuse, R6, PT ;  /* 0x000000060b00720c */ /* 0x040fe20003f24070 */
[----:B------:R-:W-:Y:S01]  /*2d10*/  @!P6 IMAD.IADD R62, R62, 0x1, -R11 ;  /* 0x000000013e3ee824 */ /* 0x000fe200078e0a0b */
[----:B------:R-:W-:Y:S01]  /*2d20*/  ISETP.GT.U32.AND P6, PT, R11, R18, PT ;  /* 0x000000120b00720c */ /* 0x000fe20003fc4070 */
[----:B------:R-:W-:Y:S01]  /*2d30*/  IMAD.HI.U32 R3, R13, R22, RZ ;  /* 0x000000160d037227 */ /* 0x000fe200078e00ff */
[----:B------:R0:W-:Y:S01]  /*2d40*/  STL [R1+0x2cc], R0 ;  /* 0x0002cc0001007387 */ /* 0x0001e20000100800 */
[----:B------:R-:W-:-:S02]  /*2d50*/  IABS R60, R7 ;  /* 0x00000007003c7213 */ /* 0x000fc40000000000 */
[----:B------:R-:W-:Y:S01]  /*2d60*/  @!P3 IMAD.IADD R63, R63, 0x1, -R11 ;  /* 0x000000013f3fb824 */ /* 0x000fe200078e0a0b */
[C---:B------:R-:W-:Y:S01]  /*2d70*/  ISETP.GT.U32.AND P3, PT, R11.reuse, R16, PT ;  /* 0x000000100b00720c */ /* 0x040fe20003f64070 */
[----:B------:R-:W-:Y:S02]  /*2d80*/  IMAD.MOV R3, RZ, RZ, -R3 ;  /* 0x000000ffff037224 */ /* 0x000fe400078e0a03 */
[----:B------:R-:W-:Y:S01]  /*2d90*/  @!P0 IMAD.MOV R64, RZ, RZ, -R64 ;  /* 0x000000ffff408224 */ /* 0x000fe200078e0a40 */
[C---:B------:R-:W-:Y:S01]  /*2da0*/  ISETP.GT.U32.AND P0, PT, R11.reuse, R61, PT ;  /* 0x0000003d0b00720c */ /* 0x040fe20003f04070 */
[----:B------:R-:W-:Y:S02]  /*2db0*/  IMAD R10, R11, R3, R22 ;  /* 0x000000030b0a7224 */ /* 0x000fe400078e0216 */
[----:B0-----:R-:W-:Y:S01]  /*2dc0*/  IMAD.MOV.U32 R0, RZ, RZ, R8 ;  /* 0x000000ffff007224 */ /* 0x001fe200078e0008 */
[----:B------:R-:W-:Y:S01]  /*2dd0*/  IABS R8, R9 ;  /* 0x0000000900087213 */ /* 0x000fe20000000000 */
[--C-:B------:R-:W-:Y:S01]  /*2de0*/  @!P1 IMAD.IADD R6, R6, 0x1, -R11.reuse ;  /* 0x0000000106069824 */ /* 0x100fe200078e0a0b */
[----:B------:R-:W-:Y:S01]  /*2df0*/  ISETP.GE.AND P1, PT, R23, RZ, PT ;  /* 0x000000ff1700720c */ /* 0x000fe20003f26270 */
[----:B------:R-:W-:Y:S01]  /*2e00*/  @!P4 IMAD.MOV R0, RZ, RZ, -R0 ;  /* 0x000000ffff00c224 */ /* 0x000fe200078e0a00 */
[C---:B------:R-:W-:Y:S01]  /*2e10*/  ISETP.GT.U32.AND P4, PT, R11.reuse, R62, PT ;  /* 0x0000003e0b00720c */ /* 0x040fe20003f84070 */
[--C-:B------:R-:W-:Y:S01]  /*2e20*/  @!P6 IMAD.IADD R18, R18, 0x1, -R11.reuse ;  /* 0x000000011212e824 */ /* 0x100fe200078e0a0b */
[----:B------:R-:W-:Y:S01]  /*2e30*/  ISETP.GT.U32.AND P6, PT, R11, R10, PT ;  /* 0x0000000a0b00720c */ /* 0x000fe20003fc4070 */
[----:B------:R-:W-:Y:S01]  /*2e40*/  @!P3 IMAD.IADD R16, R16, 0x1, -R11 ;  /* 0x000000011010b824 */ /* 0x000fe200078e0a0b */
[----:B------:R0:W-:Y:S01]  /*2e50*/  STL [R1+0x2d0], R0 ;  /* 0x0002d00001007387 */ /* 0x0001e20000100800 */
[----:B------:R-:W-:Y:S01]  /*2e60*/  @!P5 IMAD.MOV R63, RZ, RZ, -R63 ;  /* 0x000000ffff3fd224 */ /* 0x000fe200078e0a3f */
[----:B------:R-:W-:Y:S01]  /*2e70*/  ISETP.GE.AND P3, PT, R19, RZ, PT ;  /* 0x000000ff1300720c */ /* 0x000fe20003f66270 */
[----:B------:R-:W-:Y:S01]  /*2e80*/  IMAD.HI.U32 R4, R13, R8, RZ ;  /* 0x000000080d047227 */ /* 0x000fe200078e00ff */
[----:B------:R-:W-:Y:S03]  /*2e90*/  STL [R1+0xd48], R64 ;  /* 0x000d484001007387 */ /* 0x000fe60000100800 */
[----:B------:R-:W-:Y:S01]  /*2ea0*/  IMAD.MOV R4, RZ, RZ, -R4 ;  /* 0x000000ffff047224 */ /* 0x000fe200078e0a04 */
[----:B------:R-:W-:Y:S01]  /*2eb0*/  STL [R1+0xd4c], R63 ;  /* 0x000d4c3f01007387 */ /* 0x000fe20000100800 */
[----:B------:R-:W-:Y:S01]  /*2ec0*/  @!P4 IMAD.IADD R62, R62, 0x1, -R11 ;  /* 0x000000013e3ec824 */ /* 0x000fe200078e0a0b */
[----:B------:R-:W-:Y:S01]  /*2ed0*/  ISETP.GE.AND P4, PT, R21, RZ, PT ;  /* 0x000000ff1500720c */ /* 0x000fe20003f86270 */
[----:B0-----:R-:W-:-:S02]  /*2ee0*/  IMAD.MOV.U32 R0, RZ, RZ, R6 ;  /* 0x000000ffff007224 */ /* 0x001fc400078e0006 */
[--C-:B------:R-:W-:Y:S02]  /*2ef0*/  @!P6 IMAD.IADD R10, R10, 0x1, -R11.reuse ;  /* 0x000000010a0ae824 */ /* 0x100fe400078e0a0b */
[----:B------:R-:W-:Y:S01]  /*2f00*/  @!P2 IMAD.MOV R0, RZ, RZ, -R0 ;  /* 0x000000ffff00a224 */ /* 0x000fe200078e0a00 */
[----:B------:R-:W-:Y:S01]  /*2f10*/  ISETP.GT.U32.AND P2, PT, R11, R16, PT ;  /* 0x000000100b00720c */ /* 0x000fe20003f44070 */
[----:B------:R-:W-:Y:S01]  /*2f20*/  IMAD.HI.U32 R3, R13, R60, RZ ;  /* 0x0000003c0d037227 */ /* 0x000fe200078e00ff */
[----:B------:R-:W-:Y:S02]  /*2f30*/  ISETP.GT.U32.AND P6, PT, R11, R10, PT ;  /* 0x0000000a0b00720c */ /* 0x000fe40003fc4070 */
[----:B------:R0:W-:Y:S01]  /*2f40*/  STL [R1+0x2e4], R0 ;  /* 0x0002e40001007387 */ /* 0x0001e20000100800 */
[----:B------:R-:W-:Y:S01]  /*2f50*/  @!P0 IMAD.IADD R61, R61, 0x1, -R11 ;  /* 0x000000013d3d8824 */ /* 0x000fe200078e0a0b */
[----:B------:R-:W-:Y:S01]  /*2f60*/  ISETP.GE.AND P0, PT, R17, RZ, PT ;  /* 0x000000ff1100720c */ /* 0x000fe20003f06270 */
[C---:B------:R-:W-:Y:S01]  /*2f70*/  IMAD R59, R11.reuse, R4, R8 ;  /* 0x000000040b3b7224 */ /* 0x040fe200078e0208 */
[----:B------:R-:W-:Y:S01]  /*2f80*/  LOP3.LUT R4, R14, 0x64, RZ, 0xfc, !PT ;  /* 0x000000640e047812 */ /* 0x000fe200078efcff */
[----:B------:R-:W-:Y:S01]  /*2f90*/  IMAD.MOV R3, RZ, RZ, -R3 ;  /* 0x000000ffff037224 */ /* 0x000fe200078e0a03 */
[----:B------:R-:W-:Y:S01]  /*2fa0*/  ISETP.GT.U32.AND P5, PT, R11, R61, PT ;  /* 0x0000003d0b00720c */ /* 0x000fe20003fa4070 */
[----:B------:R-:W-:Y:S01]  /*2fb0*/  @!P4 IMAD.MOV R62, RZ, RZ, -R62 ;  /* 0x000000ffff3ec224 */ /* 0x000fe200078e0a3e */
[----:B------:R-:W-:Y:S01]  /*2fc0*/  IABS R8, R4 ;  /* 0x0000000400087213 */ /* 0x000fe20000000000 */
[----:B------:R-:W-:Y:S01]  /*2fd0*/  @!P2 IMAD.IADD R16, R16, 0x1, -R11 ;  /* 0x000000011010a824 */ /* 0x000fe200078e0a0b */
[----:B------:R-:W-:Y:S01]  /*2fe0*/  ISETP.GE.AND P4, PT, R15, RZ, PT ;  /* 0x000000ff0f00720c */ /* 0x000fe20003f86270 */
[----:B0-----:R-:W-:Y:S01]  /*2ff0*/  IMAD.MOV.U32 R0, RZ, RZ, R18 ;  /* 0x000000ffff007224 */ /* 0x001fe200078e0012 */
[----:B------:R-:W-:Y:S01]  /*3000*/  LOP3.LUT R17, R14, 0x66, RZ, 0xfc, !PT ;  /* 0x000000660e117812 */ /* 0x000fe200078efcff */
[----:B------:R-:W-:Y:S01]  /*3010*/  IMAD R60, R11, R3, R60 ;  /* 0x000000030b3c7224 */ /* 0x000fe200078e023c */
[----:B------:R-:W-:Y:S01]  /*3020*/  ISETP.GE.AND P2, PT, R7, RZ, PT ;  /* 0x000000ff0700720c */ /* 0x000fe20003f46270 */
[----:B------:R-:W-:Y:S01]  /*3030*/  @!P1 IMAD.MOV R0, RZ, RZ, -R0 ;  /* 0x000000ffff009224 */ /* 0x000fe200078e0a00 */
[----:B------:R-:W-:Y:S01]  /*3040*/  IABS R6, R17 ;  /* 0x0000001100067213 */ /* 0x000fe20000000000 */
[----:B------:R-:W-:Y:S01]  /*3050*/  IMAD.HI.U32 R3, R13, R8, RZ ;  /* 0x000000080d037227 */ /* 0x000fe200078e00ff */
[----:B------:R-:W-:-:S02]  /*3060*/  ISETP.GT.U32.AND P1, PT, R11, R60, PT ;  /* 0x0000003c0b00720c */ /* 0x000fc40003f24070 */
[----:B------:R0:W-:Y:S01]  /*3070*/  STL [R1+0x2ec], R0 ;  /* 0x0002ec0001007387 */ /* 0x0001e20000100800 */
[----:B------:R-:W-:Y:S01]  /*3080*/  @!P6 IMAD.IADD R10, R10, 0x1, -R11 ;  /* 0x000000010a0ae824 */ /* 0x000fe200078e0a0b */
[----:B------:R-:W-:Y:S01]  /*3090*/  ISETP.GE.AND P6, PT, R9, RZ, PT ;  /* 0x000000ff0900720c */ /* 0x000fe20003fc6270 */
[----:B------:R-:W-:Y:S01]  /*30a0*/  IMAD.MOV R3, RZ, RZ, -R3 ;  /* 0x000000ffff037224 */ /* 0x000fe200078e0a03 */
[C---:B------:R-:W-:Y:S01]  /*30b0*/  LOP3.LUT R9, R14.reuse, 0x6c, RZ, 0xfc, !PT ;  /* 0x0000006c0e097812 */ /* 0x040fe200078efcff */
[----:B------:R-:W-:Y:S01]  /*30c0*/  @!P5 IMAD.IADD R61, R61, 0x1, -R11 ;  /* 0x000000013d3dd824 */ /* 0x000fe200078e0a0b */
[C---:B------:R-:W-:Y:S01]  /*30d0*/  ISETP.GT.U32.AND P5, PT, R11.reuse, R59, PT ;  /* 0x0000003b0b00720c */ /* 0x040fe20003fa4070 */
[----:B------:R-:W-:Y:S01]  /*30e0*/  IMAD R8, R11, R3, R8 ;  /* 0x000000030b087224 */ /* 0x000fe200078e0208 */
[C---:B------:R-:W-:Y:S01]  /*30f0*/  LOP3.LUT R3, R14.reuse, 0x68, RZ, 0xfc, !PT ;  /* 0x000000680e037812 */ /* 0x040fe200078efcff */
[----:B------:R-:W-:Y:S01]  /*3100*/  @!P0 IMAD.MOV R61, RZ, RZ, -R61 ;  /* 0x000000ffff3d8224 */ /* 0x000fe200078e0a3d */
[----:B------:R-:W-:Y:S01]  /*3110*/  LOP3.LUT R15, R14, 0x72, RZ, 0xfc, !PT ;  /* 0x000000720e0f7812 */ /* 0x000fe200078efcff */
[----:B0-----:R-:W-:Y:S01]  /*3120*/  IMAD.MOV.U32 R0, RZ, RZ, R16 ;  /* 0x000000ffff007224 */ /* 0x001fe200078e0010 */
[----:B------:R-:W-:Y:S01]  /*3130*/  IABS R58, R3 ;  /* 0x00000003003a7213 */ /* 0x000fe20000000000 */
[----:B------:R-:W-:Y:S01]  /*3140*/  @!P1 IMAD.IADD R60, R60, 0x1, -R11 ;  /* 0x000000013c3c9824 */ /* 0x000fe200078e0a0b */
[----:B------:R-:W-:Y:S01]  /*3150*/  ISETP.GE.AND P1, PT, R4, RZ, PT ;  /* 0x000000ff0400720c */ /* 0x000fe20003f26270 */
[----:B------:R-:W-:Y:S01]  /*3160*/  @!P3 IMAD.MOV R0, RZ, RZ, -R0 ;  /* 0x000000ffff00b224 */ /* 0x000fe200078e0a00 */
[----:B------:R-:W-:Y:S01]  /*3170*/  IABS R16, R9 ;  /* 0x0000000900107213 */ /* 0x000fe20000000000 */
[----:B------:R-:W-:Y:S01]  /*3180*/  IMAD.HI.U32 R4, R13, R6, RZ ;  /* 0x000000060d047227 */ /* 0x000fe200078e00ff */
[----:B------:R-:W-:-:S02]  /*3190*/  ISETP.GT.U32.AND P0, PT, R11, R60, PT ;  /* 0x0000003c0b00720c */ /* 0x000fc40003f04070 */
[----:B------:R0:W-:Y:S01]  /*31a0*/  STL [R1+0x304], R0 ;  /* 0x0003040001007387 */ /* 0x0001e20000100800 */
[--C-:B------:R-:W-:Y:S01]  /*31b0*/  @!P5 IMAD.IADD R59, R59, 0x1, -R11.reuse ;  /* 0x000000013b3bd824 */ /* 0x100fe200078e0a0b */
[----:B------:R-:W-:Y:S01]  /*31c0*/  ISETP.GE.AND P3, PT, R17, RZ, PT ;  /* 0x000000ff1100720c */ /* 0x000fe20003f66270 */
[----:B------:R-:W-:Y:S01]  /*31d0*/  IMAD.MOV R4, RZ, RZ, -R4 ;  /* 0x000000ffff047224 */ /* 0x000fe200078e0a04 */
[C---:B------:R-:W-:Y:S01]  /*31e0*/  LOP3.LUT R18, R14.reuse, 0x70, RZ, 0xfc, !PT ;  /* 0x000000700e127812 */ /* 0x040fe200078efcff */
[----:B------:R-:W-:Y:S01]  /*31f0*/  IMAD.HI.U32 R7, R13, R16, RZ ;  /* 0x000000100d077227 */ /* 0x000fe200078e00ff */
[C---:B------:R-:W-:Y:S02]  /*3200*/  ISETP.GT.U32.AND P5, PT, R11.reuse, R59, PT ;  /* 0x0000003b0b00720c */ /* 0x040fe40003fa4070 */
[----:B------:R-:W-:Y:S01]  /*3210*/  IABS R56, R18 ;  /* 0x0000001200387213 */ /* 0x000fe20000000000 */
[C---:B------:R-:W-:Y:S01]  /*3220*/  IMAD R4, R11.reuse, R4, R6 ;  /* 0x000000040b047224 */ /* 0x040fe200078e0206 */
[C---:B------:R-:W-:Y:S01]  /*3230*/  LOP3.LUT R6, R14.reuse, 0x6a, RZ, 0xfc, !PT ;  /* 0x0000006a0e067812 */ /* 0x040fe200078efcff */
[----:B0-----:R-:W-:Y:S01]  /*3240*/  IMAD.MOV.U32 R0, RZ, RZ, R10 ;  /* 0x000000ffff007224 */ /* 0x001fe200078e000a */
[----:B------:R-:W-:Y:S01]  /*3250*/  LOP3.LUT R63, R14, 0x1fa, RZ, 0xfc, !PT ;  /* 0x000001fa0e3f7812 */ /* 0x000fe200078efcff */
[--C-:B------:R-:W-:Y:S01]  /*3260*/  @!P0 IMAD.IADD R60, R60, 0x1, -R11.reuse ;  /* 0x000000013c3c8824 */ /* 0x100fe200078e0a0b */
[----:B------:R-:W-:Y:S01]  /*3270*/  IABS R10, R6 ;  /* 0x00000006000a7213 */ /* 0x000fe20000000000 */
[----:B------:R-:W-:Y:S01]  /*3280*/  @!P4 IMAD.MOV R0, RZ, RZ, -R0 ;  /* 0x000000ffff00c224 */ /* 0x000fe200078e0a00 */
[----:B------:R-:W-:Y:S01]  /*3290*/  ISETP.GT.U32.AND P4, PT, R11, R8, PT ;  /* 0x000000080b00720c */ /* 0x000fe20003f84070 */
[----:B------:R-:W-:Y:S01]  /*32a0*/  @!P2 IMAD.MOV R60, RZ, RZ, -R60 ;  /* 0x000000ffff3ca224 */ /* 0x000fe200078e0a3c */
[----:B------:R-:W-:Y:S01]  /*32b0*/  ISETP.GE.AND P0, PT, R3, RZ, PT ;  /* 0x000000ff0300720c */ /* 0x000fe20003f06270 */
[----:B------:R-:W-:Y:S01]  /*32c0*/  IMAD.HI.U32 R3, R13, R58, RZ ;  /* 0x0000003a0d037227 */ /* 0x000fe200078e00ff */
[----:B------:R-:W-:Y:S01]  /*32d0*/  ISETP.GE.AND P2, PT, R6, RZ, PT ;  /* 0x000000ff0600720c */ /* 0x000fe20003f46270 */
[----:B------:R0:W-:Y:S02]  /*32e0*/  STL [R1+0x30c], R0 ;  /* 0x00030c0001007387 */ /* 0x0001e40000100800 */
[----:B------:R-:W-:Y:S01]  /*32f0*/  @!P5 IMAD.IADD R59, R59, 0x1, -R11 ;  /* 0x000000013b3bd824 */ /* 0x000fe200078e0a0b */
[----:B------:R-:W-:Y:S01]  /*3300*/  ISETP.GT.U32.AND P5, PT, R11, R4, PT ;  /* 0x000000040b00720c */ /* 0x000fe20003fa4070 */
[----:B------:R-:W-:-:S04]  /*3310*/  IMAD.HI.U32 R6, R13, R10, RZ ;  /* 0x0000000a0d067227 */ /* 0x000fc800078e00ff */
[----:B------:R-:W-:Y:S02]  /*3320*/  @!P4 IMAD.IADD R8, R8, 0x1, -R11 ;  /* 0x000000010808c824 */ /* 0x000fe400078e0a0b */
[----:B------:R-:W-:Y:S02]  /*3330*/  IMAD.MOV R3, RZ, RZ, -R3 ;  /* 0x000000ffff037224 */ /* 0x000fe400078e0a03 */
[----:B------:R-:W-:Y:S01]  /*3340*/  IMAD.MOV R6, RZ, RZ, -R6 ;  /* 0x000000ffff067224 */ /* 0x000fe200078e0a06 */
[C---:B------:R-:W-:Y:S01]  /*3350*/  ISETP.GT.U32.AND P4, PT, R11.reuse, R8, PT ;  /* 0x000000080b00720c */ /* 0x040fe20003f84070 */
[C---:B------:R-:W-:Y:S02]  /*3360*/  IMAD R58, R11.reuse, R3, R58 ;  /* 0x000000030b3a7224 */ /* 0x040fe400078e023a */
[----:B------:R-:W-:Y:S02]  /*3370*/  IMAD.MOV R7, RZ, RZ, -R7 ;  /* 0x000000ffff077224 */ /* 0x000fe400078e0a07 */
[----:B------:R-:W-:-:S02]  /*3380*/  IMAD R57, R11, R6, R10 ;  /* 0x000000060b397224 */ /* 0x000fc400078e020a */
[C---:B------:R-:W-:Y:S01]  /*3390*/  IMAD R6, R11.reuse, R7, R16 ;  /* 0x000000070b067224 */ /* 0x040fe200078e0210 */
[----:B------:R-:W-:Y:S01]  /*33a0*/  IABS R16, R15 ;  /* 0x0000000f00107213 */ /* 0x000fe20000000000 */
[--C-:B------:R-:W-:Y:S02]  /*33b0*/  @!P5 IMAD.IADD R4, R4, 0x1, -R11.reuse ;  /* 0x000000010404d824 */ /* 0x100fe400078e0a0b */
[----:B------:R-:W-:Y:S02]  /*33c0*/  VIADD R17, R12, 0x6e ;  /* 0x0000006e0c117836 */ /* 0x000fe40000000000 */
[----:B------:R-:W-:Y:S01]  /*33d0*/  @!P4 IMAD.IADD R8, R8, 0x1, -R11 ;  /* 0x000000010808c824 */ /* 0x000fe200078e0a0b */
[C---:B------:R-:W-:Y:S01]  /*33e0*/  ISETP.GT.U32.AND P4, PT, R11.reuse, R58, PT ;  /* 0x0000003a0b00720c */ /* 0x040fe20003f84070 */
[----:B------:R-:W-:Y:S01]  /*33f0*/  @!P6 IMAD.MOV R59, RZ, RZ, -R59 ;  /* 0x000000ffff3be224 */ /* 0x000fe200078e0a3b */
[----:B------:R-:W-:Y:S01]  /*3400*/  ISETP.GT.U32.AND P5, PT, R11, R4, PT ;  /* 0x000000040b00720c */ /* 0x000fe20003fa4070 */
[----:B0-----:R-:W-:Y:S01]  /*3410*/  IMAD.MOV.U32 R0, RZ, RZ, R8 ;  /* 0x000000ffff007224 */ /* 0x001fe200078e0008 */
[----:B------:R-:W-:-:S02]  /*3420*/  IABS R10, R17 ;  /* 0x00000011000a7213 */ /* 0x000fc40000000000 */
[----:B------:R-:W-:Y:S01]  /*3430*/  ISETP.GE.AND P6, PT, R9, RZ, PT ;  /* 0x000000ff0900720c */ /* 0x000fe20003fc6270 */
[----:B------:R-:W-:Y:S01]  /*3440*/  @!P1 IMAD.MOV R0, RZ, RZ, -R0 ;  /* 0x000000ffff009224 */ /* 0x000fe200078e0a00 */
[----:B------:R-:W-:Y:S01]  /*3450*/  ISETP.GT.U32.AND P1, PT, R11, R6, PT ;  /* 0x000000060b00720c */ /* 0x000fe20003f24070 */
[----:B------:R-:W-:Y:S01]  /*3460*/  IMAD.HI.U32 R3, R13, R10, RZ ;  /* 0x0000000a0d037227 */ /* 0x000fe200078e00ff */
[----:B------:R-:W-:Y:S02]  /*3470*/  LOP3.LUT R9, R14, 0x74, RZ, 0xfc, !PT ;  /* 0x000000740e097812 */ /* 0x000fe400078efcff */
[----:B------:R0:W-:Y:S01]  /*3480*/  STL [R1+0x324], R0 ;  /* 0x0003240001007387 */ /* 0x0001e20000100800 */
[--C-:B------:R-:W-:Y:S01]  /*3490*/  @!P4 IMAD.IADD R58, R58, 0x1, -R11.reuse ;  /* 0x000000013a3ac824 */ /* 0x100fe200078e0a0b */
[----:B------:R-:W-:Y:S01]  /*34a0*/  IABS R7, R9 ;  /* 0x0000000900077213 */ /* 0x000fe20000000000 */
[----:B------:R-:W-:Y:S01]  /*34b0*/  @!P5 IMAD.IADD R4, R4, 0x1, -R11 ;  /* 0x000000010404d824 */ /* 0x000fe200078e0a0b */
[C---:B------:R-:W-:Y:S01]  /*34c0*/  ISETP.GT.U32.AND P5, PT, R11.reuse, R57, PT ;  /* 0x000000390b00720c */ /* 0x040fe20003fa4070 */
[----:B------:R-:W-:Y:S01]  /*34d0*/  IMAD.MOV R3, RZ, RZ, -R3 ;  /* 0x000000ffff037224 */ /* 0x000fe200078e0a03 */
[----:B------:R-:W-:-:S03]  /*34e0*/  ISETP.GT.U32.AND P4, PT, R11, R58, PT ;  /* 0x0000003a0b00720c */ /* 0x000fc60003f84070 */
[----:B------:R-:W-:Y:S02]  /*34f0*/  @!P1 IMAD.IADD R6, R6, 0x1, -R11 ;  /* 0x0000000106069824 */ /* 0x000fe400078e0a0b */
[----:B0-----:R-:W-:Y:S02]  /*3500*/  IMAD.MOV.U32 R0, RZ, RZ, R4 ;  /* 0x000000ffff007224 */ /* 0x001fe400078e0004 */
[C---:B------:R-:W-:Y:S01]  /*3510*/  IMAD R8, R11.reuse, R3, R10 ;  /* 0x000000030b087224 */ /* 0x040fe200078e020a */
[----:B------:R-:W-:Y:S01]  /*3520*/  ISETP.GT.U32.AND P1, PT, R11, R6, PT ;  /* 0x000000060b00720c */ /* 0x000fe20003f24070 */
[----:B------:R-:W-:Y:S02]  /*3530*/  IMAD.MOV.U32 R10, RZ, RZ, R7 ;  /* 0x000000ffff0a7224 */ /* 0x000fe400078e0007 */
[----:B------:R-:W-:-:S04]  /*3540*/  IMAD.HI.U32 R4, R13, R16, RZ ;  /* 0x000000100d047227 */ /* 0x000fc800078e00ff */
[----:B------:R-:W-:-:S04]  /*3550*/  IMAD.HI.U32 R3, R13, R56, RZ ;  /* 0x000000380d037227 */ /* 0x000fc800078e00ff */
[----:B------:R-:W-:Y:S01]  /*3560*/  @!P4 IMAD.IADD R58, R58, 0x1, -R11 ;  /* 0x000000013a3ac824 */ /* 0x000fe200078e0a0b */
[----:B------:R-:W-:Y:S01]  /*3570*/  ISETP.GT.U32.AND P4, PT, R11, R8, PT ;  /* 0x000000080b00720c */ /* 0x000fe20003f84070 */
[----:B------:R-:W-:-:S04]  /*3580*/  IMAD.HI.U32 R7, R13, R10, RZ ;  /* 0x0000000a0d077227 */ /* 0x000fc800078e00ff */
[----:B------:R-:W-:Y:S02]  /*3590*/  IMAD.MOV R4, RZ, RZ, -R4 ;  /* 0x000000ffff047224 */ /* 0x000fe400078e0a04 */
[----:B------:R-:W-:Y:S01]  /*35a0*/  @!P3 IMAD.MOV R0, RZ, RZ, -R0 ;  /* 0x000000ffff00b224 */ /* 0x000fe200078e0a00 */
[----:B------:R-:W-:Y:S01]  /*35b0*/  ISETP.GE.AND P3, PT, R17, RZ, PT ;  /* 0x000000ff1100720c */ /* 0x000fe20003f66270 */
[----:B------:R-:W-:Y:S01]  /*35c0*/  IMAD.MOV R3, RZ, RZ, -R3 ;  /* 0x000000ffff037224 */ /* 0x000fe200078e0a03 */
[C---:B------:R-:W-:Y:S01]  /*35d0*/  LOP3.LUT R17, R14.reuse, 0x82, RZ, 0xfc, !PT ;  /* 0x000000820e117812 */ /* 0x040fe200078efcff */
[----:B------:R-:W-:Y:S01]  /*35e0*/  IMAD.MOV R7, RZ, RZ, -R7 ;  /* 0x000000ffff077224 */ /* 0x000fe200078e0a07 */
[----:B------:R0:W-:Y:S01]  /*35f0*/  STL [R1+0x32c], R0 ;  /* 0x00032c0001007387 */ /* 0x0001e20000100800 */
[----:B------:R-:W-:Y:S01]  /*3600*/  IMAD R55, R11, R4, R16 ;  /* 0x000000040b377224 */ /* 0x000fe200078e0210 */
[----:B------:R-:W-:Y:S01]  /*3610*/  LOP3.LUT R16, R14, 0x76, RZ, 0xfc, !PT ;  /* 0x000000760e107812 */ /* 0x000fe200078efcff */
[----:B------:R-:W-:-:S02]  /*3620*/  @!P1 IMAD.IADD R6, R6, 0x1, -R11 ;  /* 0x0000000106069824 */ /* 0x000fc400078e0a0b */
[C---:B------:R-:W-:Y:S01]  /*3630*/  IMAD R56, R11.reuse, R3, R56 ;  /* 0x000000030b387224 */ /* 0x040fe200078e0238 */
[C---:B------:R-:W-:Y:S01]  /*3640*/  ISETP.GT.U32.AND P1, PT, R11.reuse, R55, PT ;  /* 0x000000370b00720c */ /* 0x040fe20003f24070 */
[C---:B------:R-:W-:Y:S01]  /*3650*/  IMAD R4, R11.reuse, R7, R10 ;  /* 0x000000070b047224 */ /* 0x040fe200078e020a */
[----:B------:R-:W-:Y:S01]  /*3660*/  IABS R10, R16 ;  /* 0x00000010000a7213 */ /* 0x000fe20000000000 */
[----:B------:R-:W-:Y:S01]  /*3670*/  @!P0 IMAD.MOV R58, RZ, RZ, -R58 ;  /* 0x000000ffff3a8224 */ /* 0x000fe200078e0a3a */
[C---:B------:R-:W-:Y:S01]  /*3680*/  ISETP.GT.U32.AND P0, PT, R11.reuse, R56, PT ;  /* 0x000000380b00720c */ /* 0x040fe20003f04070 */
[----:B0-----:R-:W-:Y:S01]  /*3690*/  IMAD.MOV.U32 R0, RZ, RZ, R6 ;  /* 0x000000ffff007224 */ /* 0x001fe200078e0006 */
[----:B------:R-:W-:Y:S01]  /*36a0*/  LOP3.LUT R6, R14, 0x78, RZ, 0xfc, !PT ;  /* 0x000000780e067812 */ /* 0x000fe200078efcff */
[----:B------:R-:W-:Y:S01]  /*36b0*/  @!P4 IMAD.IADD R8, R8, 0x1, -R11 ;  /* 0x000000010808c824 */ /* 0x000fe200078e0a0b */
[----:B------:R-:W-:Y:S01]  /*36c0*/  LOP3.LUT R7, R14, 0x7a, RZ, 0xfc, !PT ;  /* 0x0000007a0e077812 */ /* 0x000fe200078efcff */
[----:B------:R-:W-:Y:S01]  /*36d0*/  @!P6 IMAD.MOV R0, RZ, RZ, -R0 ;  /* 0x000000ffff00e224 */ /* 0x000fe200078e0a00 */
[----:B------:R-:W-:Y:S01]  /*36e0*/  ISETP.GT.U32.AND P6, PT, R11, R4, PT ;  /* 0x000000040b00720c */ /* 0x000fe20003fc4070 */
[----:B------:R-:W-:Y:S01]  /*36f0*/  IMAD.HI.U32 R3, R13, R10, RZ ;  /* 0x0000000a0d037227 */ /* 0x000fe200078e00ff */
[----:B------:R-:W-:-:S02]  /*3700*/  ISETP.GT.U32.AND P4, PT, R11, R8, PT ;  /* 0x000000080b00720c */ /* 0x000fc40003f84070 */
[----:B------:R-:W-:Y:S01]  /*3710*/  IABS R54, R6 ;  /* 0x0000000600367213 */ /* 0x000fe20000000000 */
[--C-:B------:R-:W-:Y:S01]  /*3720*/  @!P1 IMAD.IADD R55, R55, 0x1, -R11.reuse ;  /* 0x0000000137379824 */ /* 0x100fe200078e0a0b */
[----:B------:R0:W-:Y:S01]  /*3730*/  STL [R1+0x344], R0 ;  /* 0x0003440001007387 */ /* 0x0001e20000100800 */
[----:B------:R-:W-:Y:S02]  /*3740*/  @!P5 IMAD.IADD R57, R57, 0x1, -R11 ;  /* 0x000000013939d824 */ /* 0x000fe400078e0a0b */
[----:B------:R-:W-:Y:S02]  /*3750*/  IMAD.MOV R3, RZ, RZ, -R3 ;  /* 0x000000ffff037224 */ /* 0x000fe400078e0a03 */
[--C-:B------:R-:W-:Y:S01]  /*3760*/  @!P0 IMAD.IADD R56, R56, 0x1, -R11.reuse ;  /* 0x0000000138388824 */ /* 0x100fe200078e0a0b */
[C---:B------:R-:W-:Y:S01]  /*3770*/  ISETP.GT.U32.AND P5, PT, R11.reuse, R57, PT ;  /* 0x000000390b00720c */ /* 0x040fe20003fa4070 */
[----:B------:R-:W-:Y:S01]  /*3780*/  @!P6 IMAD.IADD R4, R4, 0x1, -R11 ;  /* 0x000000010404e824 */ /* 0x000fe200078e0a0b */
[C---:B------:R-:W-:Y:S01]  /*3790*/  ISETP.GT.U32.AND P6, PT, R11.reuse, R55, PT ;  /* 0x000000370b00720c */ /* 0x040fe20003fc4070 */
[C---:B------:R-:W-:Y:S01]  /*37a0*/  IMAD R10, R11.reuse, R3, R10 ;  /* 0x000000030b0a7224 */ /* 0x040fe200078e020a */
[----:B------:R-:W-:Y:S01]  /*37b0*/  ISETP.GT.U32.AND P1, PT, R11, R56, PT ;  /* 0x000000380b00720c */ /* 0x000fe20003f24070 */
[----:B------:R-:W-:Y:S01]  /*37c0*/  IMAD.HI.U32 R3, R13, R54, RZ ;  /* 0x000000360d037227 */ /* 0x000fe200078e00ff */
[----:B------:R-:W-:-:S03]  /*37d0*/  ISETP.GE.AND P0, PT, R16, RZ, PT ;  /* 0x000000ff1000720c */ /* 0x000fc60003f06270 */
[----:B------:R-:W-:Y:S01]  /*37e0*/  @!P4 IMAD.IADD R8, R8, 0x1, -R11 ;  /* 0x000000010808c824 */ /* 0x000fe200078e0a0b */
[----:B------:R-:W-:Y:S01]  /*37f0*/  ISETP.GE.AND P4, PT, R9, RZ, PT ;  /* 0x000000ff0900720c */ /* 0x000fe20003f86270 */
[----:B------:R-:W-:Y:S02]  /*3800*/  IMAD.MOV R3, RZ, RZ, -R3 ;  /* 0x000000ffff037224 */ /* 0x000fe400078e0a03 */
[----:B0-----:R-:W-:Y:S01]  /*3810*/  IMAD.MOV.U32 R0, RZ, RZ, R8 ;  /* 0x000000ffff007224 */ /* 0x001fe200078e0008 */
[----:B------:R-:W-:Y:S01]  /*3820*/  IABS R8, R7 ;  /* 0x0000000700087213 */ /* 0x000fe20000000000 */
[C---:B------:R-:W-:Y:S02]  /*3830*/  IMAD R54, R11.reuse, R3, R54 ;  /* 0x000000030b367224 */ /* 0x040fe400078e0236 */
[----:B------:R-:W-:Y:S01]  /*3840*/  @!P3 IMAD.MOV R0, RZ, RZ, -R0 ;  /* 0x000000ffff00b224 */ /* 0x000fe200078e0a00 */
[----:B------:R-:W-:Y:S01]  /*3850*/  ISETP.GT.U32.AND P3, PT, R11, R4, PT ;  /* 0x000000040b00720c */ /* 0x000fe20003f64070 */
[--C-:B------:R-:W-:Y:S01]  /*3860*/  @!P6 IMAD.IADD R55, R55, 0x1, -R11.reuse ;  /* 0x000000013737e824 */ /* 0x100fe200078e0a0b */
[----:B------:R-:W-:Y:S01]  /*3870*/  ISETP.GT.U32.AND P6, PT, R11, R54, PT ;  /* 0x000000360b00720c */ /* 0x000fe20003fc4070 */
[--C-:B------:R-:W-:Y:S01]  /*3880*/  @!P5 IMAD.IADD R57, R57, 0x1, -R11.reuse ;  /* 0x000000013939d824 */ /* 0x100fe200078e0a0b */
[----:B------:R-:W-:Y:S01]  /*3890*/  ISETP.GE.AND P5, PT, R18, RZ, PT ;  /* 0x000000ff1200720c */ /* 0x000fe20003fa6270 */
[----:B------:R-:W-:Y:S01]  /*38a0*/  @!P1 IMAD.IADD R56, R56, 0x1, -R11 ;  /* 0x0000000138389824 */ /* 0x000fe200078e0a0b */
[----:B------:R-:W-:Y:S01]  /*38b0*/  ISETP.GT.U32.AND P1, PT, R11, R10, PT ;  /* 0x0000000a0b00720c */ /* 0x000fe20003f24070 */
[----:B------:R-:W-:Y:S01]  /*38c0*/  @!P2 IMAD.MOV R57, RZ, RZ, -R57 ;  /* 0x000000ffff39a224 */ /* 0x000fe200078e0a39 */
[----:B------:R-:W-:Y:S01]  /*38d0*/  ISETP.GE.AND P2, PT, R15, RZ, PT ;  /* 0x000000ff0f00720c */ /* 0x000fe20003f46270 */
[----:B------:R-:W-:Y:S01]  /*38e0*/  VIADD R9, R12, 0x7e ;  /* 0x0000007e0c097836 */ /* 0x000fe20000000000 */
[----:B------:R-:W-:Y:S01]  /*38f0*/  LOP3.LUT R15, R14, 0x7c, RZ, 0xfc, !PT ;  /* 0x0000007c0e0f7812 */ /* 0x000fe200078efcff */
[C---:B------:R-:W-:Y:S01]  /*3900*/  IMAD.HI.U32 R3, R13.reuse, R8, RZ ;  /* 0x000000080d037227 */ /* 0x040fe200078e00ff */
[----:B------:R0:W-:Y:S02]  /*3910*/  STL [R1+0x34c], R0 ;  /* 0x00034c0001007387 */ /* 0x0001e40000100800 */
[----:B------:R-:W-:Y:S01]  /*3920*/  IABS R16, R15 ;  /* 0x0000000f00107213 */ /* 0x000fe20000000000 */
[--C-:B------:R-:W-:Y:S01]  /*3930*/  @!P3 IMAD.IADD R4, R4, 0x1, -R11.reuse ;  /* 0x000000010404b824 */ /* 0x100fe200078e0a0b */
[----:B------:R-:W-:Y:S01]  /*3940*/  IABS R18, R9 ;  /* 0x0000000900127213 */ /* 0x000fe20000000000 */
[----:B------:R-:W-:Y:S01]  /*3950*/  @!P6 IMAD.IADD R54, R54, 0x1, -R11 ;  /* 0x000000013636e824 */ /* 0x000fe200078e0a0b */
[----:B------:R-:W-:Y:S01]  /*3960*/  ISETP.GE.AND P3, PT, R6, RZ, PT ;  /* 0x000000ff0600720c */ /* 0x000fe20003f66270 */
[----:B------:R-:W-:-:S03]  /*3970*/  IMAD.HI.U32 R6, R13, R16, RZ ;  /* 0x000000100d067227 */ /* 0x000fc600078e00ff */
[----:B------:R-:W-:Y:S01]  /*3980*/  ISETP.GT.U32.AND P6, PT, R11, R54, PT ;  /* 0x000000360b00720c */ /* 0x000fe20003fc4070 */
[----:B------:R-:W-:Y:S02]  /*3990*/  IMAD.MOV R3, RZ, RZ, -R3 ;  /* 0x000000ffff037224 */ /* 0x000fe400078e0a03 */
[----:B------:R-:W-:Y:S01]  /*39a0*/  @!P1 IMAD.IADD R10, R10, 0x1, -R11 ;  /* 0x000000010a0a9824 */ /* 0x000fe200078e0a0b */
[----:B------:R-:W-:Y:S01]  /*39b0*/  ISETP.GE.AND P1, PT, R7, RZ, PT ;  /* 0x000000ff0700720c */ /* 0x000fe20003f26270 */
[----:B------:R-:W-:-:S04]  /*39c0*/  IMAD.HI.U32 R7, R13, R18, RZ ;  /* 0x000000120d077227 */ /* 0x000fc800078e00ff */
[----:B------:R-:W-:Y:S02]  /*39d0*/  IMAD.MOV R6, RZ, RZ, -R6 ;  /* 0x000000ffff067224 */ /* 0x000fe400078e0a06 */
[C---:B------:R-:W-:Y:S02]  /*39e0*/  IMAD R53, R11.reuse, R3, R8 ;  /* 0x000000030b357224 */ /* 0x040fe400078e0208 */
[----:B------:R-:W-:Y:S02]  /*39f0*/  IMAD.MOV R7, RZ, RZ, -R7 ;  /* 0x000000ffff077224 */ /* 0x000fe400078e0a07 */
[C---:B------:R-:W-:Y:S01]  /*3a00*/  IMAD R6, R11.reuse, R6, R16 ;  /* 0x000000060b067224 */ /* 0x040fe200078e0210 */
[----:B------:R-:W-:Y:S01]  /*3a10*/  IABS R16, R17 ;  /* 0x0000001100107213 */ /* 0x000fe20000000000 */
[----:B0-----:R-:W-:Y:S02]  /*3a20*/  IMAD.MOV.U32 R0, RZ, RZ, R4 ;  /* 0x000000ffff007224 */ /* 0x001fe400078e0004 */
[----:B------:R-:W-:Y:S01]  /*3a30*/  @!P2 IMAD.MOV R55, RZ, RZ, -R55 ;  /* 0x000000ffff37a224 */ /* 0x000fe200078e0a37 */
[C---:B------:R-:W-:Y:S01]  /*3a40*/  ISETP.GT.U32.AND P2, PT, R11.reuse, R53, PT ;  /* 0x000000350b00720c */ /* 0x040fe20003f44070 */
[C---:B------:R-:W-:Y:S01]  /*3a50*/  IMAD R8, R11.reuse, R7, R18 ;  /* 0x000000070b087224 */ /* 0x040fe200078e0212 */
[----:B------:R-:W-:Y:S01]  /*3a60*/  LOP3.LUT R18, R14, 0x80, RZ, 0xfc, !PT ;  /* 0x000000800e127812 */ /* 0x000fe200078efcff */
[----:B------:R-:W-:Y:S01]  /*3a70*/  @!P4 IMAD.MOV R0, RZ, RZ, -R0 ;  /* 0x000000ffff00c224 */ /* 0x000fe200078e0a00 */
[C---:B------:R-:W-:Y:S01]  /*3a80*/  ISETP.GT.U32.AND P4, PT, R11.reuse, R6, PT ;  /* 0x000000060b00720c */ /* 0x040fe20003f84070 */
[--C-:B------:R-:W-:Y:S01]  /*3a90*/  @!P6 IMAD.IADD R54, R54, 0x1, -R11.reuse ;  /* 0x000000013636e824 */ /* 0x100fe200078e0a0b */
[C---:B------:R-:W-:Y:S01]  /*3aa0*/  ISETP.GT.U32.AND P6, PT, R11.reuse, R8, PT ;  /* 0x000000080b00720c */ /* 0x040fe20003fc4070 */
[----:B------:R-:W-:Y:S01]  /*3ab0*/  @!P5 IMAD.MOV R56, RZ, RZ, -R56 ;  /* 0x000000ffff38d224 */ /* 0x000fe200078e0a38 */
[----:B------:R-:W-:Y:S01]  /*3ac0*/  IABS R52, R18 ;  /* 0x0000001200347213 */ /* 0x000fe20000000000 */
[----:B------:R0:W-:Y:S01]  /*3ad0*/  STL [R1+0x364], R0 ;  /* 0x0003640001007387 */ /* 0x0001e20000100800 */
[----:B------:R-:W-:Y:S01]  /*3ae0*/  ISETP.GT.U32.AND P5, PT, R11, R10, PT ;  /* 0x0000000a0b00720c */ /* 0x000fe20003fa4070 */
[----:B------:R-:W-:Y:S01]  /*3af0*/  @!P3 IMAD.MOV R54, RZ, RZ, -R54 ;  /* 0x000000ffff36b224 */ /* 0x000fe200078e0a36 */
[----:B------:R-:W-:Y:S01]  /*3b00*/  LOP3.LUT R7, R14, 0x84, RZ, 0xfc, !PT ;  /* 0x000000840e077812 */ /* 0x000fe200078efcff */
[----:B------:R-:W-:Y:S01]  /*3b10*/  @!P2 IMAD.IADD R53, R53, 0x1, -R11 ;  /* 0x000000013535a824 */ /* 0x000fe200078e0a0b */
[----:B------:R-:W-:Y:S01]  /*3b20*/  ISETP.GE.AND P2, PT, R9, RZ, PT ;  /* 0x000000ff0900720c */ /* 0x000fe20003f46270 */
[----:B------:R-:W-:-:S04]  /*3b30*/  IMAD.HI.U32 R3, R13, R52, RZ ;  /* 0x000000340d037227 */ /* 0x000fc800078e00ff */
[--C-:B------:R-:W-:Y:S01]  /*3b40*/  @!P4 IMAD.IADD R6, R6, 0x1, -R11.reuse ;  /* 0x000000010606c824 */ /* 0x100fe200078e0a0b */
[C---:B------:R-:W-:Y:S01]  /*3b50*/  ISETP.GT.U32.AND P4, PT, R11.reuse, R53, PT ;  /* 0x000000350b00720c */ /* 0x040fe20003f84070 */
[----:B------:R-:W-:Y:S02]  /*3b60*/  @!P6 IMAD.IADD R8, R8, 0x1, -R11 ;  /* 0x000000010808e824 */ /* 0x000fe400078e0a0b */
[----:B------:R-:W-:Y:S01]  /*3b70*/  IMAD.MOV R4, RZ, RZ, -R3 ;  /* 0x000000ffff047224 */ /* 0x000fe200078e0a03 */
[----:B------:R-:W-:Y:S01]  /*3b80*/  ISETP.GT.U32.AND P6, PT, R11, R6, PT ;  /* 0x000000060b00720c */ /* 0x000fe20003fc4070 */
[----:B------:R-:W-:-:S04]  /*3b90*/  IMAD.HI.U32 R3, R13, R16, RZ ;  /* 0x000000100d037227 */ /* 0x000fc800078e00ff */
[----:B------:R-:W-:Y:S01]  /*3ba0*/  IMAD R52, R11, R4, R52 ;  /* 0x000000040b347224 */ /* 0x000fe200078e0234 */
[----:B------:R-:W-:Y:S01]  /*3bb0*/  IABS R4, R7 ;  /* 0x0000000700047213 */ /* 0x000fe20000000000 */
[----:B------:R-:W-:Y:S02]  /*3bc0*/  IMAD.MOV R3, RZ, RZ, -R3 ;  /* 0x000000ffff037224 */ /* 0x000fe400078e0a03 */
[--C-:B------:R-:W-:Y:S01]  /*3bd0*/  @!P4 IMAD.IADD R53, R53, 0x1, -R11.reuse ;  /* 0x000000013535c824 */ /* 0x100fe200078e0a0b */
[C---:B------:R-:W-:Y:S01]  /*3be0*/  ISETP.GT.U32.AND P4, PT, R11.reuse, R52, PT ;  /* 0x000000340b00720c */ /* 0x040fe20003f84070 */
[C---:B------:R-:W-:Y:S01]  /*3bf0*/  IMAD R51, R11.reuse, R3, R16 ;  /* 0x000000030b337224 */ /* 0x040fe200078e0210 */
[----:B------:R-:W-:Y:S01]  /*3c00*/  LOP3.LUT R16, R14, 0x88, RZ, 0xfc, !PT ;  /* 0x000000880e107812 */ /* 0x000fe200078efcff */
[--C-:B------:R-:W-:Y:S02]  /*3c10*/  @!P6 IMAD.IADD R6, R6, 0x1, -R11.reuse ;  /* 0x000000010606e824 */ /* 0x100fe400078e0a0b */
[----:B------:R-:W-:Y:S01]  /*3c20*/  @!P5 IMAD.IADD R10, R10, 0x1, -R11 ;  /* 0x000000010a0ad824 */ /* 0x000fe200078e0a0b */
[----:B------:R-:W-:Y:S01]  /*3c30*/  ISETP.GT.U32.AND P6, PT, R11, R51, PT ;  /* 0x000000330b00720c */ /* 0x000fe20003fc4070 */
[----:B------:R-:W-:Y:S01]  /*3c40*/  IMAD.HI.U32 R3, R13, R4, RZ ;  /* 0x000000040d037227 */ /* 0x000fe200078e00ff */
[----:B------:R-:W-:-:S02]  /*3c50*/  ISETP.GE.AND P5, PT, R15, RZ, PT ;  /* 0x000000ff0f00720c */ /* 0x000fc40003fa6270 */
[----:B------:R-:W-:Y:S01]  /*3c60*/  LOP3.LUT R15, R14, 0x86, RZ, 0xfc, !PT ;  /* 0x000000860e0f7812 */ /* 0x000fe200078efcff */
[----:B0-----:R-:W-:Y:S01]  /*3c70*/  IMAD.MOV.U32 R0, RZ, RZ, R10 ;  /* 0x000000ffff007224 */ /* 0x001fe200078e000a */
[----:B------:R-:W-:Y:S01]  /*3c80*/  IABS R50, R16 ;  /* 0x0000001000327213 */ /* 0x000fe20000000000 */
[----:B------:R-:W-:Y:S01]  /*3c90*/  @!P4 IMAD.IADD R52, R52, 0x1, -R11 ;  /* 0x000000013434c824 */ /* 0x000fe200078e0a0b */
[----:B------:R-:W-:Y:S01]  /*3ca0*/  IABS R10, R15 ;  /* 0x0000000f000a7213 */ /* 0x000fe20000000000 */
[----:B------:R-:W-:Y:S01]  /*3cb0*/  IMAD.MOV R9, RZ, RZ, -R3 ;  /* 0x000000ffff097224 */ /* 0x000fe200078e0a03 */
[----:B------:R-:W-:Y:S01]  /*3cc0*/  ISETP.GE.AND P4, PT, R17, RZ, PT ;  /* 0x000000ff1100720c */ /* 0x000fe20003f86270 */
[----:B------:R-:W-:Y:S01]  /*3cd0*/  @!P0 IMAD.MOV R0, RZ, RZ, -R0 ;  /* 0x000000ffff008224 */ /* 0x000fe200078e0a00 */
[----:B------:R-:W-:Y:S01]  /*3ce0*/  ISETP.GT.U32.AND P0, PT, R11, R8, PT ;  /* 0x000000080b00720c */ /* 0x000fe20003f04070 */
[----:B------:R-:W-:Y:S01]  /*3cf0*/  @!P6 IMAD.IADD R51, R51, 0x1, -R11 ;  /* 0x000000013333e824 */ /* 0x000fe200078e0a0b */
[----:B------:R-:W-:Y:S01]  /*3d00*/  ISETP.GT.U32.AND P6, PT, R11, R52, PT ;  /* 0x000000340b00720c */ /* 0x000fe20003fc4070 */
[----:B------:R-:W-:Y:S01]  /*3d10*/  IMAD.HI.U32 R3, R13, R10, RZ ;  /* 0x0000000a0d037227 */ /* 0x000fe200078e00ff */
[----:B------:R0:W-:Y:S03]  /*3d20*/  STL [R1+0x36c], R0 ;  /* 0x00036c0001007387 */ /* 0x0001e60000100800 */
[----:B------:R-:W-:-:S02]  /*3d30*/  IMAD R4, R11, R9, R4 ;  /* 0x000000090b047224 */ /* 0x000fc400078e0204 */
[----:B------:R-:W-:Y:S02]  /*3d40*/  IMAD.MOV R9, RZ, RZ, -R3 ;  /* 0x000000ffff097224 */ /* 0x000fe400078e0a03 */
[----:B------:R-:W-:Y:S01]  /*3d50*/  IMAD.MOV.U32 R19, RZ, RZ, R6 ;  /* 0x000000ffff137224 */ /* 0x000fe200078e0006 */
[C---:B------:R-:W-:Y:S01]  /*3d60*/  ISETP.GT.U32.AND P3, PT, R11.reuse, R4, PT ;  /* 0x000000040b00720c */ /* 0x040fe20003f64070 */
[C---:B------:R-:W-:Y:S02]  /*3d70*/  IMAD R6, R11.reuse, R9, R10 ;  /* 0x000000090b067224 */ /* 0x040fe400078e020a */
[----:B------:R-:W-:Y:S01]  /*3d80*/  @!P1 IMAD.MOV R53, RZ, RZ, -R53 ;  /* 0x000000ffff359224 */ /* 0x000fe200078e0a35 */
[C---:B------:R-:W-:Y:S01]  /*3d90*/  ISETP.GT.U32.AND P1, PT, R11.reuse, R51, PT ;  /* 0x000000330b00720c */ /* 0x040fe20003f24070 */
[----:B------:R-:W-:Y:S01]  /*3da0*/  @!P6 IMAD.IADD R52, R52, 0x1, -R11 ;  /* 0x000000013434e824 */ /* 0x000fe200078e0a0b */
[----:B------:R-:W-:Y:S01]  /*3db0*/  ISETP.GT.U32.AND P6, PT, R11, R6, PT ;  /* 0x000000060b00720c */ /* 0x000fe20003fc4070 */
[----:B------:R-:W-:Y:S01]  /*3dc0*/  @!P5 IMAD.MOV R19, RZ, RZ, -R19 ;  /* 0x000000ffff13d224 */ /* 0x000fe200078e0a13 */
[----:B------:R-:W-:Y:S01]  /*3dd0*/  ISETP.GE.AND P5, PT, R7, RZ, PT ;  /* 0x000000ff0700720c */ /* 0x000fe20003fa6270 */
[----:B------:R-:W-:Y:S01]  /*3de0*/  @!P0 IMAD.IADD R8, R8, 0x1, -R11 ;  /* 0x0000000108088824 */ /* 0x000fe200078e0a0b */
[----:B------:R-:W-:Y:S01]  /*3df0*/  LOP3.LUT R7, R14, 0x8a, RZ, 0xfc, !PT ;  /* 0x0000008a0e077812 */ /* 0x000fe200078efcff */
[----:B------:R-:W-:Y:S01]  /*3e00*/  IMAD.HI.U32 R3, R13, R50, RZ ;  /* 0x000000320d037227 */ /* 0x000fe200078e00ff */
[----:B------:R-:W-:Y:S01]  /*3e10*/  ISETP.GE.AND P0, PT, R18, RZ, PT ;  /* 0x000000ff1200720c */ /* 0x000fe20003f06270 */
[----:B------:R-:W-:Y:S02]  /*3e20*/  STL [R1+0x384], R19 ;  /* 0x0003841301007387 */ /* 0x000fe40000100800 */
[----:B0-----:R-:W-:Y:S01]  /*3e30*/  IMAD.MOV.U32 R0, RZ, RZ, R8 ;  /* 0x000000ffff007224 */ /* 0x001fe200078e0008 */
[----:B------:R-:W-:Y:S01]  /*3e40*/  IABS R8, R7 ;  /* 0x0000000700087213 */ /* 0x000fe20000000000 */
[----:B------:R-:W-:-:S02]  /*3e50*/  IMAD.MOV R3, RZ, RZ, -R3 ;  /* 0x000000ffff037224 */ /* 0x000fc400078e0a03 */
[--C-:B------:R-:W-:Y:S01]  /*3e60*/  @!P3 IMAD.IADD R4, R4, 0x1, -R11.reuse ;  /* 0x000000010404b824 */ /* 0x100fe200078e0a0b */
[----:B------:R-:W-:Y:S01]  /*3e70*/  ISETP.GE.AND P3, PT, R7, RZ, PT ;  /* 0x000000ff0700720c */ /* 0x000fe20003f66270 */
[--C-:B------:R-:W-:Y:S01]  /*3e80*/  @!P1 IMAD.IADD R51, R51, 0x1, -R11.reuse ;  /* 0x0000000133339824 */ /* 0x100fe200078e0a0b */
[----:B------:R-:W-:Y:S01]  /*3e90*/  ISETP.GE.AND P1, PT, R16, RZ, PT ;  /* 0x000000ff1000720c */ /* 0x000fe20003f26270 */
[C---:B------:R-:W-:Y:S01]  /*3ea0*/  IMAD R50, R11.reuse, R3, R50 ;  /* 0x000000030b327224 */ /* 0x040fe200078e0232 */
[----:B------:R-:W-:Y:S01]  /*3eb0*/  LOP3.LUT R3, R14, 0x90, RZ, 0xfc, !PT ;  /* 0x000000900e037812 */ /* 0x000fe200078efcff */
[----:B------:R-:W-:Y:S01]  /*3ec0*/  @!P6 IMAD.IADD R6, R6, 0x1, -R11 ;  /* 0x000000010606e824 */ /* 0x000fe200078e0a0b */
[----:B------:R-:W-:Y:S01]  /*3ed0*/  ISETP.GT.U32.AND P6, PT, R11, R4, PT ;  /* 0x000000040b00720c */ /* 0x000fe20003fc4070 */
[----:B------:R-:W-:Y:S01]  /*3ee0*/  IMAD.HI.U32 R7, R13, R8, RZ ;  /* 0x000000080d077227 */ /* 0x000fe200078e00ff */
[----:B------:R-:W-:-:S03]  /*3ef0*/  IABS R48, R3 ;  /* 0x0000000300307213 */ /* 0x000fc60000000000 */
[----:B------:R-:W-:Y:S01]  /*3f00*/  @!P4 IMAD.MOV R51, RZ, RZ, -R51 ;  /* 0x000000ffff33c224 */ /* 0x000fe200078e0a33 */
[C---:B------:R-:W-:Y:S01]  /*3f10*/  ISETP.GT.U32.AND P4, PT, R11.reuse, R50, PT ;  /* 0x000000320b00720c */ /* 0x040fe20003f84070 */
[----:B------:R-:W-:Y:S02]  /*3f20*/  IMAD.MOV R7, RZ, RZ, -R7 ;  /* 0x000000ffff077224 */ /* 0x000fe400078e0a07 */
[----:B------:R-:W-:Y:S01]  /*3f30*/  @!P0 IMAD.MOV R52, RZ, RZ, -R52 ;  /* 0x000000ffff348224 */ /* 0x000fe200078e0a34 */
[----:B------:R-:W-:Y:S01]  /*3f40*/  ISETP.GT.U32.AND P0, PT, R11, R6, PT ;  /* 0x000000060b00720c */ /* 0x000fe20003f04070 */
[----:B------:R-:W-:Y:S01]  /*3f50*/  @!P2 IMAD.MOV R0, RZ, RZ, -R0 ;  /* 0x000000ffff00a224 */ /* 0x000fe200078e0a00 */
[----:B------:R-:W-:Y:S01]  /*3f60*/  ISETP.GE.AND P2, PT, R15, RZ, PT ;  /* 0x000000ff0f00720c */ /* 0x000fe20003f46270 */
[C---:B------:R-:W-:Y:S01]  /*3f70*/  IMAD R49, R11.reuse, R7, R8 ;  /* 0x000000070b317224 */ /* 0x040fe200078e0208 */
[----:B------:R-:W-:Y:S01]  /*3f80*/  LOP3.LUT R15, R14, 0x8c, RZ, 0xfc, !PT ;  /* 0x0000008c0e0f7812 */ /* 0x000fe200078efcff */
[----:B------:R-:W-:Y:S01]  /*3f90*/  VIADD R9, R12, 0x8e ;  /* 0x0000008e0c097836 */ /* 0x000fe20000000000 */
[----:B------:R0:W-:Y:S01]  /*3fa0*/  STL [R1+0x38c], R0 ;  /* 0x00038c0001007387 */ /* 0x0001e20000100800 */
[--C-:B------:R-:W-:Y:S01]  /*3fb0*/  @!P6 IMAD.IADD R4, R4, 0x1, -R11.reuse ;  /* 0x000000010404e824 */ /* 0x100fe200078e0a0b */
[----:B------:R-:W-:Y:S01]  /*3fc0*/  IABS R10, R15 ;  /* 0x0000000f000a7213 */ /* 0x000fe20000000000 */
[----:B------:R-:W-:Y:S01]  /*3fd0*/  @!P4 IMAD.IADD R50, R50, 0x1, -R11 ;  /* 0x000000013232c824 */ /* 0x000fe200078e0a0b */
[----:B------:R-:W-:Y:S01]  /*3fe0*/  ISETP.GT.U32.AND P6, PT, R11, R49, PT ;  /* 0x000000310b00720c */ /* 0x000fe20003fc4070 */
[----:B------:R-:W-:Y:S01]  /*3ff0*/  VIADD R17, R12, 0x9e ;  /* 0x0000009e0c117836 */ /* 0x000fe20000000000 */
[----:B------:R-:W-:Y:S01]  /*4000*/  IABS R16, R9 ;  /* 0x0000000900107213 */ /* 0x000fe20000000000 */
[----:B------:R-:W-:Y:S01]  /*4010*/  IMAD.HI.U32 R7, R13, R10, RZ ;  /* 0x0000000a0d077227 */ /* 0x000fe200078e00ff */
[----:B------:R-:W-:-:S02]  /*4020*/  ISETP.GE.AND P4, PT, R9, RZ, PT ;  /* 0x000000ff0900720c */ /* 0x000fc40003f86270 */
[----:B------:R-:W-:Y:S01]  /*4030*/  LOP3.LUT R9, R14, 0x98, RZ, 0xfc, !PT ;  /* 0x000000980e097812 */ /* 0x000fe200078efcff */
[----:B0-----:R-:W-:Y:S02]  /*4040*/  IMAD.MOV.U32 R0, RZ, RZ, R4 ;  /* 0x000000ffff007224 */ /* 0x001fe400078e0004 */
[----:B------:R-:W-:Y:S01]  /*4050*/  @!P0 IMAD.IADD R6, R6, 0x1, -R11 ;  /* 0x0000000106068824 */ /* 0x000fe200078e0a0b */
[----:B------:R-:W-:Y:S01]  /*4060*/  ISETP.GE.AND P0, PT, R15, RZ, PT ;  /* 0x000000ff0f00720c */ /* 0x000fe20003f06270 */
[----:B------:R-:W-:Y:S01]  /*4070*/  @!P5 IMAD.MOV R0, RZ, RZ, -R0 ;  /* 0x000000ffff00d224 */ /* 0x000fe200078e0a00 */
[----:B------:R-:W-:Y:S01]  /*4080*/  ISETP.GT.U32.AND P5, PT, R11, R50, PT ;  /* 0x000000320b00720c */ /* 0x000fe20003fa4070 */
[----:B------:R-:W-:Y:S01]  /*4090*/  IMAD.HI.U32 R8, R13, R16, RZ ;  /* 0x000000100d087227 */ /* 0x000fe200078e00ff */
[----:B------:R-:W-:Y:S02]  /*40a0*/  IABS R46, R9 ;  /* 0x00000009002e7213 */ /* 0x000fe40000000000 */
[----:B------:R0:W-:Y:S01]  /*40b0*/  STL [R1+0x3a4], R0 ;  /* 0x0003a40001007387 */ /* 0x0001e20000100800 */
[----:B------:R-:W-:-:S02]  /*40c0*/  IMAD.MOV R15, RZ, RZ, -R7 ;  /* 0x000000ffff0f7224 */ /* 0x000fc400078e0a07 */
[----:B------:R-:W-:Y:S02]  /*40d0*/  IMAD.MOV R8, RZ, RZ, -R8 ;  /* 0x000000ffff087224 */ /* 0x000fe400078e0a08 */
[----:B------:R-:W-:Y:S01]  /*40e0*/  IMAD R10, R11, R15, R10 ;  /* 0x0000000f0b0a7224 */ /* 0x000fe200078e020a */
[C---:B------:R-:W-:Y:S01]  /*40f0*/  LOP3.LUT R15, R14.reuse, 0x94, RZ, 0xfc, !PT ;  /* 0x000000940e0f7812 */ /* 0x040fe200078efcff */
[----:B------:R-:W-:Y:S02]  /*4100*/  @!P6 IMAD.IADD R49, R49, 0x1, -R11 ;  /* 0x000000013131e824 */ /* 0x000fe400078e0a0b */
[C---:B------:R-:W-:Y:S01]  /*4110*/  IMAD R16, R11.reuse, R8, R16 ;  /* 0x000000080b107224 */ /* 0x040fe200078e0210 */
[----:B------:R-:W-:Y:S01]  /*4120*/  LOP3.LUT R8, R14, 0x96, RZ, 0xfc, !PT ;  /* 0x000000960e087812 */ /* 0x000fe200078efcff */
[----:B0-----:R-:W-:Y:S01]  /*4130*/  IMAD.MOV.U32 R0, RZ, RZ, R6 ;  /* 0x000000ffff007224 */ /* 0x001fe200078e0006 */
[----:B------:R-:W-:Y:S01]  /*4140*/  ISETP.GT.U32.AND P6, PT, R11, R49, PT ;  /* 0x000000310b00720c */ /* 0x000fe20003fc4070 */
[----:B------:R-:W-:Y:S01]  /*4150*/  IMAD.HI.U32 R7, R13, R48, RZ ;  /* 0x000000300d077227 */ /* 0x000fe200078e00ff */
[----:B------:R-:W-:-:S02]  /*4160*/  IABS R6, R15 ;  /* 0x0000000f00067213 */ /* 0x000fc40000000000 */
[----:B------:R-:W-:Y:S01]  /*4170*/  IABS R18, R8 ;  /* 0x0000000800127213 */ /* 0x000fe20000000000 */
[----:B------:R-:W-:Y:S01]  /*4180*/  @!P2 IMAD.MOV R0, RZ, RZ, -R0 ;  /* 0x000000ffff00a224 */ /* 0x000fe200078e0a00 */
[C---:B------:R-:W-:Y:S01]  /*4190*/  ISETP.GT.U32.AND P2, PT, R11.reuse, R10, PT ;  /* 0x0000000a0b00720c */ /* 0x040fe20003f44070 */
[----:B------:R-:W-:Y:S01]  /*41a0*/  @!P5 IMAD.IADD R50, R50, 0x1, -R11 ;  /* 0x000000013232d824 */ /* 0x000fe200078e0a0b */
[C---:B------:R-:W-:Y:S01]  /*41b0*/  ISETP.GT.U32.AND P5, PT, R11.reuse, R16, PT ;  /* 0x000000100b00720c */ /* 0x040fe20003fa4070 */
[----:B------:R-:W-:Y:S01]  /*41c0*/  IMAD.MOV R7, RZ, RZ, -R7 ;  /* 0x000000ffff077224 */ /* 0x000fe200078e0a07 */
[----:B------:R0:W-:Y:S01]  /*41d0*/  STL [R1+0x3ac], R0 ;  /* 0x0003ac0001007387 */ /* 0x0001e20000100800 */
[----:B------:R-:W-:Y:S02]  /*41e0*/  @!P1 IMAD.MOV R50, RZ, RZ, -R50 ;  /* 0x000000ffff329224 */ /* 0x000fe400078e0a32 */
[----:B------:R-:W-:Y:S01]  /*41f0*/  IMAD R48, R11, R7, R48 ;  /* 0x000000070b307224 */ /* 0x000fe200078e0230 */
[----:B------:R-:W-:Y:S01]  /*4200*/  LOP3.LUT R7, R14, 0x92, RZ, 0xfc, !PT ;  /* 0x000000920e077812 */ /* 0x000fe200078efcff */
[----:B------:R-:W-:-:S03]  /*4210*/  @!P6 IMAD.IADD R49, R49, 0x1, -R11 ;  /* 0x000000013131e824 */ /* 0x000fc600078e0a0b */
[----:B------:R-:W-:Y:S01]  /*4220*/  IABS R4, R7 ;  /* 0x0000000700047213 */ /* 0x000fe20000000000 */
[--C-:B------:R-:W-:Y:S01]  /*4230*/  @!P2 IMAD.IADD R10, R10, 0x1, -R11.reuse ;  /* 0x000000010a0aa824 */ /* 0x100fe200078e0a0b */
[----:B------:R-:W-:Y:S01]  /*4240*/  ISETP.GT.U32.AND P6, PT, R11, R48, PT ;  /* 0x000000300b00720c */ /* 0x000fe20003fc4070 */
[----:B------:R-:W-:Y:S01]  /*4250*/  @!P5 IMAD.IADD R16, R16, 0x1, -R11 ;  /* 0x000000011010d824 */ /* 0x000fe200078e0a0b */
[----:B------:R-:W-:Y:S01]  /*4260*/  ISETP.GE.AND P2, PT, R3, RZ, PT ;  /* 0x000000ff0300720c */ /* 0x000fe20003f46270 */
[----:B------:R-:W-:Y:S01]  /*4270*/  IMAD.HI.U32 R47, R13, R4, RZ ;  /* 0x000000040d2f7227 */ /* 0x000fe200078e00ff */
[----:B------:R-:W-:-:S03]  /*4280*/  ISETP.GT.U32.AND P5, PT, R11, R10, PT ;  /* 0x0000000a0b00720c */ /* 0x000fc60003fa4070 */
[----:B------:R-:W-:Y:S02]  /*4290*/  IMAD.MOV R47, RZ, RZ, -R47 ;  /* 0x000000ffff2f7224 */ /* 0x000fe400078e0a2f */
[----:B------:R-:W-:-:S04]  /*42a0*/  IMAD.HI.U32 R3, R13, R6, RZ ;  /* 0x000000060d037227 */ /* 0x000fc800078e00ff */
[--C-:B------:R-:W-:Y:S01]  /*42b0*/  @!P6 IMAD.IADD R48, R48, 0x1, -R11.reuse ;  /* 0x000000013030e824 */ /* 0x100fe200078e0a0b */
[C---:B------:R-:W-:Y:S01]  /*42c0*/  ISETP.GT.U32.AND P6, PT, R11.reuse, R16, PT ;  /* 0x000000100b00720c */ /* 0x040fe20003fc4070 */
[C---:B------:R-:W-:Y:S01]  /*42d0*/  IMAD R47, R11.reuse, R47, R4 ;  /* 0x0000002f0b2f7224 */ /* 0x040fe200078e0204 */
[----:B------:R-:W-:Y:S01]  /*42e0*/  LOP3.LUT R4, R14, 0x9a, RZ, 0xfc, !PT ;  /* 0x0000009a0e047812 */ /* 0x000fe200078efcff */
[----:B------:R-:W-:Y:S01]  /*42f0*/  @!P5 IMAD.IADD R10, R10, 0x1, -R11 ;  /* 0x000000010a0ad824 */ /* 0x000fe200078e0a0b */
[C---:B------:R-:W-:Y:S01]  /*4300*/  ISETP.GT.U32.AND P1, PT, R11.reuse, R48, PT ;  /* 0x000000300b00720c */ /* 0x040fe20003f24070 */
[----:B------:R-:W-:Y:S01]  /*4310*/  @!P3 IMAD.MOV R49, RZ, RZ, -R49 ;  /* 0x000000ffff31b224 */ /* 0x000fe200078e0a31 */
[----:B------:R-:W-:Y:S01]  /*4320*/  ISETP.GT.U32.AND P5, PT, R11, R47, PT ;  /* 0x0000002f0b00720c */ /* 0x000fe20003fa4070 */
[----:B0-----:R-:W-:Y:S01]  /*4330*/  IMAD.MOV.U32 R0, RZ, RZ, R10 ;  /* 0x000000ffff007224 */ /* 0x001fe200078e000a */
[----:B------:R-:W-:Y:S01]  /*4340*/  ISETP.GE.AND P3, PT, R7, RZ, PT ;  /* 0x000000ff0700720c */ /* 0x000fe20003f66270 */
[----:B------:R-:W-:Y:S01]  /*4350*/  IMAD.MOV R3, RZ, RZ, -R3 ;  /* 0x000000ffff037224 */ /* 0x000fe200078e0a03 */
[----:B------:R-:W-:Y:S01]  /*4360*/  IABS R45, R4 ;  /* 0x00000004002d7213 */ /* 0x000fe20000000000 */
[----:B------:R-:W-:-:S04]  /*4370*/  IMAD.HI.U32 R7, R13, R46, RZ ;  /* 0x0000002e0d077227 */ /* 0x000fc800078e00ff */
[----:B------:R-:W-:Y:S02]  /*4380*/  @!P0 IMAD.MOV R0, RZ, RZ, -R0 ;  /* 0x000000ffff008224 */ /* 0x000fe400078e0a00 */
[C---:B------:R-:W-:Y:S02]  /*4390*/  IMAD R6, R11.reuse, R3, R6 ;  /* 0x000000030b067224 */ /* 0x040fe400078e0206 */
[----:B------:R-:W-:Y:S01]  /*43a0*/  IMAD.MOV R7, RZ, RZ, -R7 ;  /* 0x000000ffff077224 */ /* 0x000fe200078e0a07 */
[----:B------:R0:W-:Y:S01]  /*43b0*/  STL [R1+0x3c4], R0 ;  /* 0x0003c40001007387 */ /* 0x0001e20000100800 */
[--C-:B------:R-:W-:Y:S01]  /*43c0*/  @!P6 IMAD.IADD R16, R16, 0x1, -R11.reuse ;  /* 0x000000011010e824 */ /* 0x100fe200078e0a0b */
[C---:B------:R-:W-:Y:S01]  /*43d0*/  ISETP.GT.U32.AND P6, PT, R11.reuse, R6, PT ;  /* 0x000000060b00720c */ /* 0x040fe20003fc4070 */
[----:B------:R-:W-:Y:S01]  /*43e0*/  IMAD R46, R11, R7, R46 ;  /* 0x000000070b2e7224 */ /* 0x000fe200078e022e */
[----:B------:R-:W-:Y:S01]  /*43f0*/  LOP3.LUT R7, R14, 0x9c, RZ, 0xfc, !PT ;  /* 0x0000009c0e077812 */ /* 0x000fe200078efcff */
[----:B------:R-:W-:-:S02]  /*4400*/  @!P5 IMAD.IADD R47, R47, 0x1, -R11 ;  /* 0x000000012f2fd824 */ /* 0x000fc400078e0a0b */
[----:B------:R-:W-:-:S03]  /*4410*/  IMAD.HI.U32 R3, R13, R18, RZ ;  /* 0x000000120d037227 */ /* 0x000fc600078e00ff */
[C---:B------:R-:W-:Y:S01]  /*4420*/  ISETP.GT.U32.AND P0, PT, R11.reuse, R47, PT ;  /* 0x0000002f0b00720c */ /* 0x040fe20003f04070 */
[----:B0-----:R-:W-:Y:S02]  /*4430*/  IMAD.MOV.U32 R0, RZ, RZ, R16 ;  /* 0x000000ffff007224 */ /* 0x001fe400078e0010 */
[----:B------:R-:W-:Y:S02]  /*4440*/  IMAD.MOV R3, RZ, RZ, -R3 ;  /* 0x000000ffff037224 */ /* 0x000fe400078e0a03 */
[----:B------:R-:W-:Y:S01]  /*4450*/  @!P4 IMAD.MOV R0, RZ, RZ, -R0 ;  /* 0x000000ffff00c224 */ /* 0x000fe200078e0a00 */
[----:B------:R-:W-:Y:S01]  /*4460*/  ISETP.GT.U32.AND P4, PT, R11, R46, PT ;  /* 0x0000002e0b00720c */ /* 0x000fe20003f84070 */
[--C-:B------:R-:W-:Y:S01]  /*4470*/  @!P1 IMAD.IADD R48, R48, 0x1, -R11.reuse ;  /* 0x0000000130309824 */ /* 0x100fe200078e0a0b */
[----:B------:R-:W-:Y:S01]  /*4480*/  ISETP.GE.AND P1, PT, R15, RZ, PT ;  /* 0x000000ff0f00720c */ /* 0x000fe20003f26270 */
[C---:B------:R-:W-:Y:S01]  /*4490*/  IMAD R3, R11.reuse, R3, R18 ;  /* 0x000000030b037224 */ /* 0x040fe200078e0212 */
[----:B------:R-:W-:Y:S01]  /*44a0*/  IABS R15, R7 ;  /* 0x00000007000f7213 */ /* 0x000fe20000000000 */
[--C-:B------:R-:W-:Y:S01]  /*44b0*/  @!P6 IMAD.IADD R6, R6, 0x1, -R11.reuse ;  /* 0x000000010606e824 */ /* 0x100fe200078e0a0b */
[----:B------:R0:W-:Y:S01]  /*44c0*/  STL [R1+0x3cc], R0 ;  /* 0x0003cc0001007387 */ /* 0x0001e20000100800 */
[----:B------:R-:W-:Y:S01]  /*44d0*/  @!P2 IMAD.MOV R48, RZ, RZ, -R48 ;  /* 0x000000ffff30a224 */ /* 0x000fe200078e0a30 */
[----:B------:R-:W-:Y:S01]  /*44e0*/  ISETP.GT.U32.AND P5, PT, R11, R3, PT ;  /* 0x000000030b00720c */ /* 0x000fe20003fa4070 */
[----:B------:R-:W-:Y:S01]  /*44f0*/  @!P0 IMAD.IADD R47, R47, 0x1, -R11 ;  /* 0x000000012f2f8824 */ /* 0x000fe200078e0a0b */
[----:B------:R-:W-:Y:S01]  /*4500*/  ISETP.GT.U32.AND P6, PT, R11, R6, PT ;  /* 0x000000060b00720c */ /* 0x000fe20003fc4070 */
[----:B------:R-:W-:Y:S01]  /*4510*/  IMAD.HI.U32 R10, R13, R45, RZ ;  /* 0x0000002d0d0a7227 */ /* 0x000fe200078e00ff */
[----:B------:R-:W-:-:S02]  /*4520*/  ISETP.GE.AND P2, PT, R8, RZ, PT ;  /* 0x000000ff0800720c */ /* 0x000fc40003f46270 */
[----:B------:R-:W-:Y:S01]  /*4530*/  ISETP.GE.AND P0, PT, R9, RZ, PT ;  /* 0x000000ff0900720c */ /* 0x000fe20003f06270 */
[----:B------:R-:W-:Y:S01]  /*4540*/  @!P4 IMAD.IADD R46, R46, 0x1, -R11 ;  /* 0x000000012e2ec824 */ /* 0x000fe200078e0a0b */
[----:B------:R-:W-:Y:S01]  /*4550*/  ISETP.GE.AND P4, PT, R4, RZ, PT ;  /* 0x000000ff0400720c */ /* 0x000fe20003f86270 */
[----:B------:R-:W-:Y:S01]  /*4560*/  IMAD.MOV.U32 R8, RZ, RZ, R15 ;  /* 0x000000ffff087224 */ /* 0x000fe200078e000f */
[----:B------:R-:W-:Y:S01]  /*4570*/  LOP3.LUT R18, R14, 0xa6, RZ, 0xfc, !PT ;  /* 0x000000a60e127812 */ /* 0x000fe200078efcff */
[----:B------:R-:W-:Y:S01]  /*4580*/  @!P3 IMAD.MOV R47, RZ, RZ, -R47 ;  /* 0x000000ffff2fb224 */ /* 0x000fe200078e0a2f */
[----:B------:R-:W-:Y:S01]  /*4590*/  ISETP.GT.U32.AND P3, PT, R11, R46, PT ;  /* 0x0000002e0b00720c */ /* 0x000fe20003f64070 */
[----:B------:R-:W-:Y:S02]  /*45a0*/  IMAD.MOV R10, RZ, RZ, -R10 ;  /* 0x000000ffff0a7224 */ /* 0x000fe400078e0a0a */
[----:B------:R-:W-:-:S04]  /*45b0*/  IMAD.HI.U32 R9, R13, R8, RZ ;  /* 0x000000080d097227 */ /* 0x000fc800078e00ff */
[----:B------:R-:W-:Y:S01]  /*45c0*/  IMAD R45, R11, R10, R45 ;  /* 0x0000000a0b2d7224 */ /* 0x000fe200078e022d */
[----:B------:R-:W-:Y:S01]  /*45d0*/  LOP3.LUT R10, R14, 0xa8, RZ, 0xfc, !PT ;  /* 0x000000a80e0a7812 */ /* 0x000fe200078efcff */
[----:B------:R-:W-:Y:S02]  /*45e0*/  IMAD.MOV R9, RZ, RZ, -R9 ;  /* 0x000000ffff097224 */ /* 0x000fe400078e0a09 */
[--C-:B------:R-:W-:Y:S01]  /*45f0*/  @!P5 IMAD.IADD R3, R3, 0x1, -R11.reuse ;  /* 0x000000010303d824 */ /* 0x100fe200078e0a0b */
[----:B------:R-:W-:Y:S01]  /*4600*/  IABS R42, R10 ;  /* 0x0000000a002a7213 */ /* 0x000fe20000000000 */
[--C-:B------:R-:W-:Y:S01]  /*4610*/  @!P6 IMAD.IADD R6, R6, 0x1, -R11.reuse ;  /* 0x000000010606e824 */ /* 0x100fe200078e0a0b */
[C---:B------:R-:W-:Y:S01]  /*4620*/  ISETP.GT.U32.AND P6, PT, R11.reuse, R45, PT ;  /* 0x0000002d0b00720c */ /* 0x040fe20003fc4070 */
[C---:B------:R-:W-:Y:S01]  /*4630*/  IMAD R4, R11.reuse, R9, R8 ;  /* 0x000000090b047224 */ /* 0x040fe200078e0208 */
[C---:B------:R-:W-:Y:S01]  /*4640*/  ISETP.GT.U32.AND P5, PT, R11.reuse, R3, PT ;  /* 0x000000030b00720c */ /* 0x040fe20003fa4070 */
[----:B------:R-:W-:Y:S01]  /*4650*/  @!P3 IMAD.IADD R46, R46, 0x1, -R11 ;  /* 0x000000012e2eb824 */ /* 0x000fe200078e0a0b */
[----:B------:R-:W-:Y:S01]  /*4660*/  LOP3.LUT R9, R14, 0xaa, RZ, 0xfc, !PT ;  /* 0x000000aa0e097812 */ /* 0x000fe200078efcff */
[----:B0-----:R-:W-:Y:S01]  /*4670*/  IMAD.MOV.U32 R0, RZ, RZ, R6 ;  /* 0x000000ffff007224 */ /* 0x001fe200078e0006 */
[----:B------:R-:W-:Y:S01]  /*4680*/  ISETP.GT.U32.AND P3, PT, R11, R4, PT ;  /* 0x000000040b00720c */ /* 0x000fe20003f64070 */
[----:B------:R-:W-:Y:S01]  /*4690*/  @!P0 IMAD.MOV R46, RZ, RZ, -R46 ;  /* 0x000000ffff2e8224 */ /* 0x000fe200078e0a2e */
[----:B------:R-:W-:Y:S01]  /*46a0*/  ISETP.GE.AND P0, PT, R43, RZ, PT ;  /* 0x000000ff2b00720c */ /* 0x000fe20003f06270 */
[----:B------:R-:W-:Y:S01]  /*46b0*/  @!P1 IMAD.MOV R0, RZ, RZ, -R0 ;  /* 0x000000ffff009224 */ /* 0x000fe200078e0a00 */
[----:B------:R-:W-:-:S02]  /*46c0*/  ISETP.GE.AND P1, PT, R17, RZ, PT ;  /* 0x000000ff1100720c */ /* 0x000fc40003f26270 */
[----:B------:R-:W-:Y:S01]  /*46d0*/  IABS R17, R17 ;  /* 0x0000001100117213 */ /* 0x000fe20000000000 */
[--C-:B------:R-:W-:Y:S01]  /*46e0*/  @!P6 IMAD.IADD R45, R45, 0x1, -R11.reuse ;  /* 0x000000012d2de824 */ /* 0x100fe200078e0a0b */
[----:B------:R0:W-:Y:S01]  /*46f0*/  STL [R1+0x3e4], R0 ;  /* 0x0003e40001007387 */ /* 0x0001e20000100800 */
[--C-:B------:R-:W-:Y:S01]  /*4700*/  @!P5 IMAD.IADD R3, R3, 0x1, -R11.reuse ;  /* 0x000000010303d824 */ /* 0x100fe200078e0a0b */
[----:B------:R-:W-:Y:S02]  /*4710*/  IABS R43, R43 ;  /* 0x0000002b002b7213 */ /* 0x000fe40000000000 */
[----:B------:R-:W-:Y:S01]  /*4720*/  ISETP.GT.U32.AND P6, PT, R11, R45, PT ;  /* 0x0000002d0b00720c */ /* 0x000fe20003fc4070 */
[----:B------:R-:W-:Y:S01]  /*4730*/  @!P3 IMAD.IADD R4, R4, 0x1, -R11 ;  /* 0x000000010404b824 */ /* 0x000fe200078e0a0b */
[----:B------:R-:W-:Y:S01]  /*4740*/  ISETP.GE.AND P5, PT, R7, RZ, PT ;  /* 0x000000ff0700720c */ /* 0x000fe20003fa6270 */
[----:B------:R-:W-:Y:S01]  /*4750*/  IMAD.HI.U32 R6, R13, R43, RZ ;  /* 0x0000002b0d067227 */ /* 0x000fe200078e00ff */
[----:B------:R-:W-:-:S02]  /*4760*/  LOP3.LUT R7, R14, 0xa4, RZ, 0xfc, !PT ;  /* 0x000000a40e077812 */ /* 0x000fc400078efcff */
[----:B------:R-:W-:Y:S01]  /*4770*/  ISETP.GT.U32.AND P3, PT, R11, R4, PT ;  /* 0x000000040b00720c */ /* 0x000fe20003f64070 */
[----:B0-----:R-:W-:Y:S01]  /*4780*/  IMAD.MOV.U32 R0, RZ, RZ, R3 ;  /* 0x000000ffff007224 */ /* 0x001fe200078e0003 */
[----:B------:R-:W-:Y:S01]  /*4790*/  IABS R41, R9 ;  /* 0x0000000900297213 */ /* 0x000fe20000000000 */
[----:B------:R-:W-:-:S04]  /*47a0*/  IMAD.HI.U32 R3, R13, R17, RZ ;  /* 0x000000110d037227 */ /* 0x000fc800078e00ff */
[----:B------:R-:W-:Y:S01]  /*47b0*/  @!P2 IMAD.MOV R0, RZ, RZ, -R0 ;  /* 0x000000ffff00a224 */ /* 0x000fe200078e0a00 */
[----:B------:R-:W-:Y:S01]  /*47c0*/  ISETP.GE.AND P2, PT, R44, RZ, PT ;  /* 0x000000ff2c00720c */ /* 0x000fe20003f46270 */
[----:B------:R-:W-:Y:S01]  /*47d0*/  IMAD.MOV R3, RZ, RZ, -R3 ;  /* 0x000000ffff037224 */ /* 0x000fe200078e0a03 */
[----:B------:R-:W-:Y:S01]  /*47e0*/  IABS R44, R44 ;  /* 0x0000002c002c7213 */ /* 0x000fe20000000000 */
[----:B------:R-:W-:Y:S01]  /*47f0*/  @!P6 IMAD.IADD R45, R45, 0x1, -R11 ;  /* 0x000000012d2de824 */ /* 0x000fe200078e0a0b */
[----:B------:R0:W-:Y:S01]  /*4800*/  STL [R1+0x3f0], R0 ;  /* 0x0003f00001007387 */ /* 0x0001e20000100800 */
[----:B------:R-:W-:Y:S01]  /*4810*/  IMAD R17, R11, R3, R17 ;  /* 0x000000030b117224 */ /* 0x000fe200078e0211 */
[----:B------:R-:W-:Y:S01]  /*4820*/  ISETP.GE.AND P6, PT, R7, RZ, PT ;  /* 0x000000ff0700720c */ /* 0x000fe20003fc6270 */
[----:B------:R-:W-:Y:S01]  /*4830*/  IMAD.HI.U32 R8, R13, R44, RZ ;  /* 0x0000002c0d087227 */ /* 0x000fe200078e00ff */
[----:B------:R-:W-:-:S03]  /*4840*/  IABS R7, R7 ;  /* 0x0000000700077213 */ /* 0x000fc60000000000 */
[----:B------:R-:W-:Y:S01]  /*4850*/  @!P4 IMAD.MOV R45, RZ, RZ, -R45 ;  /* 0x000000ffff2dc224 */ /* 0x000fe200078e0a2d */
[C---:B------:R-:W-:Y:S01]  /*4860*/  ISETP.GT.U32.AND P4, PT, R11.reuse, R17, PT ;  /* 0x000000110b00720c */ /* 0x040fe20003f84070 */
[----:B------:R-:W-:Y:S02]  /*4870*/  IMAD.MOV R8, RZ, RZ, -R8 ;  /* 0x000000ffff087224 */ /* 0x000fe400078e0a08 */
[----:B------:R-:W-:Y:S02]  /*4880*/  IMAD.MOV R6, RZ, RZ, -R6 ;  /* 0x000000ffff067224 */ /* 0x000fe400078e0a06 */
[----:B------:R-:W-:Y:S02]  /*4890*/  @!P3 IMAD.IADD R4, R4, 0x1, -R11 ;  /* 0x000000010404b824 */ /* 0x000fe400078e0a0b */
[C---:B------:R-:W-:Y:S02]  /*48a0*/  IMAD R44, R11.reuse, R8, R44 ;  /* 0x000000080b2c7224 */ /* 0x040fe400078e022c */
[----:B------:R-:W-:-:S02]  /*48b0*/  IMAD R43, R11, R6, R43 ;  /* 0x000000060b2b7224 */ /* 0x000fc400078e022b */
[----:B0-----:R-:W-:Y:S01]  /*48c0*/  IMAD.MOV.U32 R0, RZ, RZ, R4 ;  /* 0x000000ffff007224 */ /* 0x001fe200078e0004 */
[----:B------:R-:W-:Y:S01]  /*48d0*/  ISETP.GT.U32.AND P3, PT, R11, R44, PT ;  /* 0x0000002c0b00720c */ /* 0x000fe20003f64070 */
[----:B------:R-:W-:Y:S01]  /*48e0*/  @!P4 IMAD.IADD R17, R17, 0x1, -R11 ;  /* 0x000000011111c824 */ /* 0x000fe200078e0a0b */
[----:B------:R-:W-:Y:S01]  /*48f0*/  LOP3.LUT R4, R14, 0xac, RZ, 0xfc, !PT ;  /* 0x000000ac0e047812 */ /* 0x000fe200078efcff */
[----:B------:R-:W-:Y:S01]  /*4900*/  @!P5 IMAD.MOV R0, RZ, RZ, -R0 ;  /* 0x000000ffff00d224 */ /* 0x000fe200078e0a00 */
[----:B------:R-:W-:Y:S01]  /*4910*/  ISETP.GT.U32.AND P5, PT, R11, R43, PT ;  /* 0x0000002b0b00720c */ /* 0x000fe20003fa4070 */
[----:B------:R-:W-:Y:S01]  /*4920*/  IMAD.HI.U32 R3, R13, R7, RZ ;  /* 0x000000070d037227 */ /* 0x000fe200078e00ff */
[----:B------:R-:W-:Y:S02]  /*4930*/  ISETP.GT.U32.AND P4, PT, R11, R17, PT ;  /* 0x000000110b00720c */ /* 0x000fe40003f84070 */
[----:B------:R0:W-:Y:S01]  /*4940*/  STL [R1+0x3ec], R0 ;  /* 0x0003ec0001007387 */ /* 0x0001e20000100800 */
[----:B------:R-:W-:Y:S01]  /*4950*/  IMAD.MOV R3, RZ, RZ, -R3 ;  /* 0x000000ffff037224 */ /* 0x000fe200078e0a03 */
[----:B------:R-:W-:Y:S01]  /*4960*/  IABS R6, R4 ;  /* 0x0000000400067213 */ /* 0x000fe20000000000 */
[----:B------:R-:W-:-:S04]  /*4970*/  IMAD.HI.U32 R8, R13, R42, RZ ;  /* 0x0000002a0d087227 */ /* 0x000fc800078e00ff */
[----:B------:R-:W-:Y:S01]  /*4980*/  IMAD R7, R11, R3, R7 ;  /* 0x000000030b077224 */ /* 0x000fe200078e0207 */
[----:B------:R-:W-:Y:S01]  /*4990*/  IABS R3, R18 ;  /* 0x0000001200037213 */ /* 0x000fe20000000000 */
[--C-:B------:R-:W-:Y:S02]  /*49a0*/  @!P3 IMAD.IADD R44, R44, 0x1, -R11.reuse ;  /* 0x000000012c2cb824 */ /* 0x100fe400078e0a0b */
[--C-:B------:R-:W-:Y:S02]  /*49b0*/  @!P5 IMAD.IADD R43, R43, 0x1, -R11.reuse ;  /* 0x000000012b2bd824 */ /* 0x100fe400078e0a0b */
[----:B------:R-:W-:Y:S01]  /*49c0*/  IMAD.HI.U32 R15, R13, R3, RZ ;  /* 0x000000030d0f7227 */ /* 0x000fe200078e00ff */
[C---:B------:R-:W-:Y:S02]  /*49d0*/  ISETP.GT.U32.AND P3, PT, R11.reuse, R44, PT ;  /* 0x0000002c0b00720c */ /* 0x040fe40003f64070 */
[----:B------:R-:W-:Y:S01]  /*49e0*/  ISETP.GT.U32.AND P5, PT, R11, R43, PT ;  /* 0x0000002b0b00720c */ /* 0x000fe20003fa4070 */
[----:B------:R-:W-:Y:S01]  /*49f0*/  @!P4 IMAD.IADD R17, R17, 0x1, -R11 ;  /* 0x000000011111c824 */ /* 0x000fe200078e0a0b */
[----:B------:R-:W-:Y:S01]  /*4a00*/  ISETP.GT.U32.AND P4, PT, R11, R7, PT ;  /* 0x000000070b00720c */ /* 0x000fe20003f84070 */
[----:B------:R-:W-:-:S02]  /*4a10*/  IMAD.MOV R15, RZ, RZ, -R15 ;  /* 0x000000ffff0f7224 */ /* 0x000fc400078e0a0f */
[----:B------:R-:W-:Y:S02]  /*4a20*/  IMAD.MOV R8, RZ, RZ, -R8 ;  /* 0x000000ffff087224 */ /* 0x000fe400078e0a08 */
[C---:B------:R-:W-:Y:S02]  /*4a30*/  IMAD R3, R11.reuse, R15, R3 ;  /* 0x0000000f0b037224 */ /* 0x040fe400078e0203 */
[C---:B------:R-:W-:Y:S02]  /*4a40*/  IMAD R42, R11.reuse, R8, R42 ;  /* 0x000000080b2a7224 */ /* 0x040fe400078e022a */
[--C-:B------:R-:W-:Y:S01]  /*4a50*/  @!P3 IMAD.IADD R44, R44, 0x1, -R11.reuse ;  /* 0x000000012c2cb824 */ /* 0x100fe200078e0a0b */
[----:B------:R-:W-:Y:S01]  /*4a60*/  ISETP.GT.U32.AND P3, PT, R11, R3, PT ;  /* 0x000000030b00720c */ /* 0x000fe20003f64070 */
[----:B------:R-:W-:Y:S01]  /*4a70*/  @!P5 IMAD.IADD R43, R43, 0x1, -R11 ;  /* 0x000000012b2bd824 */ /* 0x000fe200078e0a0b */
[----:B------:R-:W-:Y:S01]  /*4a80*/  ISETP.GT.U32.AND P5, PT, R11, R42, PT ;  /* 0x0000002a0b00720c */ /* 0x000fe20003fa4070 */
[----:B0-----:R-:W-:-:S02]  /*4a90*/  IMAD.MOV.U32 R0, RZ, RZ, R17 ;  /* 0x000000ffff007224 */ /* 0x001fc400078e0011 */
[--C-:B------:R-:W-:Y:S01]  /*4aa0*/  @!P4 IMAD.IADD R7, R7, 0x1, -R11.reuse ;  /* 0x000000010707c824 */ /* 0x100fe200078e0a0b */
[----:B------:R-:W-:Y:S01]  /*4ab0*/  ISETP.GE.AND P4, PT, R18, RZ, PT ;  /* 0x000000ff1200720c */ /* 0x000fe20003f86270 */
[----:B------:R-:W-:Y:S02]  /*4ac0*/  VIADD R8, R12, 0xae ;  /* 0x000000ae0c087836 */ /* 0x000fe40000000000 */
[----:B------:R-:W-:Y:S01]  /*4ad0*/  @!P1 IMAD.MOV R0, RZ, RZ, -R0 ;  /* 0x000000ffff009224 */ /* 0x000fe200078e0a00 */
[----:B------:R-:W-:Y:S01]  /*4ae0*/  ISETP.GT.U32.AND P1, PT, R11, R7, PT ;  /* 0x000000070b00720c */ /* 0x000fe20003f24070 */
[----:B------:R-:W-:Y:S01]  /*4af0*/  IMAD.HI.U32 R15, R13, R6, RZ ;  /* 0x000000060d0f7227 */ /* 0x000fe200078e00ff */
[----:B------:R-:W-:Y:S02]  /*4b00*/  IABS R17, R8 ;  /* 0x0000000800117213 */ /* 0x000fe40000000000 */
[----:B------:R0:W-:Y:S01]  /*4b10*/  STL [R1+0x404], R0 ;  /* 0x0004040001007387 */ /* 0x0001e20000100800 */
[--C-:B------:R-:W-:Y:S01]  /*4b20*/  @!P3 IMAD.IADD R3, R3, 0x1, -R11.reuse ;  /* 0x000000010303b824 */ /* 0x100fe200078e0a0b */
[----:B------:R-:W-:Y:S01]  /*4b30*/  ISETP.GE.AND P3, PT, R10, RZ, PT ;  /* 0x000000ff0a00720c */ /* 0x000fe20003f66270 */
[----:B------:R-:W-:-:S02]  /*4b40*/  @!P5 IMAD.IADD R42, R42, 0x1, -R11 ;  /* 0x000000012a2ad824 */ /* 0x000fc400078e0a0b */
[----:B------:R-:W-:Y:S02]  /*4b50*/  IMAD.MOV R15, RZ, RZ, -R15 ;  /* 0x000000ffff0f7224 */ /* 0x000fe400078e0a0f */
[----:B------:R-:W-:Y:S01]  /*4b60*/  IMAD.HI.U32 R16, R13, R41, RZ ;  /* 0x000000290d107227 */ /* 0x000fe200078e00ff */
[----:B------:R-:W-:-:S03]  /*4b70*/  ISETP.GT.U32.AND P5, PT, R11, R42, PT ;  /* 0x0000002a0b00720c */ /* 0x000fc60003fa4070 */
[----:B------:R-:W-:Y:S02]  /*4b80*/  IMAD.MOV.U32 R10, RZ, RZ, R17 ;  /* 0x000000ffff0a7224 */ /* 0x000fe400078e0011 */
[----:B------:R-:W-:Y:S02]  /*4b90*/  IMAD R6, R11, R15, R6 ;  /* 0x0000000f0b067224 */ /* 0x000fe400078e0206 */
[----:B------:R-:W-:Y:S02]  /*4ba0*/  IMAD.MOV R16, RZ, RZ, -R16 ;  /* 0x000000ffff107224 */ /* 0x000fe400078e0a10 */
[----:B------:R-:W-:-:S04]  /*4bb0*/  IMAD.HI.U32 R15, R13, R10, RZ ;  /* 0x0000000a0d0f7227 */ /* 0x000fc800078e00ff */
[----:B------:R-:W-:Y:S02]  /*4bc0*/  @!P1 IMAD.IADD R7, R7, 0x1, -R11 ;  /* 0x0000000107079824 */ /* 0x000fe400078e0a0b */
[C---:B------:R-:W-:Y:S02]  /*4bd0*/  IMAD R41, R11.reuse, R16, R41 ;  /* 0x000000100b297224 */ /* 0x040fe400078e0229 */
[----:B------:R-:W-:Y:S02]  /*4be0*/  IMAD.MOV R15, RZ, RZ, -R15 ;  /* 0x000000ffff0f7224 */ /* 0x000fe400078e0a0f */
[----:B------:R-:W-:Y:S01]  /*4bf0*/  @!P2 IMAD.MOV R44, RZ, RZ, -R44 ;  /* 0x000000ffff2ca224 */ /* 0x000fe200078e0a2c */
[C---:B------:R-:W-:Y:S01]  /*4c00*/  ISETP.GT.U32.AND P2, PT, R11.reuse, R3, PT ;  /* 0x000000030b00720c */ /* 0x040fe20003f44070 */
[----:B0-----:R-:W-:Y:S01]  /*4c10*/  IMAD.MOV.U32 R0, RZ, RZ, R7 ;  /* 0x000000ffff007224 */ /* 0x001fe200078e0007 */
[C---:B------:R-:W-:Y:S01]  /*4c20*/  ISETP.GT.U32.AND P1, PT, R11.reuse, R41, PT ;  /* 0x000000290b00720c */ /* 0x040fe20003f24070 */
[C---:B------:R-:W-:Y:S01]  /*4c30*/  IMAD R7, R11.reuse, R15, R10 ;  /* 0x0000000f0b077224 */ /* 0x040fe200078e020a */
[----:B------:R-:W-:Y:S01]  /*4c40*/  LOP3.LUT R10, R14, 0xb0, RZ, 0xfc, !PT ;  /* 0x000000b00e0a7812 */ /* 0x000fe200078efcff */
[----:B------:R-:W-:Y:S01]  /*4c50*/  @!P6 IMAD.MOV R0, RZ, RZ, -R0 ;  /* 0x000000ffff00e224 */ /* 0x000fe200078e0a00 */
[C---:B------:R-:W-:Y:S01]  /*4c60*/  ISETP.GT.U32.AND P6, PT, R11.reuse, R6, PT ;  /* 0x000000060b00720c */ /* 0x040fe20003fc4070 */
[----:B------:R-:W-:Y:S01]  /*4c70*/  @!P5 IMAD.IADD R42, R42, 0x1, -R11 ;  /* 0x000000012a2ad824 */ /* 0x000fe200078e0a0b */
[----:B------:R-:W-:Y:S01]  /*4c80*/  ISETP.GT.U32.AND P5, PT, R11, R7, PT ;  /* 0x000000070b00720c */ /* 0x000fe20003fa4070 */
[----:B------:R-:W-:Y:S01]  /*4c90*/  @!P0 IMAD.MOV R43, RZ, RZ, -R43 ;  /* 0x000000ffff2b8224 */ /* 0x000fe200078e0a2b */
[----:B------:R-:W-:Y:S01]  /*4ca0*/  IABS R40, R10 ;  /* 0x0000000a00287213 */ /* 0x000fe20000000000 */
[----:B------:R0:W-:Y:S01]  /*4cb0*/  STL [R1+0x40c], R0 ;  /* 0x00040c0001007387 */ /* 0x0001e20000100800 */
[----:B------:R-:W-:Y:S01]  /*4cc0*/  ISETP.GE.AND P0, PT, R9, RZ, PT ;  /* 0x000000ff0900720c */ /* 0x000fe20003f06270 */
[--C-:B------:R-:W-:Y:S01]  /*4cd0*/  @!P2 IMAD.IADD R3, R3, 0x1, -R11.reuse ;  /* 0x000000010303a824 */ /* 0x100fe200078e0a0b */
[----:B------:R-:W-:Y:S01]  /*4ce0*/  ISETP.GE.AND P2, PT, R4, RZ, PT ;  /* 0x000000ff0400720c */ /* 0x000fe20003f46270 */
[----:B------:R-:W-:Y:S01]  /*4cf0*/  @!P1 IMAD.IADD R41, R41, 0x1, -R11 ;  /* 0x0000000129299824 */ /* 0x000fe200078e0a0b */
[----:B------:R-:W-:Y:S01]  /*4d00*/  LOP3.LUT R4, R14, 0xb2, RZ, 0xfc, !PT ;  /* 0x000000b20e047812 */ /* 0x000fe200078efcff */
[----:B------:R-:W-:Y:S01]  /*4d10*/  IMAD.HI.U32 R9, R13, R40, RZ ;  /* 0x000000280d097227 */ /* 0x000fe200078e00ff */
[----:B------:R-:W-:-:S02]  /*4d20*/  ISETP.GE.AND P1, PT, R8, RZ, PT ;  /* 0x000000ff0800720c */ /* 0x000fc40003f26270 */
[----:B------:R-:W-:Y:S01]  /*4d30*/  IABS R39, R4 ;  /* 0x0000000400277213 */ /* 0x000fe20000000000 */
[----:B------:R-:W-:Y:S01]  /*4d40*/  @!P6 IMAD.IADD R6, R6, 0x1, -R11 ;  /* 0x000000010606e824 */ /* 0x000fe200078e0a0b */
[----:B------:R-:W-:Y:S01]  /*4d50*/  ISETP.GT.U32.AND P6, PT, R11, R41, PT ;  /* 0x000000290b00720c */ /* 0x000fe20003fc4070 */
[----:B0-----:R-:W-:Y:S01]  /*4d60*/  IMAD.MOV.U32 R0, RZ, RZ, R3 ;  /* 0x000000ffff007224 */ /* 0x001fe200078e0003 */
[C---:B------:R-:W-:Y:S01]  /*4d70*/  LOP3.LUT R8, R14.reuse, 0xb4, RZ, 0xfc, !PT ;  /* 0x000000b40e087812 */ /* 0x040fe200078efcff */
[----:B------:R-:W-:Y:S01]  /*4d80*/  @!P5 IMAD.IADD R7, R7, 0x1, -R11 ;  /* 0x000000010707d824 */ /* 0x000fe200078e0a0b */
[C---:B------:R-:W-:Y:S01]  /*4d90*/  ISETP.GT.U32.AND P5, PT, R11.reuse, R6, PT ;  /* 0x000000060b00720c */ /* 0x040fe20003fa4070 */
[----:B------:R-:W-:Y:S02]  /*4da0*/  @!P4 IMAD.MOV R0, RZ, RZ, -R0 ;  /* 0x000000ffff00c224 */ /* 0x000fe400078e0a00 */
[----:B------:R-:W-:Y:S01]  /*4db0*/  IMAD.MOV R3, RZ, RZ, -R9 ;  /* 0x000000ffff037224 */ /* 0x000fe200078e0a09 */
[----:B------:R-:W-:Y:S01]  /*4dc0*/  ISETP.GT.U32.AND P4, PT, R11, R7, PT ;  /* 0x000000070b00720c */ /* 0x000fe20003f84070 */
[----:B------:R-:W-:Y:S01]  /*4dd0*/  IMAD.HI.U32 R15, R13, R39, RZ ;  /* 0x000000270d0f7227 */ /* 0x000fe200078e00ff */
[----:B------:R-:W-:Y:S01]  /*4de0*/  LOP3.LUT R9, R14, 0xb6, RZ, 0xfc, !PT ;  /* 0x000000b60e097812 */ /* 0x000fe200078efcff */
[----:B------:R0:W-:Y:S02]  /*4df0*/  STL [R1+0x424], R0 ;  /* 0x0004240001007387 */ /* 0x0001e40000100800 */
[----:B------:R-:W-:Y:S01]  /*4e00*/  IMAD R40, R11, R3, R40 ;  /* 0x000000030b287224 */ /* 0x000fe200078e0228 */
[----:B------:R-:W-:Y:S01]  /*4e10*/  IABS R3, R8 ;  /* 0x0000000800037213 */ /* 0x000fe20000000000 */
[----:B------:R-:W-:Y:S01]  /*4e20*/  IMAD.MOV R15, RZ, RZ, -R15 ;  /* 0x000000ffff0f7224 */ /* 0x000fe200078e0a0f */
[----:B------:R-:W-:Y:S01]  /*4e30*/  IABS R18, R9 ;  /* 0x0000000900127213 */ /* 0x000fe20000000000 */
[----:B------:R-:W-:Y:S01]  /*4e40*/  @!P6 IMAD.IADD R41, R41, 0x1, -R11 ;  /* 0x000000012929e824 */ /* 0x000fe200078e0a0b */
[C---:B------:R-:W-:Y:S01]  /*4e50*/  ISETP.GT.U32.AND P6, PT, R11.reuse, R40, PT ;  /* 0x000000280b00720c */ /* 0x040fe20003fc4070 */
[----:B------:R-:W-:-:S02]  /*4e60*/  IMAD R39, R11, R15, R39 ;  /* 0x0000000f0b277224 */ /* 0x000fc400078e0227 */
[----:B------:R-:W-:Y:S02]  /*4e70*/  @!P4 IMAD.IADD R7, R7, 0x1, -R11 ;  /* 0x000000010707c824 */ /* 0x000fe400078e0a0b */
[----:B------:R-:W-:Y:S01]  /*4e80*/  IMAD.HI.U32 R16, R13, R3, RZ ;  /* 0x000000030d107227 */ /* 0x000fe200078e00ff */
[----:B------:R-:W-:-:S03]  /*4e90*/  ISETP.GT.U32.AND P4, PT, R11, R39, PT ;  /* 0x000000270b00720c */ /* 0x000fc60003f84070 */
[----:B------:R-:W-:Y:S01]  /*4ea0*/  @!P5 IMAD.IADD R6, R6, 0x1, -R11 ;  /* 0x000000010606d824 */ /* 0x000fe200078e0a0b */
[----:B------:R-:W-:Y:S01]  /*4eb0*/  ISETP.GE.AND P5, PT, R10, RZ, PT ;  /* 0x000000ff0a00720c */ /* 0x000fe20003fa6270 */
[----:B------:R-:W-:Y:S01]  /*4ec0*/  IMAD.MOV R16, RZ, RZ, -R16 ;  /* 0x000000ffff107224 */ /* 0x000fe200078e0a10 */
[----:B------:R-:W-:Y:S01]  /*4ed0*/  LOP3.LUT R10, R14, 0xb8, RZ, 0xfc, !PT ;  /* 0x000000b80e0a7812 */ /* 0x000fe200078efcff */
[----:B------:R-:W-:-:S03]  /*4ee0*/  IMAD.HI.U32 R15, R13, R18, RZ ;  /* 0x000000120d0f7227 */ /* 0x000fc600078e00ff */
[----:B------:R-:W-:Y:S01]  /*4ef0*/  IABS R38, R10 ;  /* 0x0000000a00267213 */ /* 0x000fe20000000000 */
[----:B------:R-:W-:Y:S01]  /*4f00*/  @!P6 IMAD.IADD R40, R40, 0x1, -R11 ;  /* 0x000000012828e824 */ /* 0x000fe200078e0a0b */
[----:B------:R-:W-:Y:S01]  /*4f10*/  ISETP.GE.AND P6, PT, R4, RZ, PT ;  /* 0x000000ff0400720c */ /* 0x000fe20003fc6270 */
[----:B------:R-:W-:Y:S01]  /*4f20*/  IMAD R3, R11, R16, R3 ;  /* 0x000000100b037224 */ /* 0x000fe200078e0203 */
[C---:B------:R-:W-:Y:S01]  /*4f30*/  LOP3.LUT R4, R14.reuse, 0xba, RZ, 0xfc, !PT ;  /* 0x000000ba0e047812 */ /* 0x040fe200078efcff */
[----:B------:R-:W-:Y:S01]  /*4f40*/  IMAD.MOV R15, RZ, RZ, -R15 ;  /* 0x000000ffff0f7224 */ /* 0x000fe200078e0a0f */
[----:B------:R-:W-:Y:S01]  /*4f50*/  LOP3.LUT R16, R14, 0xc0, RZ, 0xfc, !PT ;  /* 0x000000c00e107812 */ /* 0x000fe200078efcff */
[----:B------:R-:W-:Y:S01]  /*4f60*/  @!P4 IMAD.IADD R39, R39, 0x1, -R11 ;  /* 0x000000012727c824 */ /* 0x000fe200078e0a0b */
[----:B------:R-:W-:Y:S01]  /*4f70*/  IABS R37, R4 ;  /* 0x0000000400257213 */ /* 0x000fe20000000000 */
[----:B------:R-:W-:Y:S01]  /*4f80*/  @!P3 IMAD.MOV R42, RZ, RZ, -R42 ;  /* 0x000000ffff2ab224 */ /* 0x000fe200078e0a2a */
[C---:B------:R-:W-:Y:S01]  /*4f90*/  ISETP.GT.U32.AND P3, PT, R11.reuse, R40, PT ;  /* 0x000000280b00720c */ /* 0x040fe20003f64070 */
[----:B------:R-:W-:Y:S01]  /*4fa0*/  @!P0 IMAD.MOV R41, RZ, RZ, -R41 ;  /* 0x000000ffff298224 */ /* 0x000fe200078e0a29 */
[C---:B------:R-:W-:Y:S01]  /*4fb0*/  ISETP.GT.U32.AND P0, PT, R11.reuse, R3, PT ;  /* 0x000000030b00720c */ /* 0x040fe20003f04070 */
[C---:B------:R-:W-:Y:S01]  /*4fc0*/  IMAD R18, R11.reuse, R15, R18 ;  /* 0x0000000f0b127224 */ /* 0x040fe200078e0212 */
[----:B------:R-:W-:Y:S01]  /*4fd0*/  ISETP.GT.U32.AND P4, PT, R11, R39, PT ;  /* 0x000000270b00720c */ /* 0x000fe20003f84070 */
[----:B------:R-:W-:Y:S01]  /*4fe0*/  IMAD.MOV.U32 R17, RZ, RZ, R6 ;  /* 0x000000ffff117224 */ /* 0x000fe200078e0006 */
[----:B------:R-:W-:Y:S01]  /*4ff0*/  IABS R36, R16 ;  /* 0x0000001000247213 */ /* 0x000fe20000000000 */
[----:B------:R-:W-:-:S04]  /*5000*/  IMAD.HI.U32 R15, R13, R38, RZ ;  /* 0x000000260d0f7227 */ /* 0x000fc800078e00ff */
[----:B------:R-:W-:Y:S01]  /*5010*/  @!P2 IMAD.MOV R17, RZ, RZ, -R17 ;  /* 0x000000ffff11a224 */ /* 0x000fe200078e0a11 */
[----:B------:R-:W-:Y:S01]  /*5020*/  ISETP.GT.U32.AND P2, PT, R11, R18, PT ;  /* 0x000000120b00720c */ /* 0x000fe20003f44070 */
[----:B------:R-:W-:-:S03]  /*5030*/  IMAD.HI.U32 R6, R13, R37, RZ ;  /* 0x000000250d067227 */ /* 0x000fc600078e00ff */
[----:B------:R-:W-:Y:S01]  /*5040*/  STL [R1+0x42c], R17 ;  /* 0x00042c1101007387 */ /* 0x000fe20000100800 */
[----:B------:R-:W-:Y:S02]  /*5050*/  IMAD.MOV R15, RZ, RZ, -R15 ;  /* 0x000000ffff0f7224 */ /* 0x000fe400078e0a0f */
[--C-:B------:R-:W-:Y:S01]  /*5060*/  @!P3 IMAD.IADD R40, R40, 0x1, -R11.reuse ;  /* 0x000000012828b824 */ /* 0x100fe200078e0a0b */
[----:B------:R-:W-:Y:S01]  /*5070*/  ISETP.GE.AND P3, PT, R9, RZ, PT ;  /* 0x000000ff0900720c */ /* 0x000fe20003f66270 */
[----:B------:R-:W-:Y:S02]  /*5080*/  IMAD.MOV R6, RZ, RZ, -R6 ;  /* 0x000000ffff067224 */ /* 0x000fe400078e0a06 */
[----:B------:R-:W-:Y:S02]  /*5090*/  IMAD R38, R11, R15, R38 ;  /* 0x0000000f0b267224 */ /* 0x000fe400078e0226 */
[--C-:B------:R-:W-:Y:S02]  /*50a0*/  @!P0 IMAD.IADD R3, R3, 0x1, -R11.reuse ;  /* 0x0000000103038824 */ /* 0x100fe400078e0a0b */
[----:B------:R-:W-:Y:S01]  /*50b0*/  @!P4 IMAD.IADD R39, R39, 0x1, -R11 ;  /* 0x000000012727c824 */ /* 0x000fe200078e0a0b */
[----:B------:R-:W-:Y:S01]  /*50c0*/  ISETP.GE.AND P4, PT, R10, RZ, PT ;  /* 0x000000ff0a00720c */ /* 0x000fe20003f86270 */
[C---:B------:R-:W-:Y:S01]  /*50d0*/  IMAD R37, R11.reuse, R6, R37 ;  /* 0x000000060b257224 */ /* 0x040fe200078e0225 */
[C---:B------:R-:W-:Y:S01]  /*50e0*/  ISETP.GT.U32.AND P0, PT, R11.reuse, R3, PT ;  /* 0x000000030b00720c */ /* 0x040fe20003f04070 */
[----:B------:R-:W-:Y:S01]  /*50f0*/  @!P5 IMAD.MOV R40, RZ, RZ, -R40 ;  /* 0x000000ffff28d224 */ /* 0x000fe200078e0a28 */
[----:B------:R-:W-:Y:S01]  /*5100*/  ISETP.GT.U32.AND P5, PT, R11, R38, PT ;  /* 0x000000260b00720c */ /* 0x000fe20003fa4070 */
[----:B------:R-:W-:-:S02]  /*5110*/  @!P2 IMAD.IADD R18, R18, 0x1, -R11 ;  /* 0x000000011212a824 */ /* 0x000fc400078e0a0b */
[----:B------:R-:W-:Y:S01]  /*5120*/  @!P6 IMAD.MOV R39, RZ, RZ, -R39 ;  /* 0x000000ffff27e224 */ /* 0x000fe200078e0a27 */
[C---:B------:R-:W-:Y:S01]  /*5130*/  ISETP.GT.U32.AND P6, PT, R11.reuse, R37, PT ;  /* 0x000000250b00720c */ /* 0x040fe20003fc4070 */
[----:B0-----:R-:W-:Y:S01]  /*5140*/  IMAD.MOV.U32 R0, RZ, RZ, R7 ;  /* 0x000000ffff007224 */ /* 0x001fe200078e0007 */
[----:B------:R-:W-:Y:S01]  /*5150*/  ISETP.GT.U32.AND P2, PT, R11, R18, PT ;  /* 0x000000120b00720c */ /* 0x000fe20003f44070 */
[----:B------:R-:W-:Y:S02]  /*5160*/  VIADD R6, R12, 0xbe ;  /* 0x000000be0c067836 */ /* 0x000fe40000000000 */
[----:B------:R-:W-:Y:S01]  /*5170*/  @!P1 IMAD.MOV R0, RZ, RZ, -R0 ;  /* 0x000000ffff009224 */ /* 0x000fe200078e0a00 */
[----:B------:R-:W-:Y:S01]  /*5180*/  ISETP.GE.AND P1, PT, R8, RZ, PT ;  /* 0x000000ff0800720c */ /* 0x000fe20003f26270 */
[--C-:B------:R-:W-:Y:S01]  /*5190*/  @!P0 IMAD.IADD R3, R3, 0x1, -R11.reuse ;  /* 0x0000000103038824 */ /* 0x100fe200078e0a0b */
[----:B------:R-:W-:Y:S01]  /*51a0*/  LOP3.LUT R8, R14, 0xbc, RZ, 0xfc, !PT ;  /* 0x000000bc0e087812 */ /* 0x000fe200078efcff */
[--C-:B------:R-:W-:Y:S01]  /*51b0*/  @!P5 IMAD.IADD R38, R38, 0x1, -R11.reuse ;  /* 0x000000012626d824 */ /* 0x100fe200078e0a0b */
[----:B------:R-:W-:Y:S01]  /*51c0*/  IABS R7, R6 ;  /* 0x0000000600077213 */ /* 0x000fe20000000000 */
[----:B------:R0:W-:Y:S01]  /*51d0*/  STL [R1+0x444], R0 ;  /* 0x0004440001007387 */ /* 0x0001e20000100800 */
[----:B------:R-:W-:Y:S01]  /*51e0*/  IABS R9, R8 ;  /* 0x0000000800097213 */ /* 0x000fe20000000000 */
[----:B------:R-:W-:Y:S01]  /*51f0*/  @!P6 IMAD.IADD R37, R37, 0x1, -R11 ;  /* 0x000000012525e824 */ /* 0x000fe200078e0a0b */
[----:B------:R-:W-:Y:S01]  /*5200*/  ISETP.GE.AND P0, PT, R4, RZ, PT ;  /* 0x000000ff0400720c */ /* 0x000fe20003f06270 */
[----:B------:R-:W-:Y:S01]  /*5210*/  IMAD.MOV.U32 R4, RZ, RZ, R7 ;  /* 0x000000ffff047224 */ /* 0x000fe200078e0007 */
[----:B------:R-:W-:Y:S01]  /*5220*/  ISETP.GT.U32.AND P5, PT, R11, R38, PT ;  /* 0x000000260b00720c */ /* 0x000fe20003fa4070 */
[----:B------:R-:W-:Y:S01]  /*5230*/  IMAD.HI.U32 R7, R13, R9, RZ ;  /* 0x000000090d077227 */ /* 0x000fe200078e00ff */
[----:B------:R-:W-:-:S03]  /*5240*/  ISETP.GT.U32.AND P6, PT, R11, R37, PT ;  /* 0x000000250b00720c */ /* 0x000fc60003fc4070 */
[----:B------:R-:W-:Y:S01]  /*5250*/  @!P2 IMAD.IADD R18, R18, 0x1, -R11 ;  /* 0x000000011212a824 */ /* 0x000fe200078e0a0b */
[----:B------:R-:W-:Y:S01]  /*5260*/  ISETP.GE.AND P2, PT, R8, RZ, PT ;  /* 0x000000ff0800720c */ /* 0x000fe20003f46270 */
[----:B------:R-:W-:-:S04]  /*5270*/  IMAD.HI.U32 R8, R13, R4, RZ ;  /* 0x000000040d087227 */ /* 0x000fc800078e00ff */
[----:B------:R-:W-:Y:S02]  /*5280*/  IMAD.MOV R7, RZ, RZ, -R7 ;  /* 0x000000ffff077224 */ /* 0x000fe400078e0a07 */
[----:B0-----:R-:W-:Y:S02]  /*5290*/  IMAD.MOV.U32 R0, RZ, RZ, R3 ;  /* 0x000000ffff007224 */ /* 0x001fe400078e0003 */
[----:B------:R-:W-:Y:S01]  /*52a0*/  IMAD.MOV R3, RZ, RZ, -R8 ;  /* 0x000000ffff037224 */ /* 0x000fe200078e0a08 */
[C---:B------:R-:W-:Y:S01]  /*52b0*/  LOP3.LUT R8, R14.reuse, 0xc4, RZ, 0xfc, !PT ;  /* 0x000000c40e087812 */ /* 0x040fe200078efcff */
[C---:B------:R-:W-:Y:S01]  /*52c0*/  IMAD R9, R11.reuse, R7, R9 ;  /* 0x000000070b097224 */ /* 0x040fe200078e0209 */
[----:B------:R-:W-:Y:S01]  /*52d0*/  LOP3.LUT R7, R14, 0xc6, RZ, 0xfc, !PT ;  /* 0x000000c60e077812 */ /* 0x000fe200078efcff */
[C---:B------:R-:W-:Y:S01]  /*52e0*/  IMAD R4, R11.reuse, R3, R4 ;  /* 0x000000030b047224 */ /* 0x040fe200078e0204 */
[----:B------:R-:W-:Y:S01]  /*52f0*/  IABS R15, R8 ;  /* 0x00000008000f7213 */ /* 0x000fe20000000000 */
[--C-:B------:R-:W-:Y:S01]  /*5300*/  @!P5 IMAD.IADD R38, R38, 0x1, -R11.reuse ;  /* 0x000000012626d824 */ /* 0x100fe200078e0a0b */
[----:B------:R-:W-:Y:S01]  /*5310*/  ISETP.GT.U32.AND P5, PT, R11, R9, PT ;  /* 0x000000090b00720c */ /* 0x000fe20003fa4070 */
[----:B------:R-:W-:Y:S01]  /*5320*/  @!P6 IMAD.IADD R37, R37, 0x1, -R11 ;  /* 0x000000012525e824 */ /* 0x000fe200078e0a0b */
[----:B------:R-:W-:Y:S01]  /*5330*/  ISETP.GT.U32.AND P6, PT, R11, R4, PT ;  /* 0x000000040b00720c */ /* 0x000fe20003fc4070 */
[----:B------:R-:W-:Y:S01]  /*5340*/  @!P1 IMAD.MOV R0, RZ, RZ, -R0 ;  /* 0x000000ffff009224 */ /* 0x000fe200078e0a00 */
[----:B------:R-:W-:Y:S01]  /*5350*/  ISETP.GE.AND P1, PT, R6, RZ, PT ;  /* 0x000000ff0600720c */ /* 0x000fe20003f26270 */
[----:B------:R-:W-:Y:S01]  /*5360*/  IMAD.HI.U32 R3, R13, R36, RZ ;  /* 0x000000240d037227 */ /* 0x000fe200078e00ff */
[----:B------:R-:W-:-:S02]  /*5370*/  LOP3.LUT R6, R14, 0xc2, RZ, 0xfc, !PT ;  /* 0x000000c20e067812 */ /* 0x000fc400078efcff */
[----:B------:R-:W-:Y:S01]  /*5380*/  IABS R10, R7 ;  /* 0x00000007000a7213 */ /* 0x000fe20000000000 */
[----:B------:R-:W-:Y:S01]  /*5390*/  IMAD.MOV R3, RZ, RZ, -R3 ;  /* 0x000000ffff037224 */ /* 0x000fe200078e0a03 */
[----:B------:R-:W-:Y:S01]  /*53a0*/  IABS R35, R6 ;  /* 0x0000000600237213 */ /* 0x000fe20000000000 */
[----:B------:R-:W-:Y:S01]  /*53b0*/  IMAD.HI.U32 R17, R13, R15, RZ ;  /* 0x0000000f0d117227 */ /* 0x000fe200078e00ff */
[----:B------:R0:W-:Y:S03]  /*53c0*/  STL [R1+0x44c], R0 ;  /* 0x00044c0001007387 */ /* 0x0001e60000100800 */
[--C-:B------:R-:W-:Y:S02]  /*53d0*/  @!P5 IMAD.IADD R9, R9, 0x1, -R11.reuse ;  /* 0x000000010909d824 */ /* 0x100fe400078e0a0b */
[----:B------:R-:W-:Y:S02]  /*53e0*/  @!P6 IMAD.IADD R4, R4, 0x1, -R11 ;  /* 0x000000010404e824 */ /* 0x000fe400078e0a0b */
[----:B------:R-:W-:Y:S01]  /*53f0*/  IMAD.HI.U32 R19, R13, R35, RZ ;  /* 0x000000230d137227 */ /* 0x000fe200078e00ff */
[----:B------:R-:W-:-:S03]  /*5400*/  ISETP.GT.U32.AND P6, PT, R11, R9, PT ;  /* 0x000000090b00720c */ /* 0x000fc60003fc4070 */
[----:B------:R-:W-:Y:S02]  /*5410*/  IMAD.MOV R19, RZ, RZ, -R19 ;  /* 0x000000ffff137224 */ /* 0x000fe400078e0a13 */
[C---:B------:R-:W-:Y:S01]  /*5420*/  IMAD R36, R11.reuse, R3, R36 ;  /* 0x000000030b247224 */ /* 0x040fe200078e0224 */
[----:B------:R-:W-:Y:S01]  /*5430*/  LOP3.LUT R3, R14, 0xc8, RZ, 0xfc, !PT ;  /* 0x000000c80e037812 */ /* 0x000fe200078efcff */
[C---:B------:R-:W-:Y:S02]  /*5440*/  IMAD R35, R11.reuse, R19, R35 ;  /* 0x000000130b237224 */ /* 0x040fe400078e0223 */
[----:B------:R-:W-:Y:S01]  /*5450*/  IMAD.MOV R17, RZ, RZ, -R17 ;  /* 0x000000ffff117224 */ /* 0x000fe200078e0a11 */
[----:B------:R-:W-:Y:S01]  /*5460*/  ISETP.GT.U32.AND P5, PT, R11, R36, PT ;  /* 0x000000240b00720c */ /* 0x000fe20003fa4070 */
[----:B0-----:R-:W-:Y:S02]  /*5470*/  IMAD.MOV.U32 R0, RZ, RZ, R18 ;  /* 0x000000ffff007224 */ /* 0x001fe400078e0012 */
[----:B------:R-:W-:Y:S01]  /*5480*/  @!P6 IMAD.IADD R9, R9, 0x1, -R11 ;  /* 0x000000010909e824 */ /* 0x000fe200078e0a0b */
[C---:B------:R-:W-:Y:S01]  /*5490*/  ISETP.GT.U32.AND P6, PT, R11.reuse, R35, PT ;  /* 0x000000230b00720c */ /* 0x040fe20003fc4070 */
[----:B------:R-:W-:-:S02]  /*54a0*/  IMAD R15, R11, R17, R15 ;  /* 0x000000110b0f7224 */ /* 0x000fc400078e020f */
[----:B------:R-:W-:-:S04]  /*54b0*/  IMAD.HI.U32 R17, R13, R10, RZ ;  /* 0x0000000a0d117227 */ /* 0x000fc800078e00ff */
[----:B------:R-:W-:Y:S01]  /*54c0*/  @!P4 IMAD.MOV R38, RZ, RZ, -R38 ;  /* 0x000000ffff26c224 */ /* 0x000fe200078e0a26 */
[C---:B------:R-:W-:Y:S01]  /*54d0*/  ISETP.GT.U32.AND P4, PT, R11.reuse, R4, PT ;  /* 0x000000040b00720c */ /* 0x040fe20003f84070 */
[----:B------:R-:W-:Y:S02]  /*54e0*/  IMAD.MOV R17, RZ, RZ, -R17 ;  /* 0x000000ffff117224 */ /* 0x000fe400078e0a11 */
[----:B------:R-:W-:Y:S01]  /*54f0*/  @!P3 IMAD.MOV R0, RZ, RZ, -R0 ;  /* 0x000000ffff00b224 */ /* 0x000fe200078e0a00 */
[----:B------:R-:W-:Y:S01]  /*5500*/  ISETP.GE.AND P3, PT, R16, RZ, PT ;  /* 0x000000ff1000720c */ /* 0x000fe20003f66270 */
[----:B------:R-:W-:Y:S01]  /*5510*/  @!P0 IMAD.MOV R37, RZ, RZ, -R37 ;  /* 0x000000ffff258224 */ /* 0x000fe200078e0a25 */
[----:B------:R-:W-:Y:S01]  /*5520*/  ISETP.GE.AND P0, PT, R6, RZ, PT ;  /* 0x000000ff0600720c */ /* 0x000fe20003f06270 */
[----:B------:R-:W-:Y:S01]  /*5530*/  IMAD R6, R11, R17, R10 ;  /* 0x000000110b067224 */ /* 0x000fe200078e020a */
[----:B------:R0:W-:Y:S01]  /*5540*/  STL [R1+0x464], R0 ;  /* 0x0004640001007387 */ /* 0x0001e20000100800 */
[--C-:B------:R-:W-:Y:S01]  /*5550*/  @!P5 IMAD.IADD R36, R36, 0x1, -R11.reuse ;  /* 0x000000012424d824 */ /* 0x100fe200078e0a0b */
[----:B------:R-:W-:Y:S01]  /*5560*/  IABS R16, R3 ;  /* 0x0000000300107213 */ /* 0x000fe20000000000 */
[--C-:B------:R-:W-:Y:S01]  /*5570*/  @!P6 IMAD.IADD R35, R35, 0x1, -R11.reuse ;  /* 0x000000012323e824 */ /* 0x100fe200078e0a0b */
[C---:B------:R-:W-:Y:S01]  /*5580*/  ISETP.GT.U32.AND P6, PT, R11.reuse, R6, PT ;  /* 0x000000060b00720c */ /* 0x040fe20003fc4070 */
[----:B------:R-:W-:Y:S01]  /*5590*/  @!P4 IMAD.IADD R4, R4, 0x1, -R11 ;  /* 0x000000010404c824 */ /* 0x000fe200078e0a0b */
[----:B------:R-:W-:Y:S01]  /*55a0*/  ISETP.GT.U32.AND P5, PT, R11, R36, PT ;  /* 0x000000240b00720c */ /* 0x000fe20003fa4070 */
[----:B------:R-:W-:Y:S01]  /*55b0*/  IMAD.HI.U32 R18, R13, R16, RZ ;  /* 0x000000100d127227 */ /* 0x000fe200078e00ff */
[----:B------:R-:W-:-:S02]  /*55c0*/  LOP3.LUT R10, R14, 0xca, RZ, 0xfc, !PT ;  /* 0x000000ca0e0a7812 */ /* 0x000fc400078efcff */
[----:B------:R-:W-:Y:S01]  /*55d0*/  ISETP.GE.AND P4, PT, R8, RZ, PT ;  /* 0x000000ff0800720c */ /* 0x000fe20003f86270 */
[----:B0-----:R-:W-:Y:S01]  /*55e0*/  IMAD.MOV.U32 R0, RZ, RZ, R9 ;  /* 0x000000ffff007224 */ /* 0x001fe200078e0009 */
[----:B------:R-:W-:Y:S01]  /*55f0*/  IABS R33, R10 ;  /* 0x0000000a00217213 */ /* 0x000fe20000000000 */
[----:B------:R-:W-:Y:S01]  /*5600*/  IMAD.MOV R18, RZ, RZ, -R18 ;  /* 0x000000ffff127224 */ /* 0x000fe200078e0a12 */
[----:B------:R-:W-:Y:S01]  /*5610*/  LOP3.LUT R9, R14, 0xd0, RZ, 0xfc, !PT ;  /* 0x000000d00e097812 */ /* 0x000fe200078efcff */
[----:B------:R-:W-:Y:S01]  /*5620*/  @!P2 IMAD.MOV R0, RZ, RZ, -R0 ;  /* 0x000000ffff00a224 */ /* 0x000fe200078e0a00 */
[----:B------:R-:W-:Y:S01]  /*5630*/  ISETP.GT.U32.AND P2, PT, R11, R15, PT ;  /* 0x0000000f0b00720c */ /* 0x000fe20003f44070 */
[--C-:B------:R-:W-:Y:S01]  /*5640*/  @!P6 IMAD.IADD R6, R6, 0x1, -R11.reuse ;  /* 0x000000010606e824 */ /* 0x100fe200078e0a0b */
[----:B------:R-:W-:Y:S01]  /*5650*/  IABS R32, R9 ;  /* 0x0000000900207213 */ /* 0x000fe20000000000 */
[----:B------:R-:W-:Y:S01]  /*5660*/  @!P5 IMAD.IADD R36, R36, 0x1, -R11 ;  /* 0x000000012424d824 */ /* 0x000fe200078e0a0b */
[----:B------:R0:W-:Y:S01]  /*5670*/  STL [R1+0x46c], R0 ;  /* 0x00046c0001007387 */ /* 0x0001e20000100800 */
[----:B------:R-:W-:Y:S01]  /*5680*/  ISETP.GE.AND P5, PT, R7, RZ, PT ;  /* 0x000000ff0700720c */ /* 0x000fe20003fa6270 */
[----:B------:R-:W-:Y:S01]  /*5690*/  IMAD.HI.U32 R7, R13, R33, RZ ;  /* 0x000000210d077227 */ /* 0x000fe200078e00ff */
[----:B------:R-:W-:-:S03]  /*56a0*/  ISETP.GT.U32.AND P6, PT, R11, R6, PT ;  /* 0x000000060b00720c */ /* 0x000fc60003fc4070 */
[C---:B------:R-:W-:Y:S01]  /*56b0*/  IMAD R34, R11.reuse, R18, R16 ;  /* 0x000000120b227224 */ /* 0x040fe200078e0210 */
[----:B------:R-:W-:Y:S01]  /*56c0*/  LOP3.LUT R16, R14, 0xcc, RZ, 0xfc, !PT ;  /* 0x000000cc0e107812 */ /* 0x000fe200078efcff */
[----:B------:R-:W-:Y:S02]  /*56d0*/  IMAD.MOV R7, RZ, RZ, -R7 ;  /* 0x000000ffff077224 */ /* 0x000fe400078e0a07 */
[----:B0-----:R-:W-:Y:S01]  /*56e0*/  IMAD.MOV.U32 R0, RZ, RZ, R4 ;  /* 0x000000ffff007224 */ /* 0x001fe200078e0004 */
[----:B------:R-:W-:Y:S01]  /*56f0*/  IABS R17, R16 ;  /* 0x0000001000117213 */ /* 0x000fe20000000000 */
[C---:B------:R-:W-:Y:S02]  /*5700*/  IMAD R33, R11.reuse, R7, R33 ;  /* 0x000000070b217224 */ /* 0x040fe400078e0221 */
[----:B------:R-:W-:Y:S01]  /*5710*/  @!P1 IMAD.MOV R0, RZ, RZ, -R0 ;  /* 0x000000ffff009224 */ /* 0x000fe200078e0a00 */
[----:B------:R-:W-:Y:S01]  /*5720*/  ISETP.GT.U32.AND P1, PT, R11, R35, PT ;  /* 0x000000230b00720c */ /* 0x000fe20003f24070 */
[----:B------:R-:W-:-:S02]  /*5730*/  @!P2 IMAD.IADD R15, R15, 0x1, -R11 ;  /* 0x000000010f0fa824 */ /* 0x000fc400078e0a0b */
[----:B------:R-:W-:Y:S01]  /*5740*/  @!P6 IMAD.IADD R6, R6, 0x1, -R11 ;  /* 0x000000010606e824 */ /* 0x000fe200078e0a0b */
[C---:B------:R-:W-:Y:S01]  /*5750*/  ISETP.GT.U32.AND P6, PT, R11.reuse, R33, PT ;  /* 0x000000210b00720c */ /* 0x040fe20003fc4070 */
[----:B------:R-:W-:Y:S01]  /*5760*/  VIADD R4, R12, 0xce ;  /* 0x000000ce0c047836 */ /* 0x000fe20000000000 */
[----:B------:R-:W-:Y:S01]  /*5770*/  ISETP.GT.U32.AND P2, PT, R11, R15, PT ;  /* 0x0000000f0b00720c */ /* 0x000fe20003f44070 */
[C---:B------:R-:W-:Y:S01]  /*5780*/  IMAD.HI.U32 R18, R13.reuse, R17, RZ ;  /* 0x000000110d127227 */ /* 0x040fe200078e00ff */
[----:B------:R0:W-:Y:S02]  /*5790*/  STL [R1+0x484], R0 ;  /* 0x0004840001007387 */ /* 0x0001e40000100800 */
[----:B------:R-:W-:Y:S01]  /*57a0*/  IABS R8, R4 ;  /* 0x0000000400087213 */ /* 0x000fe20000000000 */
[----:B------:R-:W-:-:S04]  /*57b0*/  IMAD.HI.U32 R7, R13, R32, RZ ;  /* 0x000000200d077227 */ /* 0x000fc800078e00ff */
[--C-:B------:R-:W-:Y:S01]  /*57c0*/  @!P1 IMAD.IADD R35, R35, 0x1, -R11.reuse ;  /* 0x0000000123239824 */ /* 0x100fe200078e0a0b */
[----:B------:R-:W-:Y:S01]  /*57d0*/  ISETP.GT.U32.AND P1, PT, R11, R34, PT ;  /* 0x000000220b00720c */ /* 0x000fe20003f24070 */
[--C-:B------:R-:W-:Y:S02]  /*57e0*/  @!P6 IMAD.IADD R33, R33, 0x1, -R11.reuse ;  /* 0x000000012121e824 */ /* 0x100fe400078e0a0b */
[----:B------:R-:W-:Y:S01]  /*57f0*/  @!P2 IMAD.IADD R15, R15, 0x1, -R11 ;  /* 0x000000010f0fa824 */ /* 0x000fe200078e0a0b */
[----:B------:R-:W-:Y:S01]  /*5800*/  ISETP.GE.AND P2, PT, R3, RZ, PT ;  /* 0x000000ff0300720c */ /* 0x000fe20003f46270 */
[----:B------:R-:W-:-:S04]  /*5810*/  IMAD.HI.U32 R3, R13, R8, RZ ;  /* 0x000000080d037227 */ /* 0x000fc800078e00ff */
[----:B------:R-:W-:Y:S02]  /*5820*/  IMAD.MOV R18, RZ, RZ, -R18 ;  /* 0x000000ffff127224 */ /* 0x000fe400078e0a12 */
[----:B------:R-:W-:Y:S02]  /*5830*/  IMAD.MOV R7, RZ, RZ, -R7 ;  /* 0x000000ffff077224 */ /* 0x000fe400078e0a07 */
[----:B------:R-:W-:Y:S01]  /*5840*/  @!P1 IMAD.IADD R34, R34, 0x1, -R11 ;  /* 0x0000000122229824 */ /* 0x000fe200078e0a0b */
[----:B------:R-:W-:Y:S01]  /*5850*/  ISETP.GE.AND P1, PT, R10, RZ, PT ;  /* 0x000000ff0a00720c */ /* 0x000fe20003f26270 */
[----:B------:R-:W-:Y:S02]  /*5860*/  IMAD.MOV R3, RZ, RZ, -R3 ;  /* 0x000000ffff037224 */ /* 0x000fe400078e0a03 */
[C---:B------:R-:W-:Y:S01]  /*5870*/  IMAD R10, R11.reuse, R18, R17 ;  /* 0x000000120b0a7224 */ /* 0x040fe200078e0211 */
[C---:B------:R-:W-:Y:S01]  /*5880*/  ISETP.GT.U32.AND P6, PT, R11.reuse, R34, PT ;  /* 0x000000220b00720c */ /* 0x040fe20003fc4070 */
[C---:B------:R-:W-:Y:S01]  /*5890*/  IMAD R32, R11.reuse, R7, R32 ;  /* 0x000000070b207224 */ /* 0x040fe200078e0220 */
[C---:B------:R-:W-:Y:S01]  /*58a0*/  LOP3.LUT R7, R14.reuse, 0xd4, RZ, 0xfc, !PT ;  /* 0x000000d40e077812 */ /* 0x040fe200078efcff */
[C---:B------:R-:W-:Y:S01]  /*58b0*/  IMAD R8, R11.reuse, R3, R8 ;  /* 0x000000030b087224 */ /* 0x040fe200078e0208 */
[----:B------:R-:W-:Y:S01]  /*58c0*/  LOP3.LUT R3, R14, 0xd2, RZ, 0xfc, !PT ;  /* 0x000000d20e037812 */ /* 0x000fe200078efcff */
[----:B------:R-:W-:Y:S01]  /*58d0*/  @!P3 IMAD.MOV R36, RZ, RZ, -R36 ;  /* 0x000000ffff24b224 */ /* 0x000fe200078e0a24 */
[C---:B------:R-:W-:Y:S01]  /*58e0*/  ISETP.GT.U32.AND P3, PT, R11.reuse, R10, PT ;  /* 0x0000000a0b00720c */ /* 0x040fe20003f64070 */
[----:B------:R-:W-:Y:S01]  /*58f0*/  IMAD.MOV.U32 R19, RZ, RZ, R15 ;  /* 0x000000ffff137224 */ /* 0x000fe200078e000f */
[----:B------:R-:W-:Y:S01]  /*5900*/  IABS R31, R3 ;  /* 0x00000003001f7213 */ /* 0x000fe20000000000 */
[----:B------:R-:W-:Y:S01]  /*5910*/  @!P0 IMAD.MOV R35, RZ, RZ, -R35 ;  /* 0x000000ffff238224 */ /* 0x000fe200078e0a23 */
[C---:B------:R-:W-:Y:S01]  /*5920*/  ISETP.GT.U32.AND P0, PT, R11.reuse, R33, PT ;  /* 0x000000210b00720c */ /* 0x040fe20003f04070 */
[----:B------:R-:W-:Y:S01]  /*5930*/  @!P4 IMAD.MOV R19, RZ, RZ, -R19 ;  /* 0x000000ffff13c224 */ /* 0x000fe200078e0a13 */
[C---:B------:R-:W-:Y:S01]  /*5940*/  ISETP.GT.U32.AND P4, PT, R11.reuse, R8, PT ;  /* 0x000000080b00720c */ /* 0x040fe20003f84070 */
[----:B------:R-:W-:Y:S01]  /*5950*/  @!P6 IMAD.IADD R34, R34, 0x1, -R11 ;  /* 0x000000012222e824 */ /* 0x000fe200078e0a0b */
[----:B------:R-:W-:Y:S01]  /*5960*/  ISETP.GT.U32.AND P6, PT, R11, R32, PT ;  /* 0x000000200b00720c */ /* 0x000fe20003fc4070 */
[----:B------:R-:W-:Y:S01]  /*5970*/  IMAD.HI.U32 R15, R13, R31, RZ ;  /* 0x0000001f0d0f7227 */ /* 0x000fe200078e00ff */
[----:B------:R-:W-:Y:S01]  /*5980*/  IABS R17, R7 ;  /* 0x0000000700117213 */ /* 0x000fe20000000000 */
[----:B------:R-:W-:Y:S01]  /*5990*/  STL [R1+0x48c], R19 ;  /* 0x00048c1301007387 */ /* 0x000fe20000100800 */
[----:B------:R-:W-:Y:S01]  /*59a0*/  LOP3.LUT R18, R14, 0xe6, RZ, 0xfc, !PT ;  /* 0x000000e60e127812 */ /* 0x000fe200078efcff */
[----:B0-----:R-:W-:-:S02]  /*59b0*/  IMAD.MOV.U32 R0, RZ, RZ, R6 ;  /* 0x000000ffff007224 */ /* 0x001fc400078e0006 */
[----:B------:R-:W-:Y:S02]  /*59c0*/  IMAD.MOV R15, RZ, RZ, -R15 ;  /* 0x000000ffff0f7224 */ /* 0x000fe400078e0a0f */
[----:B------:R-:W-:Y:S01]  /*59d0*/  @!P3 IMAD.IADD R10, R10, 0x1, -R11 ;  /* 0x000000010a0ab824 */ /* 0x000fe200078e0a0b */
[----:B------:R-:W-:Y:S01]  /*59e0*/  ISETP.GE.AND P3, PT, R9, RZ, PT ;  /* 0x000000ff0900720c */ /* 0x000fe20003f66270 */
[----:B------:R-:W-:Y:S01]  /*59f0*/  IMAD.MOV.U32 R6, RZ, RZ, R17 ;  /* 0x000000ffff067224 */ /* 0x000fe200078e0011 */
[----:B------:R-:W-:Y:S01]  /*5a00*/  LOP3.LUT R17, R14, 0xe8, RZ, 0xfc, !PT ;  /* 0x000000e80e117812 */ /* 0x000fe200078efcff */
[--C-:B------:R-:W-:Y:S01]  /*5a10*/  @!P0 IMAD.IADD R33, R33, 0x1, -R11.reuse ;  /* 0x0000000121218824 */ /* 0x100fe200078e0a0b */
[----:B------:R-:W-:Y:S01]  /*5a20*/  ISETP.GE.AND P0, PT, R4, RZ, PT ;  /* 0x000000ff0400720c */ /* 0x000fe20003f06270 */
[----:B------:R-:W-:Y:S01]  /*5a30*/  @!P6 IMAD.IADD R32, R32, 0x1, -R11 ;  /* 0x000000012020e824 */ /* 0x000fe200078e0a0b */
[----:B------:R-:W-:Y:S01]  /*5a40*/  IABS R26, R17 ;  /* 0x00000011001a7213 */ /* 0x000fe20000000000 */
[----:B------:R-:W-:-:S02]  /*5a50*/  IMAD R31, R11, R15, R31 ;  /* 0x0000000f0b1f7224 */ /* 0x000fc400078e021f */
[----:B------:R-:W-:Y:S01]  /*5a60*/  @!P4 IMAD.IADD R8, R8, 0x1, -R11 ;  /* 0x000000010808c824 */ /* 0x000fe200078e0a0b */
[----:B------:R-:W-:Y:S01]  /*5a70*/  ISETP.GT.U32.AND P4, PT, R11, R10, PT ;  /* 0x0000000a0b00720c */ /* 0x000fe20003f84070 */
[----:B------:R-:W-:-:S03]  /*5a80*/  IMAD.HI.U32 R4, R13, R6, RZ ;  /* 0x000000060d047227 */ /* 0x000fc600078e00ff */
[C---:B------:R-:W-:Y:S01]  /*5a90*/  ISETP.GT.U32.AND P6, PT, R11.reuse, R8, PT ;  /* 0x000000080b00720c */ /* 0x040fe20003fc4070 */
[----:B------:R-:W-:Y:S01]  /*5aa0*/  @!P2 IMAD.MOV R34, RZ, RZ, -R34 ;  /* 0x000000ffff22a224 */ /* 0x000fe200078e0a22 */
[C---:B------:R-:W-:Y:S01]  /*5ab0*/  ISETP.GT.U32.AND P2, PT, R11.reuse, R32, PT ;  /* 0x000000200b00720c */ /* 0x040fe20003f44070 */
[----:B------:R-:W-:Y:S01]  /*5ac0*/  @!P1 IMAD.MOV R33, RZ, RZ, -R33 ;  /* 0x000000ffff219224 */ /* 0x000fe200078e0a21 */
[C---:B------:R-:W-:Y:S01]  /*5ad0*/  ISETP.GT.U32.AND P1, PT, R11.reuse, R31, PT ;  /* 0x0000001f0b00720c */ /* 0x040fe20003f24070 */
[----:B------:R-:W-:Y:S02]  /*5ae0*/  IMAD.MOV R4, RZ, RZ, -R4 ;  /* 0x000000ffff047224 */ /* 0x000fe400078e0a04 */
[----:B------:R-:W-:Y:S01]  /*5af0*/  @!P5 IMAD.MOV R0, RZ, RZ, -R0 ;  /* 0x000000ffff00d224 */ /* 0x000fe200078e0a00 */
[----:B------:R-:W-:Y:S01]  /*5b00*/  ISETP.GE.AND P5, PT, R16, RZ, PT ;  /* 0x000000ff1000720c */ /* 0x000fe20003fa6270 */
[----:B------:R-:W-:Y:S01]  /*5b10*/  IMAD R6, R11, R4, R6 ;  /* 0x000000040b067224 */ /* 0x000fe200078e0206 */
[----:B------:R-:W-:Y:S01]  /*5b20*/  LOP3.LUT R16, R14, 0xd6, RZ, 0xfc, !PT ;  /* 0x000000d60e107812 */ /* 0x000fe200078efcff */
[--C-:B------:R-:W-:Y:S01]  /*5b30*/  @!P4 IMAD.IADD R10, R10, 0x1, -R11.reuse ;  /* 0x000000010a0ac824 */ /* 0x100fe200078e0a0b */
[----:B------:R-:W-:Y:S01]  /*5b40*/  LOP3.LUT R4, R14, 0xd8, RZ, 0xfc, !PT ;  /* 0x000000d80e047812 */ /* 0x000fe200078efcff */
[----:B------:R0:W-:Y:S01]  /*5b50*/  STL [R1+0x4a4], R0 ;  /* 0x0004a40001007387 */ /* 0x0001e20000100800 */
[----:B------:R-:W-:Y:S01]  /*5b60*/  IABS R9, R16 ;  /* 0x0000001000097213 */ /* 0x000fe20000000000 */
[--C-:B------:R-:W-:Y:S01]  /*5b70*/  @!P2 IMAD.IADD R32, R32, 0x1, -R11.reuse ;  /* 0x000000012020a824 */ /* 0x100fe200078e0a0b */
[----:B------:R-:W-:Y:S01]  /*5b80*/  IABS R30, R4 ;  /* 0x00000004001e7213 */ /* 0x000fe20000000000 */
[----:B------:R-:W-:Y:S01]  /*5b90*/  @!P1 IMAD.IADD R31, R31, 0x1, -R11 ;  /* 0x000000011f1f9824 */ /* 0x000fe200078e0a0b */
[----:B------:R-:W-:Y:S01]  /*5ba0*/  ISETP.GE.AND P4, PT, R3, RZ, PT ;  /* 0x000000ff0300720c */ /* 0x000fe20003f86270 */
[----:B------:R-:W-:Y:S01]  /*5bb0*/  IMAD.MOV.U32 R3, RZ, RZ, R9 ;  /* 0x000000ffff037224 */ /* 0x000fe200078e0009 */
[----:B------:R-:W-:Y:S01]  /*5bc0*/  ISETP.GE.AND P2, PT, R7, RZ, PT ;  /* 0x000000ff0700720c */ /* 0x000fe20003f46270 */
[----:B------:R-:W-:Y:S01]  /*5bd0*/  IMAD.HI.U32 R9, R13, R30, RZ ;  /* 0x0000001e0d097227 */ /* 0x000fe200078e00ff */
[----:B------:R-:W-:-:S02]  /*5be0*/  LOP3.LUT R7, R14, 0xda, RZ, 0xfc, !PT ;  /* 0x000000da0e077812 */ /* 0x000fc400078efcff */
[----:B------:R-:W-:Y:S01]  /*5bf0*/  ISETP.GE.AND P1, PT, R16, RZ, PT ;  /* 0x000000ff1000720c */ /* 0x000fe20003f26270 */
[----:B0-----:R-:W-:Y:S01]  /*5c00*/  IMAD.MOV.U32 R0, RZ, RZ, R10 ;  /* 0x000000ffff007224 */ /* 0x001fe200078e000a */
[----:B------:R-:W-:Y:S01]  /*5c10*/  IABS R29, R7 ;  /* 0x00000007001d7213 */ /* 0x000fe20000000000 */
[----:B------:R-:W-:Y:S01]  /*5c20*/  @!P6 IMAD.IADD R8, R8, 0x1, -R11 ;  /* 0x000000010808e824 */ /* 0x000fe200078e0a0b */
[C---:B------:R-:W-:Y:S01]  /*5c30*/  ISETP.GT.U32.AND P6, PT, R11.reuse, R6, PT ;  /* 0x000000060b00720c */ /* 0x040fe20003fc4070 */
[----:B------:R-:W-:Y:S01]  /*5c40*/  @!P5 IMAD.MOV R0, RZ, RZ, -R0 ;  /* 0x000000ffff00d224 */ /* 0x000fe200078e0a00 */
[----:B------:R-:W-:Y:S01]  /*5c50*/  ISETP.GT.U32.AND P5, PT, R11, R31, PT ;  /* 0x0000001f0b00720c */ /* 0x000fe20003fa4070 */
[----:B------:R-:W-:Y:S02]  /*5c60*/  IMAD.MOV R9, RZ, RZ, -R9 ;  /* 0x000000ffff097224 */ /* 0x000fe400078e0a09 */
[----:B------:R-:W-:Y:S01]  /*5c70*/  IMAD.HI.U32 R15, R13, R3, RZ ;  /* 0x000000030d0f7227 */ /* 0x000fe200078e00ff */
[----:B------:R0:W-:Y:S03]  /*5c80*/  STL [R1+0x4ac], R0 ;  /* 0x0004ac0001007387 */ /* 0x0001e60000100800 */
[----:B------:R-:W-:-:S02]  /*5c90*/  IMAD R30, R11, R9, R30 ;  /* 0x000000090b1e7224 */ /* 0x000fc400078e021e */
[----:B------:R-:W-:-:S04]  /*5ca0*/  IMAD.HI.U32 R9, R13, R29, RZ ;  /* 0x0000001d0d097227 */ /* 0x000fc800078e00ff */
[----:B------:R-:W-:Y:S01]  /*5cb0*/  IMAD.MOV R10, RZ, RZ, -R15 ;  /* 0x000000ffff0a7224 */ /* 0x000fe200078e0a0f */
[----:B------:R-:W-:Y:S01]  /*5cc0*/  IABS R15, R18 ;  /* 0x00000012000f7213 */ /* 0x000fe20000000000 */
[----:B------:R-:W-:Y:S02]  /*5cd0*/  IMAD.MOV R9, RZ, RZ, -R9 ;  /* 0x000000ffff097224 */ /* 0x000fe400078e0a09 */
[----:B------:R-:W-:Y:S01]  /*5ce0*/  IMAD R3, R11, R10, R3 ;  /* 0x0000000a0b037224 */ /* 0x000fe200078e0203 */
[----:B------:R-:W-:Y:S01]  /*5cf0*/  LOP3.LUT R10, R14, 0xec, RZ, 0xfc, !PT ;  /* 0x000000ec0e0a7812 */ /* 0x000fe200078efcff */
[----:B0-----:R-:W-:Y:S02]  /*5d00*/  IMAD.MOV.U32 R0, RZ, RZ, R8 ;  /* 0x000000ffff007224 */ /* 0x001fe400078e0008 */
[----:B------:R-:W-:Y:S01]  /*5d10*/  @!P5 IMAD.IADD R31, R31, 0x1, -R11 ;  /* 0x000000011f1fd824 */ /* 0x000fe200078e0a0b */
[C---:B------:R-:W-:Y:S01]  /*5d20*/  ISETP.GT.U32.AND P5, PT, R11.reuse, R30, PT ;  /* 0x0000001e0b00720c */ /* 0x040fe20003fa4070 */
[----:B------:R-:W-:-:S02]  /*5d30*/  IMAD R29, R11, R9, R29 ;  /* 0x000000090b1d7224 */ /* 0x000fc400078e021d */
[----:B------:R-:W-:Y:S02]  /*5d40*/  @!P6 IMAD.IADD R6, R6, 0x1, -R11 ;  /* 0x000000010606e824 */ /* 0x000fe400078e0a0b */
[----:B------:R-:W-:Y:S01]  /*5d50*/  @!P0 IMAD.MOV R0, RZ, RZ, -R0 ;  /* 0x000000ffff008224 */ /* 0x000fe200078e0a00 */
[C---:B------:R-:W-:Y:S01]  /*5d60*/  ISETP.GT.U32.AND P0, PT, R11.reuse, R3, PT ;  /* 0x000000030b00720c */ /* 0x040fe20003f04070 */
[----:B------:R-:W-:Y:S01]  /*5d70*/  @!P4 IMAD.MOV R31, RZ, RZ, -R31 ;  /* 0x000000ffff1fc224 */ /* 0x000fe200078e0a1f */
[C---:B------:R-:W-:Y:S01]  /*5d80*/  ISETP.GT.U32.AND P4, PT, R11.reuse, R29, PT ;  /* 0x0000001d0b00720c */ /* 0x040fe20003f84070 */
[----:B------:R-:W-:Y:S01]  /*5d90*/  VIADD R8, R12, 0xde ;  /* 0x000000de0c087836 */ /* 0x000fe20000000000 */
[----:B------:R-:W-:Y:S01]  /*5da0*/  ISETP.GT.U32.AND P6, PT, R11, R6, PT ;  /* 0x000000060b00720c */ /* 0x000fe20003fc4070 */
[----:B------:R0:W-:Y:S01]  /*5db0*/  STL [R1+0x4c4], R0 ;  /* 0x0004c40001007387 */ /* 0x0001e20000100800 */
[----:B------:R-:W-:Y:S01]  /*5dc0*/  @!P3 IMAD.MOV R32, RZ, RZ, -R32 ;  /* 0x000000ffff20b224 */ /* 0x000fe200078e0a20 */
[----:B------:R-:W-:Y:S01]  /*5dd0*/  ISETP.GE.AND P3, PT, R4, RZ, PT ;  /* 0x000000ff0400720c */ /* 0x000fe20003f66270 */
[----:B------:R-:W-:Y:S01]  /*5de0*/  @!P5 IMAD.IADD R30, R30, 0x1, -R11 ;  /* 0x000000011e1ed824 */ /* 0x000fe200078e0a0b */
[----:B------:R-:W-:-:S02]  /*5df0*/  IABS R20, R8 ;  /* 0x0000000800147213 */ /* 0x000fc40000000000 */
[----:B------:R-:W-:Y:S02]  /*5e00*/  LOP3.LUT R4, R14, 0xdc, RZ, 0xfc, !PT ;  /* 0x000000dc0e047812 */ /* 0x000fe400078efcff */
[--C-:B------:R-:W-:Y:S01]  /*5e10*/  @!P0 IMAD.IADD R3, R3, 0x1, -R11.reuse ;  /* 0x0000000103038824 */ /* 0x100fe200078e0a0b */
[----:B------:R-:W-:Y:S01]  /*5e20*/  ISETP.GT.U32.AND P5, PT, R11, R30, PT ;  /* 0x0000001e0b00720c */ /* 0x000fe20003fa4070 */
[--C-:B------:R-:W-:Y:S01]  /*5e30*/  @!P4 IMAD.IADD R29, R29, 0x1, -R11.reuse ;  /* 0x000000011d1dc824 */ /* 0x100fe200078e0a0b */
[----:B------:R-:W-:Y:S01]  /*5e40*/  IABS R21, R4 ;  /* 0x0000000400157213 */ /* 0x000fe20000000000 */
[----:B------:R-:W-:Y:S01]  /*5e50*/  @!P6 IMAD.IADD R6, R6, 0x1, -R11 ;  /* 0x000000010606e824 */ /* 0x000fe200078e0a0b */
[C---:B------:R-:W-:Y:S02]  /*5e60*/  ISETP.GT.U32.AND P0, PT, R11.reuse, R3, PT ;  /* 0x000000030b00720c */ /* 0x040fe40003f04070 */
[----:B------:R-:W-:Y:S01]  /*5e70*/  ISETP.GT.U32.AND P4, PT, R11, R29, PT ;  /* 0x0000001d0b00720c */ /* 0x000fe20003f84070 */
[----:B0-----:R-:W-:Y:S01]  /*5e80*/  IMAD.MOV.U32 R0, RZ, RZ, R6 ;  /* 0x000000ffff007224 */ /* 0x001fe200078e0006 */
[----:B------:R-:W-:Y:S01]  /*5e90*/  ISETP.GE.AND P6, PT, R7, RZ, PT ;  /* 0x000000ff0700720c */ /* 0x000fe20003fc6270 */
[----:B------:R-:W-:Y:S01]  /*5ea0*/  IMAD.HI.U32 R6, R13, R20, RZ ;  /* 0x000000140d067227 */ /* 0x000fe200078e00ff */
[----:B------:R-:W-:-:S03]  /*5eb0*/  LOP3.LUT R7, R14, 0xe0, RZ, 0xfc, !PT ;  /* 0x000000e00e077812 */ /* 0x000fc600078efcff */
[----:B------:R-:W-:Y:S01]  /*5ec0*/  IMAD.MOV R6, RZ, RZ, -R6 ;  /* 0x000000ffff067224 */ /* 0x000fe200078e0a06 */
[----:B------:R-:W-:Y:S01]  /*5ed0*/  IABS R28, R7 ;  /* 0x00000007001c7213 */ /* 0x000fe20000000000 */
[----:B------:R-:W-:-:S04]  /*5ee0*/  IMAD.HI.U32 R9, R13, R21, RZ ;  /* 0x000000150d097227 */ /* 0x000fc800078e00ff */
[----:B------:R-:W-:Y:S02]  /*5ef0*/  IMAD R20, R11, R6, R20 ;  /* 0x000000060b147224 */ /* 0x000fe400078e0214 */
[----:B------:R-:W-:Y:S01]  /*5f00*/  @!P2 IMAD.MOV R0, RZ, RZ, -R0 ;  /* 0x000000ffff00a224 */ /* 0x000fe200078e0a00 */
[----:B------:R-:W-:Y:S01]  /*5f10*/  ISETP.GE.AND P2, PT, R4, RZ, PT ;  /* 0x000000ff0400720c */ /* 0x000fe20003f46270 */
[--C-:B------:R-:W-:Y:S01]  /*5f20*/  @!P0 IMAD.IADD R3, R3, 0x1, -R11.reuse ;  /* 0x0000000103038824 */ /* 0x100fe200078e0a0b */
[----:B------:R-:W-:Y:S01]  /*5f30*/  ISETP.GE.AND P0, PT, R8, RZ, PT ;  /* 0x000000ff0800720c */ /* 0x000fe20003f06270 */
[----:B------:R-:W-:Y:S01]  /*5f40*/  @!P4 IMAD.IADD R29, R29, 0x1, -R11 ;  /* 0x000000011d1dc824 */ /* 0x000fe200078e0a0b */
[----:B------:R-:W-:Y:S01]  /*5f50*/  ISETP.GT.U32.AND P4, PT, R11, R20, PT ;  /* 0x000000140b00720c */ /* 0x000fe20003f84070 */
[----:B------:R-:W-:Y:S01]  /*5f60*/  IMAD.MOV R8, RZ, RZ, -R9 ;  /* 0x000000ffff087224 */ /* 0x000fe200078e0a09 */
[----:B------:R0:W-:Y:S01]  /*5f70*/  STL [R1+0x4cc], R0 ;  /* 0x0004cc0001007387 */ /* 0x0001e20000100800 */
[----:B------:R-:W-:-:S04]  /*5f80*/  IMAD.HI.U32 R4, R13, R28, RZ ;  /* 0x0000001c0d047227 */ /* 0x000fc800078e00ff */
[----:B------:R-:W-:Y:S01]  /*5f90*/  IMAD R21, R11, R8, R21 ;  /* 0x000000080b157224 */ /* 0x000fe200078e0215 */
[----:B------:R-:W-:Y:S01]  /*5fa0*/  LOP3.LUT R8, R14, 0xe4, RZ, 0xfc, !PT ;  /* 0x000000e40e087812 */ /* 0x000fe200078efcff */
[----:B------:R-:W-:Y:S01]  /*5fb0*/  @!P5 IMAD.IADD R30, R30, 0x1, -R11 ;  /* 0x000000011e1ed824 */ /* 0x000fe200078e0a0b */
[----:B------:R-:W-:Y:S01]  /*5fc0*/  ISETP.GE.AND P5, PT, R7, RZ, PT ;  /* 0x000000ff0700720c */ /* 0x000fe20003fa6270 */
[----:B------:R-:W-:Y:S01]  /*5fd0*/  IMAD.MOV R4, RZ, RZ, -R4 ;  /* 0x000000ffff047224 */ /* 0x000fe200078e0a04 */
[----:B------:R-:W-:Y:S01]  /*5fe0*/  IABS R6, R8 ;  /* 0x0000000800067213 */ /* 0x000fe20000000000 */
[----:B0-----:R-:W-:Y:S02]  /*5ff0*/  IMAD.MOV.U32 R0, RZ, RZ, R3 ;  /* 0x000000ffff007224 */ /* 0x001fe400078e0003 */
[----:B------:R-:W-:Y:S01]  /*6000*/  @!P3 IMAD.MOV R30, RZ, RZ, -R30 ;  /* 0x000000ffff1eb224 */ /* 0x000fe200078e0a1e */
[----:B------:R-:W-:Y:S01]  /*6010*/  ISETP.GE.AND P3, PT, R27, RZ, PT ;  /* 0x000000ff1b00720c */ /* 0x000fe20003f66270 */
[----:B------:R-:W-:Y:S01]  /*6020*/  @!P1 IMAD.MOV R0, RZ, RZ, -R0 ;  /* 0x000000ffff009224 */ /* 0x000fe200078e0a00 */
[C---:B------:R-:W-:Y:S01]  /*6030*/  ISETP.GT.U32.AND P1, PT, R11.reuse, R21, PT ;  /* 0x000000150b00720c */ /* 0x040fe20003f24070 */
[C---:B------:R-:W-:Y:S01]  /*6040*/  IMAD R28, R11.reuse, R4, R28 ;  /* 0x000000040b1c7224 */ /* 0x040fe200078e021c */
[----:B------:R-:W-:Y:S01]  /*6050*/  IABS R27, R27 ;  /* 0x0000001b001b7213 */ /* 0x000fe20000000000 */
[----:B------:R-:W-:Y:S01]  /*6060*/  @!P4 IMAD.IADD R20, R20, 0x1, -R11 ;  /* 0x000000011414c824 */ /* 0x000fe200078e0a0b */
[----:B------:R0:W-:Y:S01]  /*6070*/  STL [R1+0x4e4], R0 ;  /* 0x0004e40001007387 */ /* 0x0001e20000100800 */
[----:B------:R-:W-:Y:S01]  /*6080*/  @!P6 IMAD.MOV R29, RZ, RZ, -R29 ;  /* 0x000000ffff1de224 */ /* 0x000fe200078e0a1d */
[----:B------:R-:W-:Y:S01]  /*6090*/  ISETP.GT.U32.AND P6, PT, R11, R28, PT ;  /* 0x0000001c0b00720c */ /* 0x000fe20003fc4070 */
[----:B------:R-:W-:Y:S01]  /*60a0*/  IMAD.HI.U32 R9, R13, R27, RZ ;  /* 0x0000001b0d097227 */ /* 0x000fe200078e00ff */
[----:B------:R-:W-:-:S03]  /*60b0*/  ISETP.GT.U32.AND P4, PT, R11, R20, PT ;  /* 0x000000140b00720c */ /* 0x000fc60003f84070 */
[----:B------:R-:W-:-:S04]  /*60c0*/  IMAD.HI.U32 R7, R13, R6, RZ ;  /* 0x000000060d077227 */ /* 0x000fc800078e00ff */
[----:B------:R-:W-:Y:S02]  /*60d0*/  @!P1 IMAD.IADD R21, R21, 0x1, -R11 ;  /* 0x0000000115159824 */ /* 0x000fe400078e0a0b */
[----:B------:R-:W-:Y:S02]  /*60e0*/  IMAD.MOV R9, RZ, RZ, -R9 ;  /* 0x000000ffff097224 */ /* 0x000fe400078e0a09 */
[----:B------:R-:W-:Y:S01]  /*60f0*/  IMAD.MOV R7, RZ, RZ, -R7 ;  /* 0x000000ffff077224 */ /* 0x000fe200078e0a07 */
[C---:B------:R-:W-:Y:S01]  /*6100*/  ISETP.GT.U32.AND P1, PT, R11.reuse, R21, PT ;  /* 0x000000150b00720c */ /* 0x040fe20003f24070 */
[C---:B------:R-:W-:Y:S01]  /*6110*/  IMAD R27, R11.reuse, R9, R27 ;  /* 0x000000090b1b7224 */ /* 0x040fe200078e021b */
[----:B------:R-:W-:Y:S01]  /*6120*/  LOP3.LUT R9, R14, 0xea, RZ, 0xfc, !PT ;  /* 0x000000ea0e097812 */ /* 0x000fe200078efcff */
[C---:B------:R-:W-:Y:S02]  /*6130*/  IMAD R6, R11.reuse, R7, R6 ;  /* 0x000000070b067224 */ /* 0x040fe400078e0206 */
[--C-:B------:R-:W-:Y:S01]  /*6140*/  @!P4 IMAD.IADD R20, R20, 0x1, -R11.reuse ;  /* 0x000000011414c824 */ /* 0x100fe200078e0a0b */
[C---:B------:R-:W-:Y:S01]  /*6150*/  ISETP.GT.U32.AND P4, PT, R11.reuse, R27, PT ;  /* 0x0000001b0b00720c */ /* 0x040fe20003f84070 */
[----:B------:R-:W-:Y:S01]  /*6160*/  @!P6 IMAD.IADD R28, R28, 0x1, -R11 ;  /* 0x000000011c1ce824 */ /* 0x000fe200078e0a0b */
[----:B------:R-:W-:Y:S01]  /*6170*/  ISETP.GT.U32.AND P6, PT, R11, R6, PT ;  /* 0x000000060b00720c */ /* 0x000fe20003fc4070 */
[----:B------:R-:W-:-:S04]  /*6180*/  IMAD.HI.U32 R4, R13, R15, RZ ;  /* 0x0000000f0d047227 */ /* 0x000fc800078e00ff */
[----:B------:R-:W-:-:S04]  /*6190*/  IMAD.HI.U32 R3, R13, R26, RZ ;  /* 0x0000001a0d037227 */ /* 0x000fc800078e00ff */
[----:B------:R-:W-:Y:S02]  /*61a0*/  IMAD.MOV R4, RZ, RZ, -R4 ;  /* 0x000000ffff047224 */ /* 0x000fe400078e0a04 */
[----:B------:R-:W-:Y:S02]  /*61b0*/  IMAD.MOV R3, RZ, RZ, -R3 ;  /* 0x000000ffff037224 */ /* 0x000fe400078e0a03 */
[----:B------:R-:W-:Y:S01]  /*61c0*/  @!P1 IMAD.IADD R21, R21, 0x1, -R11 ;  /* 0x0000000115159824 */ /* 0x000fe200078e0a0b */
[----:B------:R-:W-:Y:S01]  /*61d0*/  ISETP.GE.AND P1, PT, R8, RZ, PT ;  /* 0x000000ff0800720c */ /* 0x000fe20003f26270 */
[C---:B------:R-:W-:Y:S01]  /*61e0*/  IMAD R15, R11.reuse, R4, R15 ;  /* 0x000000040b0f7224 */ /* 0x040fe200078e020f */
[----:B------:R-:W-:Y:S01]  /*61f0*/  IABS R4, R9 ;  /* 0x0000000900047213 */ /* 0x000fe20000000000 */
[----:B------:R-:W-:Y:S01]  /*6200*/  IMAD R26, R11, R3, R26 ;  /* 0x000000030b1a7224 */ /* 0x000fe200078e021a */
[----:B------:R-:W-:Y:S01]  /*6210*/  IABS R3, R10 ;  /* 0x0000000a00037213 */ /* 0x000fe20000000000 */
[----:B------:R-:W-:Y:S01]  /*6220*/  @!P4 IMAD.IADD R27, R27, 0x1, -R11 ;  /* 0x000000011b1bc824 */ /* 0x000fe200078e0a0b */
[----:B------:R-:W-:Y:S01]  /*6230*/  ISETP.GT.U32.AND P4, PT, R11, R28, PT ;  /* 0x0000001c0b00720c */ /* 0x000fe20003f84070 */
[----:B0-----:R-:W-:Y:S01]  /*6240*/  IMAD.MOV.U32 R0, RZ, RZ, R21 ;  /* 0x000000ffff007224 */ /* 0x001fe200078e0015 */
[----:B------:R-:W-:Y:S01]  /*6250*/  LOP3.LUT R8, R14, 0xf0, RZ, 0xfc, !PT ;  /* 0x000000f00e087812 */ /* 0x000fe200078efcff */
[----:B------:R-:W-:-:S02]  /*6260*/  @!P6 IMAD.IADD R6, R6, 0x1, -R11 ;  /* 0x000000010606e824 */ /* 0x000fc400078e0a0b */
[----:B------:R-:W-:Y:S01]  /*6270*/  @!P2 IMAD.MOV R0, RZ, RZ, -R0 ;  /* 0x000000ffff00a224 */ /* 0x000fe200078e0a00 */
[----:B------:R-:W-:Y:S01]  /*6280*/  ISETP.GT.U32.AND P2, PT, R11, R27, PT ;  /* 0x0000001b0b00720c */ /* 0x000fe20003f44070 */
[----:B------:R-:W-:Y:S01]  /*6290*/  IMAD.HI.U32 R21, R13, R4, RZ ;  /* 0x000000040d157227 */ /* 0x000fe200078e00ff */
[----:B------:R-:W-:Y:S02]  /*62a0*/  ISETP.GT.U32.AND P6, PT, R11, R6, PT ;  /* 0x000000060b00720c */ /* 0x000fe40003fc4070 */
[----:B------:R0:W-:Y:S01]  /*62b0*/  STL [R1+0x4ec], R0 ;  /* 0x0004ec0001007387 */ /* 0x0001e20000100800 */
[----:B------:R-:W-:Y:S01]  /*62c0*/  IMAD.HI.U32 R22, R13, R3, RZ ;  /* 0x000000030d167227 */ /* 0x000fe200078e00ff */
[----:B------:R-:W-:-:S03]  /*62d0*/  IABS R16, R8 ;  /* 0x0000000800107213 */ /* 0x000fc60000000000 */
[----:B------:R-:W-:Y:S02]  /*62e0*/  IMAD.MOV R21, RZ, RZ, -R21 ;  /* 0x000000ffff157224 */ /* 0x000fe400078e0a15 */
[----:B------:R-:W-:Y:S02]  /*62f0*/  IMAD.MOV R22, RZ, RZ, -R22 ;  /* 0x000000ffff167224 */ /* 0x000fe400078e0a16 */
[----:B------:R-:W-:Y:S01]  /*6300*/  @!P4 IMAD.IADD R28, R28, 0x1, -R11 ;  /* 0x000000011c1cc824 */ /* 0x000fe200078e0a0b */
[C---:B------:R-:W-:Y:S01]  /*6310*/  ISETP.GT.U32.AND P4, PT, R11.reuse, R26, PT ;  /* 0x0000001a0b00720c */ /* 0x040fe20003f84070 */
[----:B0-----:R-:W-:Y:S02]  /*6320*/  IMAD.MOV.U32 R0, RZ, RZ, R20 ;  /* 0x000000ffff007224 */ /* 0x001fe400078e0014 */
[C---:B------:R-:W-:Y:S02]  /*6330*/  IMAD R4, R11.reuse, R21, R4 ;  /* 0x000000150b047224 */ /* 0x040fe400078e0204 */
[----:B------:R-:W-:Y:S01]  /*6340*/  @!P0 IMAD.MOV R0, RZ, RZ, -R0 ;  /* 0x000000ffff008224 */ /* 0x000fe200078e0a00 */
[C---:B------:R-:W-:Y:S01]  /*6350*/  ISETP.GT.U32.AND P0, PT, R11.reuse, R15, PT ;  /* 0x0000000f0b00720c */ /* 0x040fe20003f04070 */
[----:B------:R-:W-:Y:S01]  /*6360*/  IMAD R3, R11, R22, R3 ;  /* 0x000000160b037224 */ /* 0x000fe200078e0203 */
[----:B------:R-:W-:Y:S01]  /*6370*/  LOP3.LUT R22, R14, 0x102, RZ, 0xfc, !PT ;  /* 0x000001020e167812 */ /* 0x000fe200078efcff */
[--C-:B------:R-:W-:Y:S01]  /*6380*/  @!P2 IMAD.IADD R27, R27, 0x1, -R11.reuse ;  /* 0x000000011b1ba824 */ /* 0x100fe200078e0a0b */
[C---:B------:R-:W-:Y:S01]  /*6390*/  ISETP.GT.U32.AND P2, PT, R11.reuse, R4, PT ;  /* 0x000000040b00720c */ /* 0x040fe20003f44070 */
[--C-:B------:R-:W-:Y:S01]  /*63a0*/  @!P6 IMAD.IADD R6, R6, 0x1, -R11.reuse ;  /* 0x000000010606e824 */ /* 0x100fe200078e0a0b */
[----:B------:R-:W-:Y:S01]  /*63b0*/  ISETP.GT.U32.AND P6, PT, R11, R3, PT ;  /* 0x000000030b00720c */ /* 0x000fe20003fc4070 */
[----:B------:R-:W-:Y:S01]  /*63c0*/  VIADD R7, R12, 0xee ;  /* 0x000000ee0c077836 */ /* 0x000fe20000000000 */
[----:B------:R0:W-:Y:S01]  /*63d0*/  STL [R1+0x504], R0 ;  /* 0x0005040001007387 */ /* 0x0001e20000100800 */
[----:B------:R-:W-:Y:S01]  /*63e0*/  @!P4 IMAD.IADD R26, R26, 0x1, -R11 ;  /* 0x000000011a1ac824 */ /* 0x000fe200078e0a0b */
[----:B------:R-:W-:Y:S01]  /*63f0*/  ISETP.GE.AND P4, PT, R17, RZ, PT ;  /* 0x000000ff1100720c */ /* 0x000fe20003f86270 */
[----:B------:R-:W-:Y:S01]  /*6400*/  IMAD.HI.U32 R21, R13, R16, RZ ;  /* 0x000000100d157227 */ /* 0x000fe200078e00ff */
[----:B------:R-:W-:-:S02]  /*6410*/  IABS R19, R7 ;  /* 0x0000000700137213 */ /* 0x000fc40000000000 */
[----:B------:R-:W-:Y:S01]  /*6420*/  LOP3.LUT R17, R14, 0xf4, RZ, 0xfc, !PT ;  /* 0x000000f40e117812 */ /* 0x000fe200078efcff */
[----:B------:R-:W-:Y:S01]  /*6430*/  @!P0 IMAD.IADD R15, R15, 0x1, -R11 ;  /* 0x000000010f0f8824 */ /* 0x000fe200078e0a0b */
[----:B------:R-:W-:Y:S01]  /*6440*/  ISETP.GE.AND P0, PT, R18, RZ, PT ;  /* 0x000000ff1200720c */ /* 0x000fe20003f06270 */
[----:B------:R-:W-:Y:S01]  /*6450*/  IMAD.HI.U32 R20, R13, R19, RZ ;  /* 0x000000130d147227 */ /* 0x000fe200078e00ff */
[----:B------:R-:W-:-:S03]  /*6460*/  LOP3.LUT R18, R14, 0xf2, RZ, 0xfc, !PT ;  /* 0x000000f20e127812 */ /* 0x000fc600078efcff */
[--C-:B------:R-:W-:Y:S01]  /*6470*/  @!P2 IMAD.IADD R4, R4, 0x1, -R11.reuse ;  /* 0x000000010404a824 */ /* 0x100fe200078e0a0b */
[----:B------:R-:W-:Y:S01]  /*6480*/  ISETP.GT.U32.AND P2, PT, R11, R15, PT ;  /* 0x0000000f0b00720c */ /* 0x000fe20003f44070 */
[----:B------:R-:W-:Y:S01]  /*6490*/  @!P6 IMAD.IADD R3, R3, 0x1, -R11 ;  /* 0x000000010303e824 */ /* 0x000fe200078e0a0b */
[C---:B------:R-:W-:Y:S01]  /*64a0*/  ISETP.GT.U32.AND P6, PT, R11.reuse, R26, PT ;  /* 0x0000001a0b00720c */ /* 0x040fe20003fc4070 */
[----:B------:R-:W-:Y:S02]  /*64b0*/  IMAD.MOV R20, RZ, RZ, -R20 ;  /* 0x000000ffff147224 */ /* 0x000fe400078e0a14 */
[----:B------:R-:W-:Y:S01]  /*64c0*/  @!P5 IMAD.MOV R28, RZ, RZ, -R28 ;  /* 0x000000ffff1cd224 */ /* 0x000fe200078e0a1c */
[C---:B------:R-:W-:Y:S01]  /*64d0*/  ISETP.GT.U32.AND P5, PT, R11.reuse, R4, PT ;  /* 0x000000040b00720c */ /* 0x040fe20003fa4070 */
[----:B------:R-:W-:Y:S02]  /*64e0*/  IMAD.MOV R21, RZ, RZ, -R21 ;  /* 0x000000ffff157224 */ /* 0x000fe400078e0a15 */
[C---:B------:R-:W-:Y:S01]  /*64f0*/  IMAD R19, R11.reuse, R20, R19 ;  /* 0x000000140b137224 */ /* 0x040fe200078e0213 */
[----:B------:R-:W-:Y:S01]  /*6500*/  IABS R20, R18 ;  /* 0x0000001200147213 */ /* 0x000fe20000000000 */
[----:B------:R-:W-:Y:S01]  /*6510*/  @!P3 IMAD.MOV R27, RZ, RZ, -R27 ;  /* 0x000000ffff1bb224 */ /* 0x000fe200078e0a1b */
[C---:B------:R-:W-:Y:S01]  /*6520*/  ISETP.GT.U32.AND P3, PT, R11.reuse, R3, PT ;  /* 0x000000030b00720c */ /* 0x040fe20003f64070 */
[----:B0-----:R-:W-:Y:S01]  /*6530*/  IMAD.MOV.U32 R0, RZ, RZ, R6 ;  /* 0x000000ffff007224 */ /* 0x001fe200078e0006 */
[----:B------:R-:W-:Y:S01]  /*6540*/  IABS R6, R17 ;  /* 0x0000001100067213 */ /* 0x000fe20000000000 */
[----:B------:R-:W-:-:S02]  /*6550*/  IMAD R16, R11, R21, R16 ;  /* 0x000000150b107224 */ /* 0x000fc400078e0210 */
[----:B------:R-:W-:Y:S01]  /*6560*/  @!P1 IMAD.MOV R0, RZ, RZ, -R0 ;  /* 0x000000ffff009224 */ /* 0x000fe200078e0a00 */
[----:B------:R-:W-:Y:S01]  /*6570*/  ISETP.GT.U32.AND P1, PT, R11, R19, PT ;  /* 0x000000130b00720c */ /* 0x000fe20003f24070 */
[--C-:B------:R-:W-:Y:S01]  /*6580*/  @!P2 IMAD.IADD R15, R15, 0x1, -R11.reuse ;  /* 0x000000010f0fa824 */ /* 0x100fe200078e0a0b */
[----:B------:R-:W-:Y:S01]  /*6590*/  ISETP.GE.AND P2, PT, R9, RZ, PT ;  /* 0x000000ff0900720c */ /* 0x000fe20003f46270 */
[--C-:B------:R-:W-:Y:S01]  /*65a0*/  @!P6 IMAD.IADD R26, R26, 0x1, -R11.reuse ;  /* 0x000000011a1ae824 */ /* 0x100fe200078e0a0b */
[----:B------:R-:W-:Y:S01]  /*65b0*/  ISETP.GT.U32.AND P6, PT, R11, R16, PT ;  /* 0x000000100b00720c */ /* 0x000fe20003fc4070 */
[----:B------:R-:W-:Y:S01]  /*65c0*/  IMAD.MOV.U32 R9, RZ, RZ, R20 ;  /* 0x000000ffff097224 */ /* 0x000fe200078e0014 */
[----:B------:R0:W-:Y:S01]  /*65d0*/  STL [R1+0x50c], R0 ;  /* 0x00050c0001007387 */ /* 0x0001e20000100800 */
[----:B------:R-:W-:Y:S01]  /*65e0*/  @!P5 IMAD.IADD R4, R4, 0x1, -R11 ;  /* 0x000000010404d824 */ /* 0x000fe200078e0a0b */
[----:B------:R-:W-:Y:S01]  /*65f0*/  ISETP.GE.AND P5, PT, R10, RZ, PT ;  /* 0x000000ff0a00720c */ /* 0x000fe20003fa6270 */
[----:B------:R-:W-:-:S04]  /*6600*/  IMAD.HI.U32 R10, R13, R9, RZ ;  /* 0x000000090d0a7227 */ /* 0x000fc800078e00ff */
[----:B------:R-:W-:Y:S01]  /*6610*/  @!P3 IMAD.IADD R3, R3, 0x1, -R11 ;  /* 0x000000010303b824 */ /* 0x000fe200078e0a0b */
[----:B------:R-:W-:Y:S01]  /*6620*/  ISETP.GE.AND P3, PT, R7, RZ, PT ;  /* 0x000000ff0700720c */ /* 0x000fe20003f66270 */
[----:B------:R-:W-:-:S04]  /*6630*/  IMAD.HI.U32 R7, R13, R6, RZ ;  /* 0x000000060d077227 */ /* 0x000fc800078e00ff */
[----:B0-----:R-:W-:Y:S02]  /*6640*/  IMAD.MOV.U32 R0, RZ, RZ, R15 ;  /* 0x000000ffff007224 */ /* 0x001fe400078e000f */
[----:B------:R-:W-:Y:S02]  /*6650*/  IMAD.MOV R10, RZ, RZ, -R10 ;  /* 0x000000ffff0a7224 */ /* 0x000fe400078e0a0a */
[----:B------:R-:W-:Y:S01]  /*6660*/  @!P1 IMAD.IADD R19, R19, 0x1, -R11 ;  /* 0x0000000113139824 */ /* 0x000fe200078e0a0b */
[----:B------:R-:W-:Y:S01]  /*6670*/  ISETP.GE.AND P1, PT, R8, RZ, PT ;  /* 0x000000ff0800720c */ /* 0x000fe20003f26270 */
[----:B------:R-:W-:Y:S02]  /*6680*/  @!P0 IMAD.MOV R0, RZ, RZ, -R0 ;  /* 0x000000ffff008224 */ /* 0x000fe400078e0a00 */
[----:B------:R-:W-:Y:S01]  /*6690*/  IMAD.MOV R7, RZ, RZ, -R7 ;  /* 0x000000ffff077224 */ /* 0x000fe200078e0a07 */
[C---:B------:R-:W-:Y:S01]  /*66a0*/  ISETP.GT.U32.AND P0, PT, R11.reuse, R19, PT ;  /* 0x000000130b00720c */ /* 0x040fe20003f04070 */
[----:B------:R-:W-:Y:S01]  /*66b0*/  @!P6 IMAD.IADD R16, R16, 0x1, -R11 ;  /* 0x000000011010e824 */ /* 0x000fe200078e0a0b */
[----:B------:R0:W-:Y:S01]  /*66c0*/  STL [R1+0x524], R0 ;  /* 0x0005240001007387 */ /* 0x0001e20000100800 */
[C---:B------:R-:W-:Y:S01]  /*66d0*/  IMAD R9, R11.reuse, R10, R9 ;  /* 0x0000000a0b097224 */ /* 0x040fe200078e0209 */
[----:B------:R-:W-:Y:S01]  /*66e0*/  ISETP.GE.AND P6, PT, R18, RZ, PT ;  /* 0x000000ff1200720c */ /* 0x000fe20003fc6270 */
[----:B------:R-:W-:Y:S01]  /*66f0*/  IMAD.MOV.U32 R8, RZ, RZ, R4 ;  /* 0x000000ffff087224 */ /* 0x000fe200078e0004 */
[C---:B------:R-:W-:Y:S01]  /*6700*/  LOP3.LUT R10, R14.reuse, 0xfc, RZ, 0xfc, !PT ;  /* 0x000000fc0e0a7812 */ /* 0x040fe200078efcff */
[----:B------:R-:W-:Y:S01]  /*6710*/  @!P4 IMAD.MOV R26, RZ, RZ, -R26 ;  /* 0x000000ffff1ac224 */ /* 0x000fe200078e0a1a */
[C---:B------:R-:W-:Y:S01]  /*6720*/  ISETP.GT.U32.AND P4, PT, R11.reuse, R16, PT ;  /* 0x000000100b00720c */ /* 0x040fe20003f84070 */
[C---:B------:R-:W-:Y:S01]  /*6730*/  IMAD R4, R11.reuse, R7, R6 ;  /* 0x000000070b047224 */ /* 0x040fe200078e0206 */
[C---:B------:R-:W-:Y:S01]  /*6740*/  LOP3.LUT R6, R14.reuse, 0xf6, RZ, 0xfc, !PT ;  /* 0x000000f60e067812 */ /* 0x040fe200078efcff */
[----:B------:R-:W-:Y:S01]  /*6750*/  @!P2 IMAD.MOV R8, RZ, RZ, -R8 ;  /* 0x000000ffff08a224 */ /* 0x000fe200078e0a08 */
[----:B------:R-:W-:Y:S01]  /*6760*/  ISETP.GT.U32.AND P2, PT, R11, R9, PT ;  /* 0x000000090b00720c */ /* 0x000fe20003f44070 */
[----:B0-----:R-:W-:Y:S01]  /*6770*/  IMAD.MOV.U32 R0, RZ, RZ, R3 ;  /* 0x000000ffff007224 */ /* 0x001fe200078e0003 */
[----:B------:R-:W-:Y:S01]  /*6780*/  LOP3.LUT R3, R14, 0xf8, RZ, 0xfc, !PT ;  /* 0x000000f80e037812 */ /* 0x000fe200078efcff */
[--C-:B------:R-:W-:Y:S01]  /*6790*/  @!P0 IMAD.IADD R19, R19, 0x1, -R11.reuse ;  /* 0x0000000113138824 */ /* 0x100fe200078e0a0b */
[----:B------:R0:W-:Y:S01]  /*67a0*/  STL [R1+0x1b0], R8 ;  /* 0x0001b00801007387 */ /* 0x0001e20000100800 */
[----:B------:R-:W-:Y:S01]  /*67b0*/  @!P5 IMAD.MOV R0, RZ, RZ, -R0 ;  /* 0x000000ffff00d224 */ /* 0x000fe200078e0a00 */
[----:B------:R-:W-:Y:S01]  /*67c0*/  ISETP.GT.U32.AND P5, PT, R11, R4, PT ;  /* 0x000000040b00720c */ /* 0x000fe20003fa4070 */
[----:B------:R-:W-:Y:S01]  /*67d0*/  VIADD R15, R12, 0xfe ;  /* 0x000000fe0c0f7836 */ /* 0x000fe20000000000 */
[----:B------:R-:W-:Y:S01]  /*67e0*/  IABS R7, R3 ;  /* 0x0000000300077213 */ /* 0x000fe20000000000 */
[--C-:B------:R-:W-:Y:S01]  /*67f0*/  @!P4 IMAD.IADD R16, R16, 0x1, -R11.reuse ;  /* 0x000000011010c824 */ /* 0x100fe200078e0a0b */
[----:B------:R-:W-:Y:S01]  /*6800*/  ISETP.GE.AND P4, PT, R6, RZ, PT ;  /* 0x000000ff0600720c */ /* 0x000fe20003f86270 */
[----:B------:R1:W-:Y:S01]  /*6810*/  STL [R1+0x52c], R0 ;  /* 0x00052c0001007387 */ /* 0x0003e20000100800 */
[----:B------:R-:W-:Y:S01]  /*6820*/  ISETP.GE.AND P0, PT, R17, RZ, PT ;  /* 0x000000ff1100720c */ /* 0x000fe20003f06270 */
[----:B------:R-:W-:Y:S01]  /*6830*/  @!P2 IMAD.IADD R9, R9, 0x1, -R11 ;  /* 0x000000010909a824 */ /* 0x000fe200078e0a0b */
[----:B0-----:R-:W-:-:S02]  /*6840*/  IABS R8, R6 ;  /* 0x0000000600087213 */ /* 0x001fc40000000000 */
[----:B------:R-:W-:Y:S01]  /*6850*/  ISETP.GE.AND P2, PT, R3, RZ, PT ;  /* 0x000000ff0300720c */ /* 0x000fe20003f46270 */
[----:B------:R-:W-:Y:S01]  /*6860*/  IMAD.HI.U32 R3, R13, R7, RZ ;  /* 0x000000070d037227 */ /* 0x000fe200078e00ff */
[----:B------:R-:W-:-:S03]  /*6870*/  LOP3.LUT R18, R14, 0x104, RZ, 0xfc, !PT ;  /* 0x000001040e127812 */ /* 0x000fc600078efcff */
[----:B------:R-:W-:Y:S01]  /*6880*/  IMAD.MOV.U32 R6, RZ, RZ, R8 ;  /* 0x000000ffff067224 */ /* 0x000fe200078e0008 */
[----:B------:R-:W-:Y:S01]  /*6890*/  IABS R21, R18 ;  /* 0x0000001200157213 */ /* 0x000fe20000000000 */
[----:B------:R-:W-:Y:S01]  /*68a0*/  @!P5 IMAD.IADD R4, R4, 0x1, -R11 ;  /* 0x000000010404d824 */ /* 0x000fe200078e0a0b */
[----:B------:R-:W-:Y:S01]  /*68b0*/  ISETP.GT.U32.AND P5, PT, R11, R9, PT ;  /* 0x000000090b00720c */ /* 0x000fe20003fa4070 */
[----:B------:R-:W-:-:S04]  /*68c0*/  IMAD.HI.U32 R8, R13, R6, RZ ;  /* 0x000000060d087227 */ /* 0x000fc800078e00ff */
[----:B------:R-:W-:Y:S02]  /*68d0*/  IMAD.MOV R8, RZ, RZ, -R8 ;  /* 0x000000ffff087224 */ /* 0x000fe400078e0a08 */
[----:B-1----:R-:W-:Y:S02]  /*68e0*/  IMAD.MOV.U32 R0, RZ, RZ, R19 ;  /* 0x000000ffff007224 */ /* 0x002fe400078e0013 */
[C---:B------:R-:W-:Y:S02]  /*68f0*/  IMAD R6, R11.reuse, R8, R6 ;  /* 0x000000080b067224 */ /* 0x040fe400078e0206 */
[----:B------:R-:W-:Y:S01]  /*6900*/  @!P3 IMAD.MOV R0, RZ, RZ, -R0 ;  /* 0x000000ffff00b224 */ /* 0x000fe200078e0a00 */
[----:B------:R-:W-:Y:S01]  /*6910*/  ISETP.GT.U32.AND P3, PT, R11, R4, PT ;  /* 0x000000040b00720c */ /* 0x000fe20003f64070 */
[----:B------:R-:W-:Y:S01]  /*6920*/  @!P5 IMAD.IADD R9, R9, 0x1, -R11 ;  /* 0x000000010909d824 */ /* 0x000fe200078e0a0b */
[----:B------:R-:W-:Y:S01]  /*6930*/  ISETP.GT.U32.AND P5, PT, R11, R6, PT ;  /* 0x000000060b00720c */ /* 0x000fe20003fa4070 */
[----:B------:R-:W-:Y:S01]  /*6940*/  IMAD.MOV R3, RZ, RZ, -R3 ;  /* 0x000000ffff037224 */ /* 0x000fe200078e0a03 */
[----:B------:R0:W-:Y:S01]  /*6950*/  STL [R1+0x544], R0 ;  /* 0x0005440001007387 */ /* 0x0001e20000100800 */
[----:B------:R-:W-:-:S02]  /*6960*/  IMAD.MOV.U32 R17, RZ, RZ, R9 ;  /* 0x000000ffff117224 */ /* 0x000fc400078e0009 */
[----:B------:R-:W-:Y:S01]  /*6970*/  IMAD R7, R11, R3, R7 ;  /* 0x000000030b077224 */ /* 0x000fe200078e0207 */
[----:B------:R-:W-:Y:S01]  /*6980*/  LOP3.LUT R3, R14, 0x100, RZ, 0xfc, !PT ;  /* 0x000001000e037812 */ /* 0x000fe200078efcff */
[----:B------:R-:W-:-:S03]  /*6990*/  @!P6 IMAD.MOV R17, RZ, RZ, -R17 ;  /* 0x000000ffff11e224 */ /* 0x000fc600078e0a11 */
[C---:B------:R-:W-:Y:S01]  /*69a0*/  ISETP.GT.U32.AND P6, PT, R11.reuse, R7, PT ;  /* 0x000000070b00720c */ /* 0x040fe20003fc4070 */
[--C-:B------:R-:W-:Y:S01]  /*69b0*/  @!P3 IMAD.IADD R4, R4, 0x1, -R11.reuse ;  /* 0x000000010404b824 */ /* 0x100fe200078e0a0b */
[----:B------:R-:W-:Y:S01]  /*69c0*/  ISETP.GE.AND P3, PT, R10, RZ, PT ;  /* 0x000000ff0a00720c */ /* 0x000fe20003f66270 */
[----:B0-----:R-:W-:Y:S01]  /*69d0*/  IMAD.MOV.U32 R0, RZ, RZ, R16 ;  /* 0x000000ffff007224 */ /* 0x001fe200078e0010 */
[----:B------:R-:W-:Y:S01]  /*69e0*/  LOP3.LUT R16, R14, 0xfa, RZ, 0xfc, !PT ;  /* 0x000000fa0e107812 */ /* 0x000fe200078efcff */
[--C-:B------:R-:W-:Y:S01]  /*69f0*/  @!P5 IMAD.IADD R6, R6, 0x1, -R11.reuse ;  /* 0x000000010606d824 */ /* 0x100fe200078e0a0b */
[----:B------:R-:W-:Y:S01]  /*6a00*/  IABS R10, R10 ;  /* 0x0000000a000a7213 */ /* 0x000fe20000000000 */
[----:B------:R-:W-:Y:S01]  /*6a10*/  @!P1 IMAD.MOV R0, RZ, RZ, -R0 ;  /* 0x000000ffff009224 */ /* 0x000fe200078e0a00 */
[----:B------:R-:W-:Y:S02]  /*6a20*/  ISETP.GE.AND P1, PT, R16, RZ, PT ;  /* 0x000000ff1000720c */ /* 0x000fe40003f26270 */
[----:B------:R-:W-:Y:S01]  /*6a30*/  IABS R16, R16 ;  /* 0x0000001000107213 */ /* 0x000fe20000000000 */
[----:B------:R-:W-:Y:S01]  /*6a40*/  IMAD.MOV.U32 R9, RZ, RZ, R10 ;  /* 0x000000ffff097224 */ /* 0x000fe200078e000a */
[----:B------:R0:W-:Y:S01]  /*6a50*/  STL [R1+0x1b4], R0 ;  /* 0x0001b40001007387 */ /* 0x0001e20000100800 */
[----:B------:R-:W-:Y:S01]  /*6a60*/  ISETP.GT.U32.AND P5, PT, R11, R6, PT ;  /* 0x000000060b00720c */ /* 0x000fe20003fa4070 */
[----:B------:R-:W-:Y:S01]  /*6a70*/  @!P6 IMAD.IADD R7, R7, 0x1, -R11 ;  /* 0x000000010707e824 */ /* 0x000fe200078e0a0b */
[----:B------:R-:W-:Y:S01]  /*6a80*/  IABS R10, R3 ;  /* 0x00000003000a7213 */ /* 0x000fe20000000000 */
[----:B------:R-:W-:Y:S01]  /*6a90*/  IMAD.HI.U32 R8, R13, R16, RZ ;  /* 0x000000100d087227 */ /* 0x000fe200078e00ff */
[----:B------:R1:W-:Y:S02]  /*6aa0*/  STL [R1+0x1b8], R17 ;  /* 0x0001b81101007387 */ /* 0x0003e40000100800 */
[----:B------:R-:W-:Y:S01]  /*6ab0*/  ISETP.GT.U32.AND P6, PT, R11, R7, PT ;  /* 0x000000070b00720c */ /* 0x000fe20003fc4070 */
[----:B------:R-:W-:-:S02]  /*6ac0*/  IMAD.MOV R8, RZ, RZ, -R8 ;  /* 0x000000ffff087224 */ /* 0x000fc400078e0a08 */
[----:B0-----:R-:W-:Y:S02]  /*6ad0*/  IMAD.MOV.U32 R0, RZ, RZ, R4 ;  /* 0x000000ffff007224 */ /* 0x001fe400078e0004 */
[----:B------:R-:W-:Y:S02]  /*6ae0*/  IMAD R16, R11, R8, R16 ;  /* 0x000000080b107224 */ /* 0x000fe400078e0210 */
[----:B------:R-:W-:Y:S01]  /*6af0*/  @!P0 IMAD.MOV R0, RZ, RZ, -R0 ;  /* 0x000000ffff008224 */ /* 0x000fe200078e0a00 */
[----:B------:R-:W-:Y:S01]  /*6b00*/  ISETP.GE.AND P0, PT, R15, RZ, PT ;  /* 0x000000ff0f00720c */ /* 0x000fe20003f06270 */
[----:B------:R-:W-:Y:S01]  /*6b10*/  @!P5 IMAD.IADD R6, R6, 0x1, -R11 ;  /* 0x000000010606d824 */ /* 0x000fe200078e0a0b */
[----:B------:R-:W-:Y:S01]  /*6b20*/  IABS R15, R15 ;  /* 0x0000000f000f7213 */ /* 0x000fe20000000000 */
[----:B------:R-:W-:Y:S01]  /*6b30*/  IMAD.HI.U32 R4, R13, R9, RZ ;  /* 0x000000090d047227 */ /* 0x000fe200078e00ff */
[----:B------:R-:W-:Y:S01]  /*6b40*/  ISETP.GT.U32.AND P5, PT, R11, R16, PT ;  /* 0x000000100b00720c */ /* 0x000fe20003fa4070 */
[----:B------:R0:W-:Y:S02]  /*6b50*/  STL [R1+0x54c], R0 ;  /* 0x00054c0001007387 */ /* 0x0001e40000100800 */
[----:B-1----:R-:W-:-:S04]  /*6b60*/  IMAD.HI.U32 R17, R13, R15, RZ ;  /* 0x0000000f0d117227 */ /* 0x002fc800078e00ff */
[----:B------:R-:W-:-:S04]  /*6b70*/  IMAD.HI.U32 R8, R13, R10, RZ ;  /* 0x0000000a0d087227 */ /* 0x000fc800078e00ff */
[----:B------:R-:W-:Y:S02]  /*6b80*/  IMAD.MOV R17, RZ, RZ, -R17 ;  /* 0x000000ffff117224 */ /* 0x000fe400078e0a11 */
[----:B------:R-:W-:Y:S02]  /*6b90*/  IMAD.MOV R4, RZ, RZ, -R4 ;  /* 0x000000ffff047224 */ /* 0x000fe400078e0a04 */
[----:B------:R-:W-:Y:S02]  /*6ba0*/  IMAD.MOV R8, RZ, RZ, -R8 ;  /* 0x000000ffff087224 */ /* 0x000fe400078e0a08 */
[C---:B------:R-:W-:Y:S02]  /*6bb0*/  IMAD R15, R11.reuse, R17, R15 ;  /* 0x000000110b0f7224 */ /* 0x040fe400078e020f */
[----:B------:R-:W-:Y:S01]  /*6bc0*/  IMAD R9, R11, R4, R9 ;  /* 0x000000040b097224 */ /* 0x000fe200078e0209 */
[----:B------:R-:W-:Y:S01]  /*6bd0*/  IABS R4, R22 ;  /* 0x0000001600047213 */ /* 0x000fe20000000000 */
[----:B0-----:R-:W-:-:S02]  /*6be0*/  IMAD.MOV.U32 R0, RZ, RZ, R6 ;  /* 0x000000ffff007224 */ /* 0x001fc400078e0006 */
[----:B------:R-:W-:Y:S01]  /*6bf0*/  IMAD R10, R11, R8, R10 ;  /* 0x000000080b0a7224 */ /* 0x000fe200078e020a */
[----:B------:R-:W-:Y:S01]  /*6c00*/  LOP3.LUT R8, R14, 0x106, RZ, 0xfc, !PT ;  /* 0x000001060e087812 */ /* 0x000fe200078efcff */
[--C-:B------:R-:W-:Y:S01]  /*6c10*/  @!P6 IMAD.IADD R7, R7, 0x1, -R11.reuse ;  /* 0x000000010707e824 */ /* 0x100fe200078e0a0b */
[C---:B------:R-:W-:Y:S01]  /*6c20*/  ISETP.GT.U32.AND P6, PT, R11.reuse, R15, PT ;  /* 0x0000000f0b00720c */ /* 0x040fe20003fc4070 */
[----:B------:R-:W-:Y:S01]  /*6c30*/  @!P4 IMAD.MOV R0, RZ, RZ, -R0 ;  /* 0x000000ffff00c224 */ /* 0x000fe200078e0a00 */
[C---:B------:R-:W-:Y:S01]  /*6c40*/  ISETP.GT.U32.AND P4, PT, R11.reuse, R9, PT ;  /* 0x000000090b00720c */ /* 0x040fe20003f84070 */
[----:B------:R-:W-:Y:S01]  /*6c50*/  @!P5 IMAD.IADD R16, R16, 0x1, -R11 ;  /* 0x000000011010d824 */ /* 0x000fe200078e0a0b */
[----:B------:R-:W-:Y:S01]  /*6c60*/  ISETP.GT.U32.AND P5, PT, R11, R10, PT ;  /* 0x0000000a0b00720c */ /* 0x000fe20003fa4070 */
[----:B------:R-:W-:Y:S01]  /*6c70*/  IMAD.HI.U32 R6, R13, R4, RZ ;  /* 0x000000040d067227 */ /* 0x000fe200078e00ff */
[----:B------:R0:W-:Y:S01]  /*6c80*/  STL [R1+0x564], R0 ;  /* 0x0005640001007387 */ /* 0x0001e20000100800 */
[----:B------:R-:W-:-:S02]  /*6c90*/  IABS R19, R8 ;  /* 0x0000000800137213 */ /* 0x000fc40000000000 */
[----:B------:R-:W-:-:S03]  /*6ca0*/  IMAD.MOV R6, RZ, RZ, -R6 ;  /* 0x000000ffff067224 */ /* 0x000fc600078e0a06 */
[----:B------:R-:W-:-:S04]  /*6cb0*/  IMAD.HI.U32 R17, R13, R19, RZ ;  /* 0x000000130d117227 */ /* 0x000fc800078e00ff */
[--C-:B------:R-:W-:Y:S02]  /*6cc0*/  @!P6 IMAD.IADD R15, R15, 0x1, -R11.reuse ;  /* 0x000000010f0fe824 */ /* 0x100fe400078e0a0b */
[--C-:B------:R-:W-:Y:S01]  /*6cd0*/  @!P4 IMAD.IADD R9, R9, 0x1, -R11.reuse ;  /* 0x000000010909c824 */ /* 0x100fe200078e0a0b */
[C---:B------:R-:W-:Y:S01]  /*6ce0*/  ISETP.GT.U32.AND P4, PT, R11.reuse, R16, PT ;  /* 0x000000100b00720c */ /* 0x040fe20003f84070 */
[----:B------:R-:W-:Y:S01]  /*6cf0*/  @!P5 IMAD.IADD R10, R10, 0x1, -R11 ;  /* 0x000000010a0ad824 */ /* 0x000fe200078e0a0b */
[C---:B------:R-:W-:Y:S01]  /*6d00*/  ISETP.GT.U32.AND P5, PT, R11.reuse, R15, PT ;  /* 0x0000000f0b00720c */ /* 0x040fe20003fa4070 */
[----:B0-----:R-:W-:Y:S01]  /*6d10*/  IMAD.MOV.U32 R0, RZ, RZ, R7 ;  /* 0x000000ffff007224 */ /* 0x001fe200078e0007 */
[----:B------:R-:W-:Y:S01]  /*6d20*/  ISETP.GT.U32.AND P6, PT, R11, R9, PT ;  /* 0x000000090b00720c */ /* 0x000fe20003fc4070 */
[----:B------:R-:W-:-:S04]  /*6d30*/  IMAD.HI.U32 R7, R13, R21, RZ ;  /* 0x000000150d077227 */ /* 0x000fc800078e00ff */
[----:B------:R-:W-:Y:S02]  /*6d40*/  IMAD.MOV R7, RZ, RZ, -R7 ;  /* 0x000000ffff077224 */ /* 0x000fe400078e0a07 */
[----:B------:R-:W-:Y:S01]  /*6d50*/  @!P2 IMAD.MOV R0, RZ, RZ, -R0 ;  /* 0x000000ffff00a224 */ /* 0x000fe200078e0a00 */
[C---:B------:R-:W-:Y:S01]  /*6d60*/  ISETP.GT.U32.AND P2, PT, R11.reuse, R10, PT ;  /* 0x0000000a0b00720c */ /* 0x040fe20003f44070 */
[C---:B------:R-:W-:Y:S01]  /*6d70*/  IMAD R4, R11.reuse, R6, R4 ;  /* 0x000000060b047224 */ /* 0x040fe200078e0204 */
[----:B------:R-:W-:Y:S01]  /*6d80*/  LOP3.LUT R6, R14, 0x108, RZ, 0xfc, !PT ;  /* 0x000001080e067812 */ /* 0x000fe200078efcff */
[C---:B------:R-:W-:Y:S01]  /*6d90*/  IMAD R21, R11.reuse, R7, R21 ;  /* 0x000000070b157224 */ /* 0x040fe200078e0215 */
[----:B------:R0:W-:Y:S01]  /*6da0*/  STL [R1+0x1bc], R0 ;  /* 0x0001bc0001007387 */ /* 0x0001e20000100800 */
[--C-:B------:R-:W-:Y:S01]  /*6db0*/  @!P4 IMAD.IADD R16, R16, 0x1, -R11.reuse ;  /* 0x000000011010c824 */ /* 0x100fe200078e0a0b */
[----:B------:R-:W-:Y:S01]  /*6dc0*/  ISETP.GT.U32.AND P4, PT, R11, R4, PT ;  /* 0x000000040b00720c */ /* 0x000fe20003f84070 */
[--C-:B------:R-:W-:Y:S01]  /*6dd0*/  @!P5 IMAD.IADD R15, R15, 0x1, -R11.reuse ;  /* 0x000000010f0fd824 */ /* 0x100fe200078e0a0b */
[----:B------:R-:W-:Y:S01]  /*6de0*/  ISETP.GT.U32.AND P5, PT, R11, R21, PT ;  /* 0x000000150b00720c */ /* 0x000fe20003fa4070 */
[--C-:B------:R-:W-:Y:S01]  /*6df0*/  @!P6 IMAD.IADD R9, R9, 0x1, -R11.reuse ;  /* 0x000000010909e824 */ /* 0x100fe200078e0a0b */
[----:B------:R-:W-:Y:S01]  /*6e00*/  ISETP.GE.AND P6, PT, R3, RZ, PT ;  /* 0x000000ff0300720c */ /* 0x000fe20003fc6270 */
[----:B------:R-:W-:Y:S01]  /*6e10*/  IMAD.MOV.U32 R23, RZ, RZ, R16 ;  /* 0x000000ffff177224 */ /* 0x000fe200078e0010 */
[----:B------:R-:W-:Y:S01]  /*6e20*/  LOP3.LUT R3, R14, 0x10a, RZ, 0xfc, !PT ;  /* 0x0000010a0e037812 */ /* 0x000fe200078efcff */
[----:B------:R-:W-:Y:S01]  /*6e30*/  @!P2 IMAD.IADD R10, R10, 0x1, -R11 ;  /* 0x000000010a0aa824 */ /* 0x000fe200078e0a0b */
[----:B------:R-:W-:Y:S01]  /*6e40*/  IABS R20, R6 ;  /* 0x0000000600147213 */ /* 0x000fe20000000000 */
[----:B0-----:R-:W-:Y:S01]  /*6e50*/  IMAD.MOV.U32 R0, RZ, RZ, R9 ;  /* 0x000000ffff007224 */ /* 0x001fe200078e0009 */
[----:B------:R-:W-:Y:S01]  /*6e60*/  ISETP.GE.AND P2, PT, R22, RZ, PT ;  /* 0x000000ff1600720c */ /* 0x000fe20003f46270 */
[----:B------:R-:W-:Y:S01]  /*6e70*/  @!P1 IMAD.MOV R23, RZ, RZ, -R23 ;  /* 0x000000ffff179224 */ /* 0x000fe200078e0a17 */
[----:B------:R-:W-:Y:S01]  /*6e80*/  IABS R22, R3 ;  /* 0x0000000300167213 */ /* 0x000fe20000000000 */
[----:B------:R-:W-:-:S03]  /*6e90*/  IMAD.HI.U32 R7, R13, R20, RZ ;  /* 0x000000140d077227 */ /* 0x000fc600078e00ff */
[----:B------:R-:W-:Y:S01]  /*6ea0*/  STL [R1+0x1ec], R23 ;  /* 0x0001ec1701007387 */ /* 0x000fe20000100800 */
[--C-:B------:R-:W-:Y:S01]  /*6eb0*/  @!P4 IMAD.IADD R4, R4, 0x1, -R11.reuse ;  /* 0x000000010404c824 */ /* 0x100fe200078e0a0b */
[----:B------:R-:W-:Y:S01]  /*6ec0*/  ISETP.GE.AND P4, PT, R18, RZ, PT ;  /* 0x000000ff1200720c */ /* 0x000fe20003f86270 */
[----:B------:R-:W-:Y:S02]  /*6ed0*/  @!P5 IMAD.IADD R21, R21, 0x1, -R11 ;  /* 0x000000011515d824 */ /* 0x000fe400078e0a0b */
[----:B------:R-:W-:Y:S01]  /*6ee0*/  IMAD.MOV.U32 R18, RZ, RZ, R22 ;  /* 0x000000ffff127224 */ /* 0x000fe200078e0016 */
[C---:B------:R-:W-:Y:S01]  /*6ef0*/  ISETP.GT.U32.AND P1, PT, R11.reuse, R4, PT ;  /* 0x000000040b00720c */ /* 0x040fe20003f24070 */
[----:B------:R-:W-:Y:S01]  /*6f00*/  @!P3 IMAD.MOV R0, RZ, RZ, -R0 ;  /* 0x000000ffff00b224 */ /* 0x000fe200078e0a00 */
[----:B------:R-:W-:Y:S01]  /*6f10*/  ISETP.GT.U32.AND P5, PT, R11, R21, PT ;  /* 0x000000150b00720c */ /* 0x000fe20003fa4070 */
[----:B------:R-:W-:Y:S02]  /*6f20*/  IMAD.MOV R7, RZ, RZ, -R7 ;  /* 0x000000ffff077224 */ /* 0x000fe400078e0a07 */
[----:B------:R-:W-:Y:S01]  /*6f30*/  IMAD.HI.U32 R16, R13, R18, RZ ;  /* 0x000000120d107227 */ /* 0x000fe200078e00ff */
[----:B------:R0:W-:Y:S03]  /*6f40*/  STL [R1+0x56c], R0 ;  /* 0x00056c0001007387 */ /* 0x0001e60000100800 */
[----:B------:R-:W-:Y:S01]  /*6f50*/  IMAD R20, R11, R7, R20 ;  /* 0x000000070b147224 */ /* 0x000fe200078e0214 */
[----:B------:R-:W-:Y:S01]  /*6f60*/  LOP3.LUT R7, R14, 0x10c, RZ, 0xfc, !PT ;  /* 0x0000010c0e077812 */ /* 0x000fe200078efcff */
[----:B------:R-:W-:-:S02]  /*6f70*/  IMAD.MOV R16, RZ, RZ, -R16 ;  /* 0x000000ffff107224 */ /* 0x000fc400078e0a10 */
[----:B------:R-:W-:Y:S02]  /*6f80*/  IMAD.MOV R17, RZ, RZ, -R17 ;  /* 0x000000ffff117224 */ /* 0x000fe400078e0a11 */
[C---:B------:R-:W-:Y:S02]  /*6f90*/  IMAD R18, R11.reuse, R16, R18 ;  /* 0x000000100b127224 */ /* 0x040fe400078e0212 */
[----:B0-----:R-:W-:Y:S01]  /*6fa0*/  IMAD.MOV.U32 R0, RZ, RZ, R10 ;  /* 0x000000ffff007224 */ /* 0x001fe200078e000a */
[----:B------:R-:W-:Y:S01]  /*6fb0*/  LOP3.LUT R10, R14, 0x112, RZ, 0xfc, !PT ;  /* 0x000001120e0a7812 */ /* 0x000fe200078efcff */
[----:B------:R-:W-:Y:S02]  /*6fc0*/  IMAD.MOV.U32 R9, RZ, RZ, R15 ;  /* 0x000000ffff097224 */ /* 0x000fe400078e000f */
[----:B------:R-:W-:Y:S01]  /*6fd0*/  @!P6 IMAD.MOV R0, RZ, RZ, -R0 ;  /* 0x000000ffff00e224 */ /* 0x000fe200078e0a00 */
[C---:B------:R-:W-:Y:S01]  /*6fe0*/  ISETP.GT.U32.AND P6, PT, R11.reuse, R20, PT ;  /* 0x000000140b00720c */ /* 0x040fe20003fc4070 */
[----:B------:R-:W-:-:S02]  /*6ff0*/  IMAD R19, R11, R17, R19 ;  /* 0x000000110b137224 */ /* 0x000fc400078e0213 */
[----:B------:R-:W-:Y:S01]  /*7000*/  @!P5 IMAD.IADD R21, R21, 0x1, -R11 ;  /* 0x000000011515d824 */ /* 0x000fe200078e0a0b */
[C---:B------:R-:W-:Y:S01]  /*7010*/  ISETP.GT.U32.AND P5, PT, R11.reuse, R18, PT ;  /* 0x000000120b00720c */ /* 0x040fe20003fa4070 */
[----:B------:R-:W-:Y:S01]  /*7020*/  @!P0 IMAD.MOV R9, RZ, RZ, -R9 ;  /* 0x000000ffff098224 */ /* 0x000fe200078e0a09 */
[----:B------:R-:W-:Y:S01]  /*7030*/  ISETP.GT.U32.AND P3, PT, R11, R19, PT ;  /* 0x000000130b00720c */ /* 0x000fe20003f64070 */
[----:B------:R-:W-:Y:S01]  /*7040*/  @!P1 IMAD.IADD R4, R4, 0x1, -R11 ;  /* 0x0000000104049824 */ /* 0x000fe200078e0a0b */
[----:B------:R-:W-:Y:S01]  /*7050*/  ISETP.GE.AND P0, PT, R8, RZ, PT ;  /* 0x000000ff0800720c */ /* 0x000fe20003f06270 */
[----:B------:R-:W-:Y:S01]  /*7060*/  VIADD R8, R12, 0x10e ;  /* 0x0000010e0c087836 */ /* 0x000fe20000000000 */
[----:B------:R0:W-:Y:S01]  /*7070*/  STL [R1+0x584], R9 ;  /* 0x0005840901007387 */ /* 0x0001e20000100800 */
[----:B------:R-:W-:Y:S01]  /*7080*/  IMAD.MOV.U32 R23, RZ, RZ, R21 ;  /* 0x000000ffff177224 */ /* 0x000fe200078e0015 */
[----:B------:R-:W-:Y:S01]  /*7090*/  ISETP.GE.AND P1, PT, R6, RZ, PT ;  /* 0x000000ff0600720c */ /* 0x000fe20003f26270 */
[----:B------:R-:W-:Y:S01]  /*70a0*/  @!P6 IMAD.IADD R20, R20, 0x1, -R11 ;  /* 0x000000011414e824 */ /* 0x000fe200078e0a0b */
[----:B------:R1:W-:Y:S01]  /*70b0*/  STL [R1+0x1f0], R0 ;  /* 0x0001f00001007387 */ /* 0x0003e20000100800 */
[----:B------:R-:W-:Y:S01]  /*70c0*/  IABS R15, R8 ;  /* 0x00000008000f7213 */ /* 0x000fe20000000000 */
[----:B------:R-:W-:-:S02]  /*70d0*/  @!P4 IMAD.MOV R23, RZ, RZ, -R23 ;  /* 0x000000ffff17c224 */ /* 0x000fc400078e0a17 */
[--C-:B------:R-:W-:Y:S02]  /*70e0*/  @!P5 IMAD.IADD R18, R18, 0x1, -R11.reuse ;  /* 0x000000011212d824 */ /* 0x100fe400078e0a0b */
[----:B------:R-:W-:Y:S01]  /*70f0*/  @!P3 IMAD.IADD R19, R19, 0x1, -R11 ;  /* 0x000000011313b824 */ /* 0x000fe200078e0a0b */
[----:B0-----:R-:W-:Y:S01]  /*7100*/  IABS R9, R7 ;  /* 0x0000000700097213 */ /* 0x001fe20000000000 */
[----:B------:R-:W-:Y:S01]  /*7110*/  IMAD.HI.U32 R16, R13, R15, RZ ;  /* 0x0000000f0d107227 */ /* 0x000fe200078e00ff */
[C---:B------:R-:W-:Y:S02]  /*7120*/  ISETP.GT.U32.AND P5, PT, R11.reuse, R18, PT ;  /* 0x000000120b00720c */ /* 0x040fe40003fa4070 */
[----:B------:R-:W-:Y:S01]  /*7130*/  ISETP.GT.U32.AND P6, PT, R11, R19, PT ;  /* 0x000000130b00720c */ /* 0x000fe20003fc4070 */
[----:B-1----:R-:W-:Y:S01]  /*7140*/  IMAD.MOV.U32 R0, RZ, RZ, R4 ;  /* 0x000000ffff007224 */ /* 0x002fe200078e0004 */
[----:B------:R-:W-:Y:S01]  /*7150*/  ISETP.GE.AND P3, PT, R3, RZ, PT ;  /* 0x000000ff0300720c */ /* 0x000fe20003f66270 */
[----:B------:R-:W-:Y:S01]  /*7160*/  IMAD.HI.U32 R4, R13, R9, RZ ;  /* 0x000000090d047227 */ /* 0x000fe200078e00ff */
[----:B------:R-:W-:-:S03]  /*7170*/  LOP3.LUT R3, R14, 0x110, RZ, 0xfc, !PT ;  /* 0x000001100e037812 */ /* 0x000fc600078efcff */
[----:B------:R-:W-:Y:S01]  /*7180*/  @!P2 IMAD.MOV R0, RZ, RZ, -R0 ;  /* 0x000000ffff00a224 */ /* 0x000fe200078e0a00 */
[C---:B------:R-:W-:Y:S01]  /*7190*/  ISETP.GT.U32.AND P2, PT, R11.reuse, R20, PT ;  /* 0x000000140b00720c */ /* 0x040fe20003f44070 */
[----:B------:R-:W-:Y:S01]  /*71a0*/  IMAD.MOV R16, RZ, RZ, -R16 ;  /* 0x000000ffff107224 */ /* 0x000fe200078e0a10 */
[----:B------:R-:W-:Y:S01]  /*71b0*/  IABS R6, R3 ;  /* 0x0000000300067213 */ /* 0x000fe20000000000 */
[----:B------:R-:W-:Y:S01]  /*71c0*/  IMAD.MOV R4, RZ, RZ, -R4 ;  /* 0x000000ffff047224 */ /* 0x000fe200078e0a04 */
[----:B------:R0:W-:Y:S01]  /*71d0*/  STL [R1+0x1f4], R0 ;  /* 0x0001f40001007387 */ /* 0x0001e20000100800 */
[----:B------:R-:W-:Y:S02]  /*71e0*/  @!P5 IMAD.IADD R18, R18, 0x1, -R11 ;  /* 0x000000011212d824 */ /* 0x000fe400078e0a0b */
[----:B------:R-:W-:Y:S01]  /*71f0*/  IMAD R9, R11, R4, R9 ;  /* 0x000000040b097224 */ /* 0x000fe200078e0209 */
[----:B------:R-:W-:Y:S01]  /*7200*/  IABS R4, R10 ;  /* 0x0000000a00047213 */ /* 0x000fe20000000000 */
[----:B------:R-:W-:Y:S01]  /*7210*/  @!P6 IMAD.IADD R19, R19, 0x1, -R11 ;  /* 0x000000011313e824 */ /* 0x000fe200078e0a0b */
[----:B------:R1:W-:Y:S01]  /*7220*/  STL [R1+0x58c], R23 ;  /* 0x00058c1701007387 */ /* 0x0003e20000100800 */
[----:B------:R-:W-:Y:S01]  /*7230*/  IMAD.HI.U32 R22, R13, R6, RZ ;  /* 0x000000060d167227 */ /* 0x000fe200078e00ff */
[----:B------:R-:W-:-:S03]  /*7240*/  ISETP.GT.U32.AND P6, PT, R11, R9, PT ;  /* 0x000000090b00720c */ /* 0x000fc60003fc4070 */
[----:B------:R-:W-:Y:S01]  /*7250*/  @!P2 IMAD.IADD R20, R20, 0x1, -R11 ;  /* 0x000000011414a824 */ /* 0x000fe200078e0a0b */
[----:B------:R-:W-:Y:S01]  /*7260*/  ISETP.GE.AND P2, PT, R7, RZ, PT ;  /* 0x000000ff0700720c */ /* 0x000fe20003f46270 */
[----:B------:R-:W-:Y:S01]  /*7270*/  IMAD R7, R11, R16, R15 ;  /* 0x000000100b077224 */ /* 0x000fe200078e020f */
[C---:B------:R-:W-:Y:S01]  /*7280*/  LOP3.LUT R15, R14.reuse, 0x114, RZ, 0xfc, !PT ;  /* 0x000001140e0f7812 */ /* 0x040fe200078efcff */
[----:B0-----:R-:W-:Y:S01]  /*7290*/  IMAD.MOV.U32 R0, RZ, RZ, R19 ;  /* 0x000000ffff007224 */ /* 0x001fe200078e0013 */
[----:B-1----:R-:W-:Y:S01]  /*72a0*/  LOP3.LUT R23, R14, 0x140, RZ, 0xfc, !PT ;  /* 0x000001400e177812 */ /* 0x002fe200078efcff */
[----:B------:R-:W-:Y:S01]  /*72b0*/  IMAD.HI.U32 R16, R13, R4, RZ ;  /* 0x000000040d107227 */ /* 0x000fe200078e00ff */
[----:B------:R-:W-:Y:S02]  /*72c0*/  ISETP.GT.U32.AND P5, PT, R11, R7, PT ;  /* 0x000000070b00720c */ /* 0x000fe40003fa4070 */
[----:B------:R-:W-:Y:S01]  /*72d0*/  IABS R17, R15 ;  /* 0x0000000f00117213 */ /* 0x000fe20000000000 */
[----:B------:R-:W-:Y:S01]  /*72e0*/  @!P0 IMAD.MOV R0, RZ, RZ, -R0 ;  /* 0x000000ffff008224 */ /* 0x000fe200078e0a00 */
[----:B------:R-:W-:Y:S01]  /*72f0*/  IABS R24, R23 ;  /* 0x0000001700187213 */ /* 0x000fe20000000000 */
[----:B------:R-:W-:-:S02]  /*7300*/  IMAD.MOV R16, RZ, RZ, -R16 ;  /* 0x000000ffff107224 */ /* 0x000fc400078e0a10 */
[--C-:B------:R-:W-:Y:S01]  /*7310*/  @!P6 IMAD.IADD R9, R9, 0x1, -R11.reuse ;  /* 0x000000010909e824 */ /* 0x100fe200078e0a0b */
[----:B------:R0:W-:Y:S01]  /*7320*/  STL [R1+0x5a4], R0 ;  /* 0x0005a40001007387 */ /* 0x0001e20000100800 */
[----:B------:R-:W-:Y:S01]  /*7330*/  IMAD.HI.U32 R21, R13, R17, RZ ;  /* 0x000000110d157227 */ /* 0x000fe200078e00ff */
[----:B------:R-:W-:Y:S02]  /*7340*/  ISETP.GE.AND P6, PT, R8, RZ, PT ;  /* 0x000000ff0800720c */ /* 0x000fe40003fc6270 */
[----:B------:R-:W-:Y:S01]  /*7350*/  LOP3.LUT R8, R14, 0x116, RZ, 0xfc, !PT ;  /* 0x000001160e087812 */ /* 0x000fe200078efcff */
[----:B------:R-:W-:Y:S01]  /*7360*/  @!P5 IMAD.IADD R7, R7, 0x1, -R11 ;  /* 0x000000010707d824 */ /* 0x000fe200078e0a0b */
[C---:B------:R-:W-:Y:S01]  /*7370*/  ISETP.GT.U32.AND P5, PT, R11.reuse, R9, PT ;  /* 0x000000090b00720c */ /* 0x040fe20003fa4070 */
[C---:B------:R-:W-:Y:S01]  /*7380*/  IMAD R4, R11.reuse, R16, R4 ;  /* 0x000000100b047224 */ /* 0x040fe200078e0204 */
[----:B------:R-:W-:Y:S01]  /*7390*/  IABS R16, R8 ;  /* 0x0000000800107213 */ /* 0x000fe20000000000 */
[----:B------:R-:W-:Y:S01]  /*73a0*/  IMAD.MOV R19, RZ, RZ, -R21 ;  /* 0x000000ffff137224 */ /* 0x000fe200078e0a15 */
[----:B------:R-:W-:Y:S01]  /*73b0*/  ISETP.GT.U32.AND P4, PT, R11, R7, PT ;  /* 0x000000070b00720c */ /* 0x000fe20003f84070 */
[----:B0-----:R-:W-:-:S02]  /*73c0*/  IMAD.MOV.U32 R0, RZ, RZ, R18 ;  /* 0x000000ffff007224 */ /* 0x001fc400078e0012 */
[----:B------:R-:W-:Y:S02]  /*73d0*/  IMAD.MOV R22, RZ, RZ, -R22 ;  /* 0x000000ffff167224 */ /* 0x000fe400078e0a16 */
[----:B------:R-:W-:Y:S01]  /*73e0*/  @!P1 IMAD.MOV R20, RZ, RZ, -R20 ;  /* 0x000000ffff149224 */ /* 0x000fe200078e0a14 */
[----:B------:R-:W-:Y:S01]  /*73f0*/  ISETP.GE.AND P1, PT, R3, RZ, PT ;  /* 0x000000ff0300720c */ /* 0x000fe20003f26270 */
[----:B------:R-:W-:Y:S01]  /*7400*/  @!P3 IMAD.MOV R0, RZ, RZ, -R0 ;  /* 0x000000ffff00b224 */ /* 0x000fe200078e0a00 */
[C---:B------:R-:W-:Y:S01]  /*7410*/  ISETP.GT.U32.AND P3, PT, R11.reuse, R4, PT ;  /* 0x000000040b00720c */ /* 0x040fe20003f64070 */
[C---:B------:R-:W-:Y:S01]  /*7420*/  IMAD R3, R11.reuse, R19, R17 ;  /* 0x000000130b037224 */ /* 0x040fe200078e0211 */
[----:B------:R-:W-:Y:S01]  /*7430*/  STL [R1+0x1c0], R20 ;  /* 0x0001c01401007387 */ /* 0x000fe20000100800 */
[----:B------:R-:W-:Y:S01]  /*7440*/  IMAD R6, R11, R22, R6 ;  /* 0x000000160b067224 */ /* 0x000fe200078e0206 */
[----:B------:R-:W-:Y:S01]  /*7450*/  LOP3.LUT R17, R14, 0x118, RZ, 0xfc, !PT ;  /* 0x000001180e117812 */ /* 0x000fe200078efcff */
[--C-:B------:R-:W-:Y:S01]  /*7460*/  @!P4 IMAD.IADD R7, R7, 0x1, -R11.reuse ;  /* 0x000000010707c824 */ /* 0x100fe200078e0a0b */
[----:B------:R-:W-:Y:S01]  /*7470*/  ISETP.GT.U32.AND P4, PT, R11, R3, PT ;  /* 0x000000030b00720c */ /* 0x000fe20003f84070 */
[----:B------:R-:W-:Y:S01]  /*7480*/  @!P5 IMAD.IADD R9, R9, 0x1, -R11 ;  /* 0x000000010909d824 */ /* 0x000fe200078e0a0b */
[----:B------:R-:W-:Y:S01]  /*7490*/  ISETP.GT.U32.AND P0, PT, R11, R6, PT ;  /* 0x000000060b00720c */ /* 0x000fe20003f04070 */
[----:B------:R0:W-:Y:S01]  /*74a0*/  STL [R1+0x1c4], R0 ;  /* 0x0001c40001007387 */ /* 0x0001e20000100800 */
[----:B------:R-:W-:Y:S01]  /*74b0*/  ISETP.GE.AND P5, PT, R10, RZ, PT ;  /* 0x000000ff0a00720c */ /* 0x000fe20003fa6270 */
[----:B------:R-:W-:Y:S01]  /*74c0*/  IMAD.HI.U32 R10, R13, R16, RZ ;  /* 0x000000100d0a7227 */ /* 0x000fe200078e00ff */
[----:B------:R-:W-:-:S03]  /*74d0*/  LOP3.LUT R22, R14, 0x13c, RZ, 0xfc, !PT ;  /* 0x0000013c0e167812 */ /* 0x000fc600078efcff */
[----:B------:R-:W-:Y:S02]  /*74e0*/  @!P3 IMAD.IADD R4, R4, 0x1, -R11 ;  /* 0x000000010404b824 */ /* 0x000fe400078e0a0b */
[----:B------:R-:W-:Y:S02]  /*74f0*/  IMAD.MOV R10, RZ, RZ, -R10 ;  /* 0x000000ffff0a7224 */ /* 0x000fe400078e0a0a */
[----:B0-----:R-:W-:Y:S01]  /*7500*/  IMAD.MOV.U32 R0, RZ, RZ, R9 ;  /* 0x000000ffff007224 */ /* 0x001fe200078e0009 */
[----:B------:R-:W-:Y:S01]  /*7510*/  IABS R9, R17 ;  /* 0x0000001100097213 */ /* 0x000fe20000000000 */
[--C-:B------:R-:W-:Y:S02]  /*7520*/  @!P4 IMAD.IADD R3, R3, 0x1, -R11.reuse ;  /* 0x000000010303c824 */ /* 0x100fe400078e0a0b */
[----:B------:R-:W-:Y:S01]  /*7530*/  @!P2 IMAD.MOV R0, RZ, RZ, -R0 ;  /* 0x000000ffff00a224 */ /* 0x000fe200078e0a00 */
[C---:B------:R-:W-:Y:S01]  /*7540*/  ISETP.GT.U32.AND P2, PT, R11.reuse, R4, PT ;  /* 0x000000040b00720c */ /* 0x040fe20003f44070 */
[----:B------:R-:W-:Y:S01]  /*7550*/  @!P0 IMAD.IADD R6, R6, 0x1, -R11 ;  /* 0x0000000106068824 */ /* 0x000fe200078e0a0b */
[C---:B------:R-:W-:Y:S01]  /*7560*/  ISETP.GT.U32.AND P4, PT, R11.reuse, R3, PT ;  /* 0x000000030b00720c */ /* 0x040fe20003f84070 */
[----:B------:R-:W-:Y:S01]  /*7570*/  IMAD R10, R11, R10, R16 ;  /* 0x0000000a0b0a7224 */ /* 0x000fe200078e0210 */
[----:B------:R0:W-:Y:S01]  /*7580*/  STL [R1+0x5ac], R0 ;  /* 0x0005ac0001007387 */ /* 0x0001e20000100800 */
[----:B------:R-:W-:Y:S01]  /*7590*/  ISETP.GE.AND P0, PT, R15, RZ, PT ;  /* 0x000000ff0f00720c */ /* 0x000fe20003f06270 */
[----:B------:R-:W-:Y:S01]  /*75a0*/  IMAD.HI.U32 R25, R13, R24, RZ ;  /* 0x000000180d197227 */ /* 0x000fe200078e00ff */
[----:B------:R-:W-:-:S02]  /*75b0*/  ISETP.GT.U32.AND P3, PT, R11, R6, PT ;  /* 0x000000060b00720c */ /* 0x000fc40003f64070 */
[----:B------:R-:W-:Y:S01]  /*75c0*/  LOP3.LUT R15, R14, 0x11a, RZ, 0xfc, !PT ;  /* 0x0000011a0e0f7812 */ /* 0x000fe200078efcff */
[----:B------:R-:W-:-:S03]  /*75d0*/  IMAD.MOV R25, RZ, RZ, -R25 ;  /* 0x000000ffff197224 */ /* 0x000fc600078e0a19 */
[----:B------:R-:W-:Y:S01]  /*75e0*/  @!P2 IMAD.IADD R4, R4, 0x1, -R11 ;  /* 0x000000010404a824 */ /* 0x000fe200078e0a0b */
[----:B------:R-:W-:Y:S01]  /*75f0*/  ISETP.GE.AND P2, PT, R17, RZ, PT ;  /* 0x000000ff1100720c */ /* 0x000fe20003f46270 */
[----:B0-----:R-:W-:Y:S01]  /*7600*/  IMAD.MOV.U32 R0, RZ, RZ, R7 ;  /* 0x000000ffff007224 */ /* 0x001fe200078e0007 */
[----:B------:R-:W-:Y:S01]  /*7610*/  IABS R16, R15 ;  /* 0x0000000f00107213 */ /* 0x000fe20000000000 */
[----:B------:R-:W-:-:S04]  /*7620*/  IMAD.HI.U32 R7, R13, R9, RZ ;  /* 0x000000090d077227 */ /* 0x000fc800078e00ff */
[----:B------:R-:W-:Y:S02]  /*7630*/  IMAD.MOV R7, RZ, RZ, -R7 ;  /* 0x000000ffff077224 */ /* 0x000fe400078e0a07 */
[----:B------:R-:W-:Y:S02]  /*7640*/  @!P4 IMAD.IADD R3, R3, 0x1, -R11 ;  /* 0x000000010303c824 */ /* 0x000fe400078e0a0b */
[C---:B------:R-:W-:Y:S01]  /*7650*/  IMAD R17, R11.reuse, R7, R9 ;  /* 0x000000070b117224 */ /* 0x040fe200078e0209 */
[----:B------:R-:W-:Y:S01]  /*7660*/  LOP3.LUT R7, R14, 0x11c, RZ, 0xfc, !PT ;  /* 0x0000011c0e077812 */ /* 0x000fe200078efcff */
[----:B------:R-:W-:Y:S01]  /*7670*/  @!P3 IMAD.IADD R6, R6, 0x1, -R11 ;  /* 0x000000010606b824 */ /* 0x000fe200078e0a0b */
[C---:B------:R-:W-:Y:S01]  /*7680*/  ISETP.GT.U32.AND P3, PT, R11.reuse, R10, PT ;  /* 0x0000000a0b00720c */ /* 0x040fe20003f64070 */
[----:B------:R-:W-:Y:S01]  /*7690*/  @!P6 IMAD.MOV R0, RZ, RZ, -R0 ;  /* 0x000000ffff00e224 */ /* 0x000fe200078e0a00 */
[----:B------:R-:W-:Y:S01]  /*76a0*/  ISETP.GT.U32.AND P4, PT, R11, R17, PT ;  /* 0x000000110b00720c */ /* 0x000fe20003f84070 */
[----:B------:R-:W-:Y:S01]  /*76b0*/  IMAD.HI.U32 R19, R13, R16, RZ ;  /* 0x000000100d137227 */ /* 0x000fe200078e00ff */
[----:B------:R-:W-:-:S02]  /*76c0*/  ISETP.GE.AND P6, PT, R8, RZ, PT ;  /* 0x000000ff0800720c */ /* 0x000fc40003fc6270 */
[----:B------:R-:W-:Y:S01]  /*76d0*/  IABS R18, R7 ;  /* 0x0000000700127213 */ /* 0x000fe20000000000 */
[----:B------:R-:W-:Y:S01]  /*76e0*/  VIADD R8, R12, 0x11e ;  /* 0x0000011e0c087836 */ /* 0x000fe20000000000 */
[----:B------:R0:W-:Y:S01]  /*76f0*/  STL [R1+0x5c4], R0 ;  /* 0x0005c40001007387 */ /* 0x0001e20000100800 */
[----:B------:R-:W-:-:S03]  /*7700*/  IMAD.MOV R19, RZ, RZ, -R19 ;  /* 0x000000ffff137224 */ /* 0x000fc600078e0a13 */
[----:B------:R-:W-:Y:S01]  /*7710*/  IABS R9, R8 ;  /* 0x0000000800097213 */ /* 0x000fe20000000000 */
[--C-:B------:R-:W-:Y:S01]  /*7720*/  @!P3 IMAD.IADD R10, R10, 0x1, -R11.reuse ;  /* 0x000000010a0ab824 */ /* 0x100fe200078e0a0b */
[----:B------:R-:W-:Y:S01]  /*7730*/  ISETP.GE.AND P3, PT, R15, RZ, PT ;  /* 0x000000ff0f00720c */ /* 0x000fe20003f66270 */
[----:B------:R-:W-:Y:S02]  /*7740*/  @!P4 IMAD.IADD R17, R17, 0x1, -R11 ;  /* 0x000000011111c824 */ /* 0x000fe400078e0a0b */
[C---:B------:R-:W-:Y:S01]  /*7750*/  IMAD R16, R11.reuse, R19, R16 ;  /* 0x000000130b107224 */ /* 0x040fe200078e0210 */
[----:B------:R-:W-:Y:S01]  /*7760*/  LOP3.LUT R19, R14, 0x126, RZ, 0xfc, !PT ;  /* 0x000001260e137812 */ /* 0x000fe200078efcff */
[----:B0-----:R-:W-:Y:S01]  /*7770*/  IMAD.MOV.U32 R0, RZ, RZ, R6 ;  /* 0x000000ffff007224 */ /* 0x001fe200078e0006 */
[C---:B------:R-:W-:Y:S01]  /*7780*/  ISETP.GT.U32.AND P4, PT, R11.reuse, R17, PT ;  /* 0x000000110b00720c */ /* 0x040fe20003f84070 */
[----:B------:R-:W-:Y:S02]  /*7790*/  IMAD.MOV.U32 R6, RZ, RZ, R18 ;  /* 0x000000ffff067224 */ /* 0x000fe400078e0012 */
[----:B------:R-:W-:Y:S01]  /*77a0*/  @!P1 IMAD.MOV R0, RZ, RZ, -R0 ;  /* 0x000000ffff009224 */ /* 0x000fe200078e0a00 */
[----:B------:R-:W-:Y:S01]  /*77b0*/  ISETP.GT.U32.AND P1, PT, R11, R10, PT ;  /* 0x0000000a0b00720c */ /* 0x000fe20003f24070 */
[----:B------:R-:W-:-:S02]  /*77c0*/  IMAD.MOV.U32 R18, RZ, RZ, R4 ;  /* 0x000000ffff127224 */ /* 0x000fc400078e0004 */
[----:B------:R-:W-:Y:S01]  /*77d0*/  IMAD.MOV.U32 R15, RZ, RZ, R9 ;  /* 0x000000ffff0f7224 */ /* 0x000fe200078e0009 */
[----:B------:R0:W-:Y:S01]  /*77e0*/  STL [R1+0x1dc], R0 ;  /* 0x0001dc0001007387 */ /* 0x0001e20000100800 */
[----:B------:R-:W-:-:S04]  /*77f0*/  IMAD.HI.U32 R9, R13, R6, RZ ;  /* 0x000000060d097227 */ /* 0x000fc800078e00ff */
[----:B------:R-:W-:Y:S01]  /*7800*/  @!P5 IMAD.MOV R18, RZ, RZ, -R18 ;  /* 0x000000ffff12d224 */ /* 0x000fe200078e0a12 */
[----:B------:R-:W-:Y:S01]  /*7810*/  ISETP.GT.U32.AND P5, PT, R11, R16, PT ;  /* 0x000000100b00720c */ /* 0x000fe20003fa4070 */
[----:B------:R-:W-:-:S03]  /*7820*/  IMAD.HI.U32 R4, R13, R15, RZ ;  /* 0x0000000f0d047227 */ /* 0x000fc600078e00ff */
[----:B------:R1:W-:Y:S01]  /*7830*/  STL [R1+0x1e0], R18 ;  /* 0x0001e01201007387 */ /* 0x0003e20000100800 */
[----:B0-----:R-:W-:Y:S02]  /*7840*/  IMAD.MOV.U32 R0, RZ, RZ, R3 ;  /* 0x000000ffff007224 */ /* 0x001fe400078e0003 */
[----:B------:R-:W-:Y:S01]  /*7850*/  IMAD.MOV R3, RZ, RZ, -R9 ;  /* 0x000000ffff037224 */ /* 0x000fe200078e0a09 */
[C---:B------:R-:W-:Y:S01]  /*7860*/  LOP3.LUT R9, R14.reuse, 0x120, RZ, 0xfc, !PT ;  /* 0x000001200e097812 */ /* 0x040fe200078efcff */
[--C-:B------:R-:W-:Y:S02]  /*7870*/  @!P4 IMAD.IADD R17, R17, 0x1, -R11.reuse ;  /* 0x000000011111c824 */ /* 0x100fe400078e0a0b */
[C---:B------:R-:W-:Y:S01]  /*7880*/  IMAD R3, R11.reuse, R3, R6 ;  /* 0x000000030b037224 */ /* 0x040fe200078e0206 */
[----:B------:R-:W-:Y:S01]  /*7890*/  LOP3.LUT R6, R14, 0x122, RZ, 0xfc, !PT ;  /* 0x000001220e067812 */ /* 0x000fe200078efcff */
[----:B------:R-:W-:Y:S02]  /*78a0*/  IMAD.MOV R4, RZ, RZ, -R4 ;  /* 0x000000ffff047224 */ /* 0x000fe400078e0a04 */
[--C-:B------:R-:W-:Y:S01]  /*78b0*/  @!P1 IMAD.IADD R10, R10, 0x1, -R11.reuse ;  /* 0x000000010a0a9824 */ /* 0x100fe200078e0a0b */
[C---:B------:R-:W-:Y:S01]  /*78c0*/  ISETP.GT.U32.AND P4, PT, R11.reuse, R3, PT ;  /* 0x000000030b00720c */ /* 0x040fe20003f84070 */
[----:B------:R-:W-:Y:S01]  /*78d0*/  @!P5 IMAD.IADD R16, R16, 0x1, -R11 ;  /* 0x000000011010d824 */ /* 0x000fe200078e0a0b */
[----:B------:R-:W-:Y:S01]  /*78e0*/  ISETP.GE.AND P1, PT, R8, RZ, PT ;  /* 0x000000ff0800720c */ /* 0x000fe20003f26270 */
[C---:B------:R-:W-:Y:S01]  /*78f0*/  IMAD R8, R11.reuse, R4, R15 ;  /* 0x000000040b087224 */ /* 0x040fe200078e020f */
[----:B------:R-:W-:Y:S01]  /*7900*/  IABS R15, R6 ;  /* 0x00000006000f7213 */ /* 0x000fe20000000000 */
[----:B-1----:R-:W-:Y:S01]  /*7910*/  IMAD.MOV.U32 R18, RZ, RZ, R10 ;  /* 0x000000ffff127224 */ /* 0x002fe200078e000a */
[----:B------:R-:W-:Y:S01]  /*7920*/  ISETP.GT.U32.AND P5, PT, R11, R16, PT ;  /* 0x000000100b00720c */ /* 0x000fe20003fa4070 */
[----:B------:R-:W-:Y:S01]  /*7930*/  @!P0 IMAD.MOV R0, RZ, RZ, -R0 ;  /* 0x000000ffff008224 */ /* 0x000fe200078e0a00 */
[----:B------:R-:W-:Y:S01]  /*7940*/  ISETP.GE.AND P0, PT, R7, RZ, PT ;  /* 0x000000ff0700720c */ /* 0x000fe20003f06270 */
[----:B------:R-:W-:Y:S01]  /*7950*/  @!P6 IMAD.MOV R18, RZ, RZ, -R18 ;  /* 0x000000ffff12e224 */ /* 0x000fe200078e0a12 */
[----:B------:R-:W-:-:S02]  /*7960*/  ISETP.GT.U32.AND P6, PT, R11, R8, PT ;  /* 0x000000080b00720c */ /* 0x000fc40003fc4070 */
[----:B------:R0:W-:Y:S01]  /*7970*/  STL [R1+0x928], R0 ;  /* 0x0009280001007387 */ /* 0x0001e20000100800 */
[--C-:B------:R-:W-:Y:S01]  /*7980*/  @!P4 IMAD.IADD R3, R3, 0x1, -R11.reuse ;  /* 0x000000010303c824 */ /* 0x100fe200078e0a0b */
[----:B------:R-:W-:Y:S02]  /*7990*/  IABS R7, R9 ;  /* 0x0000000900077213 */ /* 0x000fe40000000000 */
[----:B------:R1:W-:Y:S01]  /*79a0*/  STL [R1+0x924], R18 ;  /* 0x0009241201007387 */ /* 0x0003e20000100800 */
[----:B------:R-:W-:Y:S02]  /*79b0*/  LOP3.LUT R4, R14, 0x124, RZ, 0xfc, !PT ;  /* 0x000001240e047812 */ /* 0x000fe400078efcff */
[----:B------:R-:W-:Y:S01]  /*79c0*/  ISETP.GT.U32.AND P4, PT, R11, R3, PT ;  /* 0x000000030b00720c */ /* 0x000fe20003f84070 */
[----:B------:R-:W-:Y:S01]  /*79d0*/  @!P5 IMAD.IADD R16, R16, 0x1, -R11 ;  /* 0x000000011010d824 */ /* 0x000fe200078e0a0b */
[----:B------:R-:W-:Y:S01]  /*79e0*/  ISETP.GE.AND P5, PT, R6, RZ, PT ;  /* 0x000000ff0600720c */ /* 0x000fe20003fa6270 */
[----:B0-----:R-:W-:Y:S01]  /*79f0*/  IMAD.MOV.U32 R0, RZ, RZ, R17 ;  /* 0x000000ffff007224 */ /* 0x001fe200078e0011 */
[----:B------:R-:W-:Y:S01]  /*7a00*/  IABS R10, R4 ;  /* 0x00000004000a7213 */ /* 0x000fe20000000000 */
[----:B------:R-:W-:-:S02]  /*7a10*/  @!P6 IMAD.IADD R8, R8, 0x1, -R11 ;  /* 0x000000010808e824 */ /* 0x000fc400078e0a0b */
[----:B------:R-:W-:Y:S01]  /*7a20*/  @!P2 IMAD.MOV R0, RZ, RZ, -R0 ;  /* 0x000000ffff00a224 */ /* 0x000fe200078e0a00 */
[----:B------:R-:W-:Y:S01]  /*7a30*/  ISETP.GE.AND P2, PT, R9, RZ, PT ;  /* 0x000000ff0900720c */ /* 0x000fe20003f46270 */
[----:B------:R-:W-:Y:S01]  /*7a40*/  IMAD.MOV.U32 R9, RZ, RZ, R15 ;  /* 0x000000ffff097224 */ /* 0x000fe200078e000f */
[----:B------:R-:W-:Y:S01]  /*7a50*/  ISETP.GT.U32.AND P6, PT, R11, R8, PT ;  /* 0x000000080b00720c */ /* 0x000fe20003fc4070 */
[C---:B------:R-:W-:Y:S01]  /*7a60*/  IMAD.HI.U32 R17, R13.reuse, R7, RZ ;  /* 0x000000070d117227 */ /* 0x040fe200078e00ff */
[----:B------:R0:W-:Y:S01]  /*7a70*/  STL [R1+0x1e4], R0 ;  /* 0x0001e40001007387 */ /* 0x0001e20000100800 */
[----:B-1----:R-:W-:Y:S02]  /*7a80*/  LOP3.LUT R18, R14, 0x12c, RZ, 0xfc, !PT ;  /* 0x0000012c0e127812 */ /* 0x002fe400078efcff */
[----:B------:R-:W-:-:S04]  /*7a90*/  IMAD.HI.U32 R6, R13, R9, RZ ;  /* 0x000000090d067227 */ /* 0x000fc800078e00ff */
[----:B------:R-:W-:Y:S02]  /*7aa0*/  IMAD.MOV R17, RZ, RZ, -R17 ;  /* 0x000000ffff117224 */ /* 0x000fe400078e0a11 */
[----:B------:R-:W-:Y:S02]  /*7ab0*/  IMAD.MOV R6, RZ, RZ, -R6 ;  /* 0x000000ffff067224 */ /* 0x000fe400078e0a06 */
[----:B0-----:R-:W-:Y:S02]  /*7ac0*/  IMAD.MOV.U32 R0, RZ, RZ, R16 ;  /* 0x000000ffff007224 */ /* 0x001fe400078e0010 */
[----:B------:R-:W-:Y:S02]  /*7ad0*/  @!P4 IMAD.IADD R3, R3, 0x1, -R11 ;  /* 0x000000010303c824 */ /* 0x000fe400078e0a0b */
[----:B------:R-:W-:Y:S01]  /*7ae0*/  @!P3 IMAD.MOV R0, RZ, RZ, -R0 ;  /* 0x000000ffff00b224 */ /* 0x000fe200078e0a00 */
[----:B------:R-:W-:Y:S01]  /*7af0*/  ISETP.GE.AND P3, PT, R4, RZ, PT ;  /* 0x000000ff0400720c */ /* 0x000fe20003f66270 */
[C---:B------:R-:W-:Y:S01]  /*7b00*/  IMAD R7, R11.reuse, R17, R7 ;  /* 0x000000110b077224 */ /* 0x040fe200078e0207 */
[----:B------:R-:W-:Y:S01]  /*7b10*/  LOP3.LUT R4, R14, 0x12a, RZ, 0xfc, !PT ;  /* 0x0000012a0e047812 */ /* 0x000fe200078efcff */
[----:B------:R-:W-:Y:S01]  /*7b20*/  IMAD R9, R11, R6, R9 ;  /* 0x000000060b097224 */ /* 0x000fe200078e0209 */
[----:B------:R0:W-:Y:S01]  /*7b30*/  STL [R1+0x1e8], R0 ;  /* 0x0001e80001007387 */ /* 0x0001e20000100800 */
[----:B------:R-:W-:Y:S01]  /*7b40*/  IMAD.HI.U32 R15, R13, R10, RZ ;  /* 0x0000000a0d0f7227 */ /* 0x000fe200078e00ff */
[----:B------:R-:W-:-:S02]  /*7b50*/  ISETP.GT.U32.AND P4, PT, R11, R7, PT ;  /* 0x000000070b00720c */ /* 0x000fc40003f84070 */
[----:B------:R-:W-:Y:S01]  /*7b60*/  IABS R6, R4 ;  /* 0x0000000400067213 */ /* 0x000fe20000000000 */
[----:B------:R-:W-:Y:S02]  /*7b70*/  IMAD.MOV R15, RZ, RZ, -R15 ;  /* 0x000000ffff0f7224 */ /* 0x000fe400078e0a0f */
[----:B------:R-:W-:Y:S01]  /*7b80*/  @!P6 IMAD.IADD R8, R8, 0x1, -R11 ;  /* 0x000000010808e824 */ /* 0x000fe200078e0a0b */
[----:B------:R-:W-:Y:S01]  /*7b90*/  ISETP.GE.AND P6, PT, R19, RZ, PT ;  /* 0x000000ff1300720c */ /* 0x000fe20003fc6270 */
[C---:B------:R-:W-:Y:S01]  /*7ba0*/  IMAD R10, R11.reuse, R15, R10 ;  /* 0x0000000f0b0a7224 */ /* 0x040fe200078e020a */
[----:B------:R-:W-:Y:S01]  /*7bb0*/  IABS R19, R19 ;  /* 0x0000001300137213 */ /* 0x000fe20000000000 */
[----:B0-----:R-:W-:Y:S01]  /*7bc0*/  IMAD.MOV.U32 R0, RZ, RZ, R3 ;  /* 0x000000ffff007224 */ /* 0x001fe200078e0003 */
[----:B------:R-:W-:Y:S02]  /*7bd0*/  LOP3.LUT R15, R14, 0x128, RZ, 0xfc, !PT ;  /* 0x000001280e0f7812 */ /* 0x000fe400078efcff */
[----:B------:R-:W-:Y:S01]  /*7be0*/  IABS R3, R18 ;  /* 0x0000001200037213 */ /* 0x000fe20000000000 */
[----:B------:R-:W-:Y:S01]  /*7bf0*/  @!P0 IMAD.MOV R0, RZ, RZ, -R0 ;  /* 0x000000ffff008224 */ /* 0x000fe200078e0a00 */
[----:B------:R-:W-:Y:S01]  /*7c00*/  ISETP.GT.U32.AND P0, PT, R11, R9, PT ;  /* 0x000000090b00720c */ /* 0x000fe20003f04070 */
[----:B------:R-:W-:Y:S01]  /*7c10*/  @!P4 IMAD.IADD R7, R7, 0x1, -R11 ;  /* 0x000000010707c824 */ /* 0x000fe200078e0a0b */
[----:B------:R-:W-:Y:S01]  /*7c20*/  IABS R17, R15 ;  /* 0x0000000f00117213 */ /* 0x000fe20000000000 */
[----:B------:R-:W-:Y:S01]  /*7c30*/  IMAD.HI.U32 R20, R13, R19, RZ ;  /* 0x000000130d147227 */ /* 0x000fe200078e00ff */
[----:B------:R0:W-:Y:S02]  /*7c40*/  STL [R1+0x920], R0 ;  /* 0x0009200001007387 */ /* 0x0001e40000100800 */
[----:B------:R-:W-:Y:S01]  /*7c50*/  ISETP.GT.U32.AND P4, PT, R11, R7, PT ;  /* 0x000000070b00720c */ /* 0x000fe20003f84070 */
[----:B------:R-:W-:-:S02]  /*7c60*/  IMAD.MOV R20, RZ, RZ, -R20 ;  /* 0x000000ffff147224 */ /* 0x000fc400078e0a14 */
[----:B------:R-:W-:-:S04]  /*7c70*/  IMAD.HI.U32 R16, R13, R17, RZ ;  /* 0x000000110d107227 */ /* 0x000fc800078e00ff */
[--C-:B------:R-:W-:Y:S02]  /*7c80*/  @!P0 IMAD.IADD R9, R9, 0x1, -R11.reuse ;  /* 0x0000000109098824 */ /* 0x100fe400078e0a0b */
[----:B0-----:R-:W-:Y:S02]  /*7c90*/  IMAD.MOV.U32 R0, RZ, RZ, R8 ;  /* 0x000000ffff007224 */ /* 0x001fe400078e0008 */
[----:B------:R-:W-:Y:S01]  /*7ca0*/  IMAD.MOV R16, RZ, RZ, -R16 ;  /* 0x000000ffff107224 */ /* 0x000fe200078e0a10 */
[C---:B------:R-:W-:Y:S01]  /*7cb0*/  ISETP.GT.U32.AND P0, PT, R11.reuse, R9, PT ;  /* 0x000000090b00720c */ /* 0x040fe20003f04070 */
[----:B------:R-:W-:Y:S01]  /*7cc0*/  @!P1 IMAD.MOV R0, RZ, RZ, -R0 ;  /* 0x000000ffff009224 */ /* 0x000fe200078e0a00 */
[----:B------:R-:W-:Y:S01]  /*7cd0*/  ISETP.GT.U32.AND P1, PT, R11, R10, PT ;  /* 0x0000000a0b00720c */ /* 0x000fe20003f24070 */
[----:B------:R-:W-:Y:S01]  /*7ce0*/  @!P4 IMAD.IADD R7, R7, 0x1, -R11 ;  /* 0x000000010707c824 */ /* 0x000fe200078e0a0b */
[----:B------:R-:W-:Y:S01]  /*7cf0*/  ISETP.GE.AND P4, PT, R15, RZ, PT ;  /* 0x000000ff0f00720c */ /* 0x000fe20003f86270 */
[----:B------:R-:W-:Y:S01]  /*7d00*/  IMAD R15, R11, R20, R19 ;  /* 0x000000140b0f7224 */ /* 0x000fe200078e0213 */
[----:B------:R0:W-:Y:S01]  /*7d10*/  STL [R1+0x91c], R0 ;  /* 0x00091c0001007387 */ /* 0x0001e20000100800 */
[----:B------:R-:W-:-:S02]  /*7d20*/  IMAD.MOV.U32 R21, RZ, RZ, R7 ;  /* 0x000000ffff157224 */ /* 0x000fc400078e0007 */
[----:B------:R-:W-:Y:S02]  /*7d30*/  IMAD R17, R11, R16, R17 ;  /* 0x000000100b117224 */ /* 0x000fe400078e0211 */
[----:B------:R-:W-:-:S04]  /*7d40*/  IMAD.HI.U32 R16, R13, R3, RZ ;  /* 0x000000030d107227 */ /* 0x000fc800078e00ff */
[--C-:B------:R-:W-:Y:S02]  /*7d50*/  @!P1 IMAD.IADD R10, R10, 0x1, -R11.reuse ;  /* 0x000000010a0a9824 */ /* 0x100fe400078e0a0b */
[----:B------:R-:W-:Y:S01]  /*7d60*/  @!P0 IMAD.IADD R9, R9, 0x1, -R11 ;  /* 0x0000000109098824 */ /* 0x000fe200078e0a0b */
[C---:B------:R-:W-:Y:S01]  /*7d70*/  ISETP.GT.U32.AND P0, PT, R11.reuse, R15, PT ;  /* 0x0000000f0b00720c */ /* 0x040fe20003f04070 */
[----:B------:R-:W-:Y:S01]  /*7d80*/  @!P2 IMAD.MOV R21, RZ, RZ, -R21 ;  /* 0x000000ffff15a224 */ /* 0x000fe200078e0a15 */
[C---:B------:R-:W-:Y:S01]  /*7d90*/  ISETP.GT.U32.AND P1, PT, R11.reuse, R10, PT ;  /* 0x0000000a0b00720c */ /* 0x040fe20003f24070 */
[----:B0-----:R-:W-:Y:S01]  /*7da0*/  IMAD.MOV.U32 R0, RZ, RZ, R9 ;  /* 0x000000ffff007224 */ /* 0x001fe200078e0009 */
[C---:B------:R-:W-:Y:S01]  /*7db0*/  ISETP.GT.U32.AND P2, PT, R11.reuse, R17, PT ;  /* 0x000000110b00720c */ /* 0x040fe20003f44070 */
[----:B------:R-:W-:Y:S01]  /*7dc0*/  IMAD.MOV R7, RZ, RZ, -R16 ;  /* 0x000000ffff077224 */ /* 0x000fe200078e0a10 */
[----:B------:R-:W-:Y:S01]  /*7dd0*/  STL [R1+0x1c8], R21 ;  /* 0x0001c81501007387 */ /* 0x000fe20000100800 */
[----:B------:R-:W-:Y:S01]  /*7de0*/  @!P5 IMAD.MOV R0, RZ, RZ, -R0 ;  /* 0x000000ffff00d224 */ /* 0x000fe200078e0a00 */
[----:B------:R-:W-:Y:S01]  /*7df0*/  ISETP.GE.AND P5, PT, R4, RZ, PT ;  /* 0x000000ff0400720c */ /* 0x000fe20003fa6270 */
[----:B------:R-:W-:Y:S01]  /*7e00*/  IMAD R3, R11, R7, R3 ;  /* 0x000000070b037224 */ /* 0x000fe200078e0203 */
[----:B------:R-:W-:Y:S01]  /*7e10*/  LOP3.LUT R9, R14, 0x132, RZ, 0xfc, !PT ;  /* 0x000001320e097812 */ /* 0x000fe200078efcff */
[----:B------:R-:W-:Y:S01]  /*7e20*/  IMAD.HI.U32 R8, R13, R6, RZ ;  /* 0x000000060d087227 */ /* 0x000fe200078e00ff */
[----:B------:R0:W-:Y:S02]  /*7e30*/  STL [R1+0x1d8], R0 ;  /* 0x0001d80001007387 */ /* 0x0001e40000100800 */
[----:B------:R-:W-:Y:S01]  /*7e40*/  IABS R16, R9 ;  /* 0x0000000900107213 */ /* 0x000fe20000000000 */
[----:B------:R-:W-:-:S02]  /*7e50*/  @!P1 IMAD.IADD R10, R10, 0x1, -R11 ;  /* 0x000000010a0a9824 */ /* 0x000fc400078e0a0b */
[--C-:B------:R-:W-:Y:S02]  /*7e60*/  @!P0 IMAD.IADD R15, R15, 0x1, -R11.reuse ;  /* 0x000000010f0f8824 */ /* 0x100fe400078e0a0b */
[----:B------:R-:W-:Y:S02]  /*7e70*/  IMAD.MOV R8, RZ, RZ, -R8 ;  /* 0x000000ffff087224 */ /* 0x000fe400078e0a08 */
[----:B------:R-:W-:Y:S01]  /*7e80*/  @!P2 IMAD.IADD R17, R17, 0x1, -R11 ;  /* 0x000000011111a824 */ /* 0x000fe200078e0a0b */
[C---:B------:R-:W-:Y:S01]  /*7e90*/  ISETP.GT.U32.AND P0, PT, R11.reuse, R15, PT ;  /* 0x0000000f0b00720c */ /* 0x040fe20003f04070 */
[----:B0-----:R-:W-:Y:S02]  /*7ea0*/  IMAD.MOV.U32 R0, RZ, RZ, R10 ;  /* 0x000000ffff007224 */ /* 0x001fe400078e000a */
[C---:B------:R-:W-:Y:S01]  /*7eb0*/  IMAD R4, R11.reuse, R8, R6 ;  /* 0x000000080b047224 */ /* 0x040fe200078e0206 */
[----:B------:R-:W-:Y:S01]  /*7ec0*/  LOP3.LUT R8, R14, 0x130, RZ, 0xfc, !PT ;  /* 0x000001300e087812 */ /* 0x000fe200078efcff */
[----:B------:R-:W-:Y:S01]  /*7ed0*/  @!P3 IMAD.MOV R0, RZ, RZ, -R0 ;  /* 0x000000ffff00b224 */ /* 0x000fe200078e0a00 */
[----:B------:R-:W-:Y:S01]  /*7ee0*/  ISETP.GT.U32.AND P3, PT, R11, R3, PT ;  /* 0x000000030b00720c */ /* 0x000fe20003f64070 */
[----:B------:R-:W-:Y:S01]  /*7ef0*/  VIADD R6, R12, 0x12e ;  /* 0x0000012e0c067836 */ /* 0x000fe20000000000 */
[----:B------:R-:W-:-:S02]  /*7f00*/  IABS R10, R8 ;  /* 0x00000008000a7213 */ /* 0x000fc40000000000 */
[----:B------:R-:W-:Y:S01]  /*7f10*/  ISETP.GT.U32.AND P1, PT, R11, R4, PT ;  /* 0x000000040b00720c */ /* 0x000fe20003f24070 */
[----:B------:R-:W-:Y:S01]  /*7f20*/  STL [R1+0x904], R0 ;  /* 0x0009040001007387 */ /* 0x000fe20000100800 */
[----:B------:R-:W-:Y:S01]  /*7f30*/  IABS R7, R6 ;  /* 0x0000000600077213 */ /* 0x000fe20000000000 */
[----:B------:R-:W-:Y:S01]  /*7f40*/  @!P0 IMAD.IADD R15, R15, 0x1, -R11 ;  /* 0x000000010f0f8824 */ /* 0x000fe200078e0a0b */
[----:B------:R-:W-:Y:S01]  /*7f50*/  ISETP.GE.AND P0, PT, R18, RZ, PT ;  /* 0x000000ff1200720c */ /* 0x000fe20003f06270 */
[----:B------:R-:W-:Y:S01]  /*7f60*/  IMAD.HI.U32 R18, R13, R10, RZ ;  /* 0x0000000a0d127227 */ /* 0x000fe200078e00ff */
[----:B------:R-:W-:-:S03]  /*7f70*/  ISETP.GT.U32.AND P2, PT, R11, R17, PT ;  /* 0x000000110b00720c */ /* 0x000fc60003f44070 */
[----:B------:R-:W-:Y:S02]  /*7f80*/  @!P3 IMAD.IADD R3, R3, 0x1, -R11 ;  /* 0x000000010303b824 */ /* 0x000fe400078e0a0b */
[----:B------:R-:W-:-:S03]  /*7f90*/  IMAD.HI.U32 R19, R13, R7, RZ ;  /* 0x000000070d137227 */ /* 0x000fc600078e00ff */
[C---:B------:R-:W-:Y:S01]  /*7fa0*/  ISETP.GT.U32.AND P3, PT, R11.reuse, R3, PT ;  /* 0x000000030b00720c */ /* 0x040fe20003f64070 */
[----:B------:R-:W-:Y:S02]  /*7fb0*/  IMAD.MOV.U32 R20, RZ, RZ, R15 ;  /* 0x000000ffff147224 */ /* 0x000fe400078e000f */
[----:B------:R-:W-:Y:S02]  /*7fc0*/  IMAD.MOV R18, RZ, RZ, -R18 ;  /* 0x000000ffff127224 */ /* 0x000fe400078e0a12 */
[----:B------:R-:W-:Y:S02]  /*7fd0*/  IMAD.MOV R19, RZ, RZ, -R19 ;  /* 0x000000ffff137224 */ /* 0x000fe400078e0a13 */
[----:B------:R-:W-:Y:S01]  /*7fe0*/  @!P6 IMAD.MOV R20, RZ, RZ, -R20 ;  /* 0x000000ffff14e224 */ /* 0x000fe200078e0a14 */
[----:B------:R-:W-:Y:S01]  /*7ff0*/  ISETP.GE.AND P6, PT, R6, RZ, PT ;  /* 0x000000ff0600720c */ /* 0x000fe20003fc6270 */
[C---:B------:R-:W-:Y:S02]  /*8000*/  IMAD R6, R11.reuse, R18, R10 ;  /* 0x000000120b067224 */ /* 0x040fe400078e020a */
[----:B------:R-:W-:Y:S01]  /*8010*/  @!P1 IMAD.IADD R4, R4, 0x1, -R11 ;  /* 0x0000000104049824 */ /* 0x000fe200078e0a0b */
[----:B------:R0:W-:Y:S01]  /*8020*/  STL [R1+0x8fc], R20 ;  /* 0x0008fc1401007387 */ /* 0x0001e20000100800 */
[----:B------:R-:W-:-:S02]  /*8030*/  IMAD R7, R11, R19, R7 ;  /* 0x000000130b077224 */ /* 0x000fc400078e0207 */
[--C-:B------:R-:W-:Y:S01]  /*8040*/  @!P3 IMAD.IADD R3, R3, 0x1, -R11.reuse ;  /* 0x000000010303b824 */ /* 0x100fe200078e0a0b */
[----:B------:R-:W-:Y:S01]  /*8050*/  ISETP.GT.U32.AND P3, PT, R11, R6, PT ;  /* 0x000000060b00720c */ /* 0x000fe20003f64070 */
[----:B------:R-:W-:Y:S01]  /*8060*/  @!P2 IMAD.IADD R17, R17, 0x1, -R11 ;  /* 0x000000011111a824 */ /* 0x000fe200078e0a0b */
[----:B------:R-:W-:Y:S01]  /*8070*/  ISETP.GT.U32.AND P1, PT, R11, R4, PT ;  /* 0x000000040b00720c */ /* 0x000fe20003f24070 */
[----:B------:R-:W-:Y:S01]  /*8080*/  IMAD.HI.U32 R15, R13, R16, RZ ;  /* 0x000000100d0f7227 */ /* 0x000fe200078e00ff */
[----:B------:R-:W-:Y:S02]  /*8090*/  ISETP.GT.U32.AND P2, PT, R11, R7, PT ;  /* 0x000000070b00720c */ /* 0x000fe40003f44070 */
[----:B0-----:R-:W-:Y:S01]  /*80a0*/  LOP3.LUT R20, R14, 0x142, RZ, 0xfc, !PT ;  /* 0x000001420e147812 */ /* 0x001fe200078efcff */
[----:B------:R-:W-:Y:S02]  /*80b0*/  IMAD.MOV.U32 R0, RZ, RZ, R17 ;  /* 0x000000ffff007224 */ /* 0x000fe400078e0011 */
[----:B------:R-:W-:-:S02]  /*80c0*/  IMAD.MOV R15, RZ, RZ, -R15 ;  /* 0x000000ffff0f7224 */ /* 0x000fc400078e0a0f */
[----:B------:R-:W-:Y:S01]  /*80d0*/  @!P4 IMAD.MOV R0, RZ, RZ, -R0 ;  /* 0x000000ffff00c224 */ /* 0x000fe200078e0a00 */
[----:B------:R-:W-:Y:S01]  /*80e0*/  ISETP.GE.AND P4, PT, R8, RZ, PT ;  /* 0x000000ff0800720c */ /* 0x000fe20003f86270 */
[--C-:B------:R-:W-:Y:S01]  /*80f0*/  @!P3 IMAD.IADD R6, R6, 0x1, -R11.reuse ;  /* 0x000000010606b824 */ /* 0x100fe200078e0a0b */
[----:B------:R-:W-:Y:S01]  /*8100*/  LOP3.LUT R8, R14, 0x134, RZ, 0xfc, !PT ;  /* 0x000001340e087812 */ /* 0x000fe200078efcff */
[--C-:B------:R-:W-:Y:S01]  /*8110*/  @!P1 IMAD.IADD R4, R4, 0x1, -R11.reuse ;  /* 0x0000000104049824 */ /* 0x100fe200078e0a0b */
[----:B------:R-:W-:Y:S01]  /*8120*/  ISETP.GE.AND P1, PT, R9, RZ, PT ;  /* 0x000000ff0900720c */ /* 0x000fe20003f26270 */
[----:B------:R-:W-:Y:S01]  /*8130*/  @!P2 IMAD.IADD R7, R7, 0x1, -R11 ;  /* 0x000000010707a824 */ /* 0x000fe200078e0a0b */
[----:B------:R-:W-:Y:S01]  /*8140*/  IABS R21, R8 ;  /* 0x0000000800157213 */ /* 0x000fe20000000000 */
[----:B------:R-:W-:Y:S01]  /*8150*/  IMAD.MOV.U32 R17, RZ, RZ, R4 ;  /* 0x000000ffff117224 */ /* 0x000fe200078e0004 */
[C---:B------:R-:W-:Y:S01]  /*8160*/  ISETP.GT.U32.AND P3, PT, R11.reuse, R6, PT ;  /* 0x000000060b00720c */ /* 0x040fe20003f64070 */
[----:B------:R0:W-:Y:S01]  /*8170*/  STL [R1+0x1cc], R0 ;  /* 0x0001cc0001007387 */ /* 0x0001e20000100800 */
[----:B------:R-:W-:Y:S01]  /*8180*/  ISETP.GT.U32.AND P2, PT, R11, R7, PT ;  /* 0x000000070b00720c */ /* 0x000fe20003f44070 */
[----:B------:R-:W-:Y:S01]  /*8190*/  IMAD.HI.U32 R9, R13, R21, RZ ;  /* 0x000000150d097227 */ /* 0x000fe200078e00ff */
[----:B------:R-:W-:-:S03]  /*81a0*/  LOP3.LUT R4, R14, 0x136, RZ, 0xfc, !PT ;  /* 0x000001360e047812 */ /* 0x000fc600078efcff */
[----:B------:R-:W-:Y:S01]  /*81b0*/  IMAD.MOV R9, RZ, RZ, -R9 ;  /* 0x000000ffff097224 */ /* 0x000fe200078e0a09 */
[----:B------:R-:W-:Y:S01]  /*81c0*/  IABS R18, R4 ;  /* 0x0000000400127213 */ /* 0x000fe20000000000 */
[----:B------:R-:W-:Y:S01]  /*81d0*/  @!P5 IMAD.MOV R17, RZ, RZ, -R17 ;  /* 0x000000ffff11d224 */ /* 0x000fe200078e0a11 */
[----:B------:R-:W-:Y:S01]  /*81e0*/  ISETP.GE.AND P5, PT, R8, RZ, PT ;  /* 0x000000ff0800720c */ /* 0x000fe20003fa6270 */
[----:B------:R-:W-:Y:S02]  /*81f0*/  IMAD R21, R11, R9, R21 ;  /* 0x000000090b157224 */ /* 0x000fe400078e0215 */
[----:B------:R-:W-:Y:S01]  /*8200*/  IMAD.HI.U32 R8, R13, R18, RZ ;  /* 0x000000120d087227 */ /* 0x000fe200078e00ff */
[----:B------:R1:W-:Y:S03]  /*8210*/  STL [R1+0x1d4], R17 ;  /* 0x0001d41101007387 */ /* 0x0003e60000100800 */
[--C-:B------:R-:W-:Y:S01]  /*8220*/  @!P3 IMAD.IADD R6, R6, 0x1, -R11.reuse ;  /* 0x000000010606b824 */ /* 0x100fe200078e0a0b */
[----:B------:R-:W-:Y:S01]  /*8230*/  ISETP.GT.U32.AND P3, PT, R11, R21, PT ;  /* 0x000000150b00720c */ /* 0x000fe20003f64070 */
[----:B------:R-:W-:-:S02]  /*8240*/  @!P2 IMAD.IADD R7, R7, 0x1, -R11 ;  /* 0x000000010707a824 */ /* 0x000fc400078e0a0b */
[----:B------:R-:W-:Y:S02]  /*8250*/  IMAD.MOV R8, RZ, RZ, -R8 ;  /* 0x000000ffff087224 */ /* 0x000fe400078e0a08 */
[----:B0-----:R-:W-:Y:S01]  /*8260*/  IMAD.MOV.U32 R0, RZ, RZ, R3 ;  /* 0x000000ffff007224 */ /* 0x001fe200078e0003 */
[----:B------:R-:W-:Y:S01]  /*8270*/  LOP3.LUT R3, R14, 0x13a, RZ, 0xfc, !PT ;  /* 0x0000013a0e037812 */ /* 0x000fe200078efcff */
[C---:B------:R-:W-:Y:S02]  /*8280*/  IMAD R18, R11.reuse, R8, R18 ;  /* 0x000000080b127224 */ /* 0x040fe400078e0212 */
[----:B------:R-:W-:Y:S02]  /*8290*/  IMAD.MOV.U32 R10, RZ, RZ, R7 ;  /* 0x000000ffff0a7224 */ /* 0x000fe400078e0007 */
[----:B------:R-:W-:Y:S01]  /*82a0*/  IMAD R15, R11, R15, R16 ;  /* 0x0000000f0b0f7224 */ /* 0x000fe200078e0210 */
[----:B------:R-:W-:Y:S01]  /*82b0*/  IABS R16, R3 ;  /* 0x0000000300107213 */ /* 0x000fe20000000000 */
[----:B------:R-:W-:Y:S01]  /*82c0*/  @!P0 IMAD.MOV R0, RZ, RZ, -R0 ;  /* 0x000000ffff008224 */ /* 0x000fe200078e0a00 */
[----:B------:R-:W-:Y:S01]  /*82d0*/  ISETP.GE.AND P0, PT, R4, RZ, PT ;  /* 0x000000ff0400720c */ /* 0x000fe20003f06270 */
[----:B------:R-:W-:Y:S01]  /*82e0*/  @!P6 IMAD.MOV R10, RZ, RZ, -R10 ;  /* 0x000000ffff0ae224 */ /* 0x000fe200078e0a0a */
[----:B------:R-:W-:Y:S01]  /*82f0*/  LOP3.LUT R4, R14, 0x138, RZ, 0xfc, !PT ;  /* 0x000001380e047812 */ /* 0x000fe200078efcff */
[----:B------:R-:W-:Y:S01]  /*8300*/  @!P3 IMAD.IADD R21, R21, 0x1, -R11 ;  /* 0x000000011515b824 */ /* 0x000fe200078e0a0b */
[----:B------:R-:W-:Y:S01]  /*8310*/  ISETP.GT.U32.AND P6, PT, R11, R18, PT ;  /* 0x000000120b00720c */ /* 0x000fe20003fc4070 */
[----:B------:R-:W-:Y:S01]  /*8320*/  IMAD.HI.U32 R8, R13, R16, RZ ;  /* 0x000000100d087227 */ /* 0x000fe200078e00ff */
[C---:B------:R-:W-:Y:S01]  /*8330*/  ISETP.GT.U32.AND P2, PT, R11.reuse, R15, PT ;  /* 0x0000000f0b00720c */ /* 0x040fe20003f44070 */
[----:B------:R0:W-:Y:S01]  /*8340*/  STL [R1+0x908], R0 ;  /* 0x0009080001007387 */ /* 0x0001e20000100800 */
[----:B-1----:R-:W-:Y:S01]  /*8350*/  IABS R17, R4 ;  /* 0x0000000400117213 */ /* 0x002fe20000000000 */
[----:B------:R-:W-:Y:S01]  /*8360*/  IMAD.MOV R8, RZ, RZ, -R8 ;  /* 0x000000ffff087224 */ /* 0x000fe200078e0a08 */
[----:B------:R-:W-:Y:S01]  /*8370*/  ISETP.GT.U32.AND P3, PT, R11, R21, PT ;  /* 0x000000150b00720c */ /* 0x000fe20003f64070 */
[----:B------:R-:W-:Y:S01]  /*8380*/  VIADD R19, R12, 0x13e ;  /* 0x0000013e0c137836 */ /* 0x000fe20000000000 */
[----:B------:R-:W-:Y:S01]  /*8390*/  STL [R1+0x900], R10 ;  /* 0x0009000a01007387 */ /* 0x000fe20000100800 */
[----:B------:R-:W-:-:S04]  /*83a0*/  IMAD.HI.U32 R9, R13, R17, RZ ;  /* 0x000000110d097227 */ /* 0x000fc800078e00ff */
[----:B------:R-:W-:Y:S01]  /*83b0*/  IMAD.MOV R7, RZ, RZ, -R9 ;  /* 0x000000ffff077224 */ /* 0x000fe200078e0a09 */
[----:B------:R-:W-:Y:S01]  /*83c0*/  LOP3.LUT R9, R14, 0x144, RZ, 0xfc, !PT ;  /* 0x000001440e097812 */ /* 0x000fe200078efcff */
[--C-:B------:R-:W-:Y:S02]  /*83d0*/  @!P6 IMAD.IADD R18, R18, 0x1, -R11.reuse ;  /* 0x000000011212e824 */ /* 0x100fe400078e0a0b */
[----:B------:R-:W-:Y:S02]  /*83e0*/  @!P2 IMAD.IADD R15, R15, 0x1, -R11 ;  /* 0x000000010f0fa824 */ /* 0x000fe400078e0a0b */
[----:B0-----:R-:W-:Y:S01]  /*83f0*/  IMAD.MOV.U32 R0, RZ, RZ, R6 ;  /* 0x000000ffff007224 */ /* 0x001fe200078e0006 */
[----:B------:R-:W-:Y:S01]  /*8400*/  IABS R6, R22 ;  /* 0x0000001600067213 */ /* 0x000fe20000000000 */
[C---:B------:R-:W-:Y:S01]  /*8410*/  IMAD R17, R11.reuse, R7, R17 ;  /* 0x000000070b117224 */ /* 0x040fe200078e0211 */
[----:B------:R-:W-:Y:S01]  /*8420*/  ISETP.GT.U32.AND P6, PT, R11, R18, PT ;  /* 0x000000120b00720c */ /* 0x000fe20003fc4070 */
[----:B------:R-:W-:Y:S01]  /*8430*/  @!P3 IMAD.IADD R21, R21, 0x1, -R11 ;  /* 0x000000011515b824 */ /* 0x000fe200078e0a0b */
[C---:B------:R-:W-:Y:S01]  /*8440*/  ISETP.GT.U32.AND P2, PT, R11.reuse, R15, PT ;  /* 0x0000000f0b00720c */ /* 0x040fe20003f44070 */
[C---:B------:R-:W-:Y:S01]  /*8450*/  IMAD R16, R11.reuse, R8, R16 ;  /* 0x000000080b107224 */ /* 0x040fe200078e0210 */
[----:B------:R-:W-:Y:S01]  /*8460*/  ISETP.GT.U32.AND P3, PT, R11, R17, PT ;  /* 0x000000110b00720c */ /* 0x000fe20003f64070 */
[----:B------:R-:W-:Y:S01]  /*8470*/  IMAD.HI.U32 R8, R13, R6, RZ ;  /* 0x000000060d087227 */ /* 0x000fe200078e00ff */
[----:B------:R-:W-:-:S03]  /*8480*/  IABS R7, R19 ;  /* 0x0000001300077213 */ /* 0x000fc60000000000 */
[----:B------:R-:W-:Y:S02]  /*8490*/  IMAD.MOV R8, RZ, RZ, -R8 ;  /* 0x000000ffff087224 */ /* 0x000fe400078e0a08 */
[----:B------:R-:W-:Y:S01]  /*84a0*/  @!P4 IMAD.MOV R0, RZ, RZ, -R0 ;  /* 0x000000ffff00c224 */ /* 0x000fe200078e0a00 */
[----:B------:R-:W-:Y:S01]  /*84b0*/  ISETP.GE.AND P4, PT, R4, RZ, PT ;  /* 0x000000ff0400720c */ /* 0x000fe20003f86270 */
[----:B------:R-:W-:Y:S01]  /*84c0*/  @!P6 IMAD.IADD R18, R18, 0x1, -R11 ;  /* 0x000000011212e824 */ /* 0x000fe200078e0a0b */
[C---:B------:R-:W-:Y:S01]  /*84d0*/  ISETP.GT.U32.AND P6, PT, R11.reuse, R16, PT ;  /* 0x000000100b00720c */ /* 0x040fe20003fc4070 */
[----:B------:R-:W-:Y:S01]  /*84e0*/  IMAD R6, R11, R8, R6 ;  /* 0x000000080b067224 */ /* 0x000fe200078e0206 */
[----:B------:R0:W-:Y:S01]  /*84f0*/  STL [R1+0x1d0], R0 ;  /* 0x0001d00001007387 */ /* 0x0001e20000100800 */
[----:B------:R-:W-:Y:S01]  /*8500*/  IMAD.HI.U32 R92, R13, R7, RZ ;  /* 0x000000070d5c7227 */ /* 0x000fe200078e00ff */
[----:B------:R-:W-:-:S03]  /*8510*/  IABS R4, R20 ;  /* 0x0000001400047213 */ /* 0x000fc60000000000 */
[--C-:B------:R-:W-:Y:S01]  /*8520*/  @!P2 IMAD.IADD R15, R15, 0x1, -R11.reuse ;  /* 0x000000010f0fa824 */ /* 0x100fe200078e0a0b */
[----:B------:R-:W-:Y:S01]  /*8530*/  ISETP.GE.AND P2, PT, R3, RZ, PT ;  /* 0x000000ff0300720c */ /* 0x000fe20003f46270 */
[----:B------:R-:W-:Y:S01]  /*8540*/  @!P3 IMAD.IADD R17, R17, 0x1, -R11 ;  /* 0x000000011111b824 */ /* 0x000fe200078e0a0b */
[C---:B------:R-:W-:Y:S01]  /*8550*/  ISETP.GT.U32.AND P3, PT, R11.reuse, R6, PT ;  /* 0x000000060b00720c */ /* 0x040fe20003f64070 */
[----:B------:R-:W-:Y:S01]  /*8560*/  IMAD.MOV R92, RZ, RZ, -R92 ;  /* 0x000000ffff5c7224 */ /* 0x000fe200078e0a5c */
[----:B------:R-:W-:Y:S01]  /*8570*/  IABS R3, R9 ;  /* 0x0000000900037213 */ /* 0x000fe20000000000 */
[----:B0-----:R-:W-:Y:S01]  /*8580*/  IMAD.MOV.U32 R0, RZ, RZ, R15 ;  /* 0x000000ffff007224 */ /* 0x001fe200078e000f */
[----:B------:R-:W-:Y:S01]  /*8590*/  LOP3.LUT R15, R14, 0x148, RZ, 0xfc, !PT ;  /* 0x000001480e0f7812 */ /* 0x000fe200078efcff */
[----:B------:R-:W-:Y:S02]  /*85a0*/  IMAD R7, R11, R92, R7 ;  /* 0x0000005c0b077224 */ /* 0x000fe400078e0207 */
[----:B------:R-:W-:-:S02]  /*85b0*/  @!P1 IMAD.MOV R0, RZ, RZ, -R0 ;  /* 0x000000ffff009224 */ /* 0x000fc400078e0a00 */
[--C-:B------:R-:W-:Y:S01]  /*85c0*/  @!P6 IMAD.IADD R16, R16, 0x1, -R11.reuse ;  /* 0x000000011010e824 */ /* 0x100fe200078e0a0b */
[----:B------:R-:W-:Y:S01]  /*85d0*/  ISETP.GT.U32.AND P6, PT, R11, R7, PT ;  /* 0x000000070b00720c */ /* 0x000fe20003fc4070 */
[----:B------:R-:W-:Y:S01]  /*85e0*/  IMAD.HI.U32 R8, R13, R4, RZ ;  /* 0x000000040d087227 */ /* 0x000fe200078e00ff */
[----:B------:R0:W-:Y:S02]  /*85f0*/  STL [R1+0x74], R0 ;  /* 0x0000740001007387 */ /* 0x0001e40000100800 */
[C---:B------:R-:W-:Y:S01]  /*8600*/  ISETP.GT.U32.AND P1, PT, R11.reuse, R16, PT ;  /* 0x000000100b00720c */ /* 0x040fe20003f24070 */
[----:B------:R-:W-:Y:S01]  /*8610*/  @!P3 IMAD.IADD R6, R6, 0x1, -R11 ;  /* 0x000000010606b824 */ /* 0x000fe200078e0a0b */
[C---:B------:R-:W-:Y:S01]  /*8620*/  ISETP.GT.U32.AND P3, PT, R11.reuse, R17, PT ;  /* 0x000000110b00720c */ /* 0x040fe20003f64070 */
[----:B------:R-:W-:Y:S02]  /*8630*/  IMAD.MOV R92, RZ, RZ, -R8 ;  /* 0x000000ffff5c7224 */ /* 0x000fe400078e0a08 */
[----:B------:R-:W-:-:S02]  /*8640*/  IMAD R8, R11, R25, R24 ;  /* 0x000000190b087224 */ /* 0x000fc400078e0218 */
[----:B------:R-:W-:Y:S02]  /*8650*/  IMAD R4, R11, R92, R4 ;  /* 0x0000005c0b047224 */ /* 0x000fe400078e0204 */
[----:B0-----:R-:W-:Y:S01]  /*8660*/  IMAD.MOV.U32 R0, RZ, RZ, R21 ;  /* 0x000000ffff007224 */ /* 0x001fe200078e0015 */
[----:B------:R-:W-:Y:S01]  /*8670*/  IABS R21, R15 ;  /* 0x0000000f00157213 */ /* 0x000fe20000000000 */
[--C-:B------:R-:W-:Y:S01]  /*8680*/  @!P6 IMAD.IADD R7, R7, 0x1, -R11.reuse ;  /* 0x000000010707e824 */ /* 0x100fe200078e0a0b */
[----:B------:R-:W-:Y:S01]  /*8690*/  ISETP.GT.U32.AND P6, PT, R11, R6, PT ;  /* 0x000000060b00720c */ /* 0x000fe20003fc4070 */
[----:B------:R-:W-:Y:S02]  /*86a0*/  @!P5 IMAD.MOV R0, RZ, RZ, -R0 ;  /* 0x000000ffff00d224 */ /* 0x000fe400078e0a00 */
[----:B------:R-:W-:Y:S01]  /*86b0*/  IMAD.HI.U32 R10, R13, R3, RZ ;  /* 0x000000030d0a7227 */ /* 0x000fe200078e00ff */
[----:B------:R-:W-:Y:S02]  /*86c0*/  ISETP.GT.U32.AND P5, PT, R11, R7, PT ;  /* 0x000000070b00720c */ /* 0x000fe40003fa4070 */
[----:B------:R0:W-:Y:S01]  /*86d0*/  STL [R1+0x8dc], R0 ;  /* 0x0008dc0001007387 */ /* 0x0001e20000100800 */
[--C-:B------:R-:W-:Y:S01]  /*86e0*/  @!P3 IMAD.IADD R17, R17, 0x1, -R11.reuse ;  /* 0x000000011111b824 */ /* 0x100fe200078e0a0b */
[C---:B------:R-:W-:Y:S01]  /*86f0*/  ISETP.GT.U32.AND P3, PT, R11.reuse, R4, PT ;  /* 0x000000040b00720c */ /* 0x040fe20003f64070 */
[----:B------:R-:W-:Y:S01]  /*8700*/  IMAD.MOV R24, RZ, RZ, -R10 ;  /* 0x000000ffff187224 */ /* 0x000fe200078e0a0a */
[----:B------:R-:W-:Y:S01]  /*8710*/  LOP3.LUT R10, R14, 0x146, RZ, 0xfc, !PT ;  /* 0x000001460e0a7812 */ /* 0x000fe200078efcff */
[----:B------:R-:W-:Y:S01]  /*8720*/  @!P1 IMAD.IADD R16, R16, 0x1, -R11 ;  /* 0x0000000110109824 */ /* 0x000fe200078e0a0b */
[----:B------:R-:W-:Y:S01]  /*8730*/  ISETP.GE.AND P1, PT, R22, RZ, PT ;  /* 0x000000ff1600720c */ /* 0x000fe20003f26270 */
[----:B------:R-:W-:Y:S01]  /*8740*/  IMAD R3, R11, R24, R3 ;  /* 0x000000180b037224 */ /* 0x000fe200078e0203 */
[----:B------:R-:W-:Y:S01]  /*8750*/  IABS R24, R10 ;  /* 0x0000000a00187213 */ /* 0x000fe20000000000 */
[----:B------:R-:W-:-:S02]  /*8760*/  @!P6 IMAD.IADD R6, R6, 0x1, -R11 ;  /* 0x000000010606e824 */ /* 0x000fc400078e0a0b */
[----:B0-----:R-:W-:Y:S01]  /*8770*/  IMAD.MOV.U32 R0, RZ, RZ, R18 ;  /* 0x000000ffff007224 */ /* 0x001fe200078e0012 */
[C---:B------:R-:W-:Y:S01]  /*8780*/  ISETP.GT.U32.AND P6, PT, R11.reuse, R3, PT ;  /* 0x000000030b00720c */ /* 0x040fe20003fc4070 */
[----:B------:R-:W-:Y:S01]  /*8790*/  IMAD.MOV.U32 R25, RZ, RZ, R17 ;  /* 0x000000ffff197224 */ /* 0x000fe200078e0011 */
[----:B------:R-:W-:Y:S01]  /*87a0*/  LOP3.LUT R17, R14, 0x14a, RZ, 0xfc, !PT ;  /* 0x0000014a0e117812 */ /* 0x000fe200078efcff */
[----:B------:R-:W-:Y:S01]  /*87b0*/  @!P0 IMAD.MOV R0, RZ, RZ, -R0 ;  /* 0x000000ffff008224 */ /* 0x000fe200078e0a00 */
[----:B------:R-:W-:Y:S01]  /*87c0*/  ISETP.GT.U32.AND P0, PT, R11, R8, PT ;  /* 0x000000080b00720c */ /* 0x000fe20003f04070 */
[----:B------:R-:W-:Y:S01]  /*87d0*/  @!P3 IMAD.IADD R4, R4, 0x1, -R11 ;  /* 0x000000010404b824 */ /* 0x000fe200078e0a0b */
[----:B------:R-:W-:Y:S01]  /*87e0*/  ISETP.GE.AND P3, PT, R20, RZ, PT ;  /* 0x000000ff1400720c */ /* 0x000fe20003f66270 */
[----:B------:R-:W-:Y:S01]  /*87f0*/  IMAD.HI.U32 R22, R13, R24, RZ ;  /* 0x000000180d167227 */ /* 0x000fe200078e00ff */
[----:B------:R0:W-:Y:S01]  /*8800*/  STL [R1+0x8e4], R0 ;  /* 0x0008e40001007387 */ /* 0x0001e20000100800 */
[----:B------:R-:W-:-:S02]  /*8810*/  IABS R20, R17 ;  /* 0x0000001100147213 */ /* 0x000fc40000000000 */
[----:B------:R-:W-:Y:S01]  /*8820*/  @!P5 IMAD.IADD R7, R7, 0x1, -R11 ;  /* 0x000000010707d824 */ /* 0x000fe200078e0a0b */
[----:B------:R-:W-:Y:S01]  /*8830*/  ISETP.GE.AND P5, PT, R19, RZ, PT ;  /* 0x000000ff1300720c */ /* 0x000fe20003fa6270 */
[----:B------:R-:W-:Y:S02]  /*8840*/  @!P4 IMAD.MOV R25, RZ, RZ, -R25 ;  /* 0x000000ffff19c224 */ /* 0x000fe400078e0a19 */
[----:B------:R-:W-:-:S03]  /*8850*/  IMAD.HI.U32 R18, R13, R21, RZ ;  /* 0x000000150d127227 */ /* 0x000fc600078e00ff */
[----:B------:R-:W-:Y:S01]  /*8860*/  STL [R1+0x70], R25 ;  /* 0x0000701901007387 */ /* 0x000fe20000100800 */
[--C-:B------:R-:W-:Y:S01]  /*8870*/  @!P0 IMAD.IADD R8, R8, 0x1, -R11.reuse ;  /* 0x0000000108088824 */ /* 0x100fe200078e0a0b */
[----:B------:R-:W-:Y:S01]  /*8880*/  ISETP.GE.AND P0, PT, R23, RZ, PT ;  /* 0x000000ff1700720c */ /* 0x000fe20003f06270 */
[----:B0-----:R-:W-:Y:S02]  /*8890*/  IMAD.MOV.U32 R0, RZ, RZ, R16 ;  /* 0x000000ffff007224 */ /* 0x001fe400078e0010 */
[----:B------:R-:W-:Y:S01]  /*88a0*/  IMAD.MOV R22, RZ, RZ, -R22 ;  /* 0x000000ffff167224 */ /* 0x000fe200078e0a16 */
[C---:B------:R-:W-:Y:S01]  /*88b0*/  ISETP.GT.U32.AND P4, PT, R11.reuse, R8, PT ;  /* 0x000000080b00720c */ /* 0x040fe20003f84070 */
[----:B------:R-:W-:Y:S01]  /*88c0*/  @!P2 IMAD.MOV R0, RZ, RZ, -R0 ;  /* 0x000000ffff00a224 */ /* 0x000fe200078e0a00 */
[C---:B------:R-:W-:Y:S01]  /*88d0*/  ISETP.GT.U32.AND P2, PT, R11.reuse, R4, PT ;  /* 0x000000040b00720c */ /* 0x040fe20003f44070 */
[----:B------:R-:W-:Y:S02]  /*88e0*/  IMAD.MOV R19, RZ, RZ, -R18 ;  /* 0x000000ffff137224 */ /* 0x000fe400078e0a12 */
[----:B------:R-:W-:Y:S01]  /*88f0*/  IMAD R18, R11, R22, R24 ;  /* 0x000000160b127224 */ /* 0x000fe200078e0218 */
[----:B------:R0:W-:Y:S01]  /*8900*/  STL [R1+0xb8], R0 ;  /* 0x0000b80001007387 */ /* 0x0001e20000100800 */
[----:B------:R-:W-:-:S02]  /*8910*/  @!P6 IMAD.IADD R3, R3, 0x1, -R11 ;  /* 0x000000010303e824 */ /* 0x000fc400078e0a0b */
[----:B------:R-:W-:Y:S01]  /*8920*/  IMAD.MOV.U32 R16, RZ, RZ, R6 ;  /* 0x000000ffff107224 */ /* 0x000fe200078e0006 */
[----:B------:R-:W-:Y:S01]  /*8930*/  LOP3.LUT R6, R14, 0x14c, RZ, 0xfc, !PT ;  /* 0x0000014c0e067812 */ /* 0x000fe200078efcff */
[C---:B------:R-:W-:Y:S01]  /*8940*/  IMAD R19, R11.reuse, R19, R21 ;  /* 0x000000130b137224 */ /* 0x040fe200078e0215 */
[C---:B------:R-:W-:Y:S01]  /*8950*/  ISETP.GT.U32.AND P6, PT, R11.reuse, R3, PT ;  /* 0x000000030b00720c */ /* 0x040fe20003fc4070 */
[----:B------:R-:W-:Y:S01]  /*8960*/  @!P1 IMAD.MOV R16, RZ, RZ, -R16 ;  /* 0x000000ffff109224 */ /* 0x000fe200078e0a10 */
[C---:B------:R-:W-:Y:S01]  /*8970*/  ISETP.GT.U32.AND P1, PT, R11.reuse, R18, PT ;  /* 0x000000120b00720c */ /* 0x040fe20003f24070 */
[----:B------:R-:W-:Y:S01]  /*8980*/  @!P4 IMAD.IADD R8, R8, 0x1, -R11 ;  /* 0x000000010808c824 */ /* 0x000fe200078e0a0b */
[----:B------:R-:W-:Y:S01]  /*8990*/  ISETP.GT.U32.AND P4, PT, R11, R19, PT ;  /* 0x000000130b00720c */ /* 0x000fe20003f84070 */
[----:B0-----:R-:W-:Y:S01]  /*89a0*/  IMAD.MOV.U32 R0, RZ, RZ, R7 ;  /* 0x000000ffff007224 */ /* 0x001fe200078e0007 */
[----:B------:R0:W-:Y:S01]  /*89b0*/  STL [R1+0x8c4], R16 ;  /* 0x0008c41001007387 */ /* 0x0001e20000100800 */
[----:B------:R-:W-:Y:S01]  /*89c0*/  @!P2 IMAD.IADD R4, R4, 0x1, -R11 ;  /* 0x000000010404a824 */ /* 0x000fe200078e0a0b */
[----:B------:R-:W-:Y:S01]  /*89d0*/  ISETP.GE.AND P2, PT, R10, RZ, PT ;  /* 0x000000ff0a00720c */ /* 0x000fe20003f46270 */
[----:B------:R-:W-:Y:S01]  /*89e0*/  @!P5 IMAD.MOV R0, RZ, RZ, -R0 ;  /* 0x000000ffff00d224 */ /* 0x000fe200078e0a00 */
[----:B------:R-:W-:Y:S01]  /*89f0*/  ISETP.GE.AND P5, PT, R9, RZ, PT ;  /* 0x000000ff0900720c */ /* 0x000fe20003fa6270 */
[----:B------:R-:W-:Y:S01]  /*8a00*/  IMAD.HI.U32 R9, R13, R20, RZ ;  /* 0x000000140d097227 */ /* 0x000fe200078e00ff */
[----:B------:R-:W-:-:S02]  /*8a10*/  IABS R7, R6 ;  /* 0x0000000600077213 */ /* 0x000fc40000000000 */
[----:B------:R1:W-:Y:S01]  /*8a20*/  STL [R1+0x8c8], R0 ;  /* 0x0008c80001007387 */ /* 0x0003e20000100800 */
[--C-:B------:R-:W-:Y:S01]  /*8a30*/  @!P6 IMAD.IADD R3, R3, 0x1, -R11.reuse ;  /* 0x000000010303e824 */ /* 0x100fe200078e0a0b */
[----:B------:R-:W-:Y:S01]  /*8a40*/  ISETP.GE.AND P6, PT, R15, RZ, PT ;  /* 0x000000ff0f00720c */ /* 0x000fe20003fc6270 */
[----:B0-----:R-:W-:Y:S02]  /*8a50*/  IMAD.MOV.U32 R16, RZ, RZ, R8 ;  /* 0x000000ffff107224 */ /* 0x001fe400078e0008 */
[----:B------:R-:W-:Y:S01]  /*8a60*/  @!P1 IMAD.IADD R18, R18, 0x1, -R11 ;  /* 0x0000000112129824 */ /* 0x000fe200078e0a0b */
[----:B------:R-:W-:Y:S01]  /*8a70*/  ISETP.GE.AND P1, PT, R17, RZ, PT ;  /* 0x000000ff1100720c */ /* 0x000fe20003f26270 */
[----:B------:R-:W-:Y:S01]  /*8a80*/  @!P0 IMAD.MOV R16, RZ, RZ, -R16 ;  /* 0x000000ffff108224 */ /* 0x000fe200078e0a10 */
[C---:B------:R-:W-:Y:S01]  /*8a90*/  LOP3.LUT R17, R14.reuse, 0x150, RZ, 0xfc, !PT ;  /* 0x000001500e117812 */ /* 0x040fe200078efcff */
[----:B------:R-:W-:Y:S01]  /*8aa0*/  IMAD.MOV R9, RZ, RZ, -R9 ;  /* 0x000000ffff097224 */ /* 0x000fe200078e0a09 */
[C---:B------:R-:W-:Y:S01]  /*8ab0*/  ISETP.GT.U32.AND P0, PT, R11.reuse, R18, PT ;  /* 0x000000120b00720c */ /* 0x040fe20003f04070 */
[----:B-1----:R-:W-:Y:S01]  /*8ac0*/  IMAD.MOV.U32 R0, RZ, RZ, R4 ;  /* 0x000000ffff007224 */ /* 0x002fe200078e0004 */
[----:B------:R0:W-:Y:S01]  /*8ad0*/  STL [R1+0x88], R16 ;  /* 0x0000881001007387 */ /* 0x0001e20000100800 */
[----:B------:R-:W-:Y:S01]  /*8ae0*/  IMAD R20, R11, R9, R20 ;  /* 0x000000090b147224 */ /* 0x000fe200078e0214 */
[C---:B------:R-:W-:Y:S01]  /*8af0*/  LOP3.LUT R4, R14.reuse, 0x152, RZ, 0xfc, !PT ;  /* 0x000001520e047812 */ /* 0x040fe200078efcff */
[----:B------:R-:W-:Y:S01]  /*8b00*/  @!P3 IMAD.MOV R0, RZ, RZ, -R0 ;  /* 0x000000ffff00b224 */ /* 0x000fe200078e0a00 */
[----:B------:R-:W-:Y:S01]  /*8b10*/  LOP3.LUT R9, R14, 0x15a, RZ, 0xfc, !PT ;  /* 0x0000015a0e097812 */ /* 0x000fe200078efcff */
[--C-:B------:R-:W-:Y:S01]  /*8b20*/  @!P4 IMAD.IADD R19, R19, 0x1, -R11.reuse ;  /* 0x000000011313c824 */ /* 0x100fe200078e0a0b */
[----:B------:R-:W-:Y:S01]  /*8b30*/  ISETP.GE.AND P4, PT, R6, RZ, PT ;  /* 0x000000ff0600720c */ /* 0x000fe20003f86270 */
[----:B------:R-:W-:Y:S01]  /*8b40*/  IMAD.HI.U32 R10, R13, R7, RZ ;  /* 0x000000070d0a7227 */ /* 0x000fe200078e00ff */
[----:B------:R1:W-:Y:S02]  /*8b50*/  STL [R1+0xfc], R0 ;  /* 0x0000fc0001007387 */ /* 0x0003e40000100800 */
[----:B------:R-:W-:Y:S01]  /*8b60*/  ISETP.GT.U32.AND P3, PT, R11, R19, PT ;  /* 0x000000130b00720c */ /* 0x000fe20003f64070 */
[----:B------:R-:W-:Y:S01]  /*8b70*/  @!P0 IMAD.IADD R18, R18, 0x1, -R11 ;  /* 0x0000000112128824 */ /* 0x000fe200078e0a0b */
[----:B------:R-:W-:Y:S01]  /*8b80*/  ISETP.GE.AND P0, PT, R17, RZ, PT ;  /* 0x000000ff1100720c */ /* 0x000fe20003f06270 */
[----:B------:R-:W-:Y:S01]  /*8b90*/  IMAD.MOV R10, RZ, RZ, -R10 ;  /* 0x000000ffff0a7224 */ /* 0x000fe200078e0a0a */
[----:B------:R-:W-:-:S02]  /*8ba0*/  IABS R17, R17 ;  /* 0x0000001100117213 */ /* 0x000fc40000000000 */
[----:B0-----:R-:W-:Y:S01]  /*8bb0*/  IABS R16, R9 ;  /* 0x0000000900107213 */ /* 0x001fe20000000000 */
[----:B------:R-:W-:Y:S01]  /*8bc0*/  IMAD R15, R11, R10, R7 ;  /* 0x0000000a0b0f7224 */ /* 0x000fe200078e0207 */
[----:B------:R-:W-:Y:S01]  /*8bd0*/  IABS R10, R4 ;  /* 0x00000004000a7213 */ /* 0x000fe20000000000 */
[----:B-1----:R-:W-:Y:S01]  /*8be0*/  IMAD.MOV.U32 R0, RZ, RZ, R3 ;  /* 0x000000ffff007224 */ /* 0x002fe200078e0003 */
[----:B------:R-:W-:Y:S01]  /*8bf0*/  LOP3.LUT R3, R14, 0x154, RZ, 0xfc, !PT ;  /* 0x000001540e037812 */ /* 0x000fe200078efcff */
[----:B------:R-:W-:-:S03]  /*8c00*/  IMAD.HI.U32 R8, R13, R17, RZ ;  /* 0x000000110d087227 */ /* 0x000fc600078e00ff */
[----:B------:R-:W-:Y:S01]  /*8c10*/  IABS R7, R3 ;  /* 0x0000000300077213 */ /* 0x000fe20000000000 */
[----:B------:R-:W-:Y:S01]  /*8c20*/  @!P5 IMAD.MOV R0, RZ, RZ, -R0 ;  /* 0x000000ffff00d224 */ /* 0x000fe200078e0a00 */
[----:B------:R-:W-:Y:S01]  /*8c30*/  ISETP.GT.U32.AND P5, PT, R11, R20, PT ;  /* 0x000000140b00720c */ /* 0x000fe20003fa4070 */
[----:B------:R-:W-:Y:S02]  /*8c40*/  IMAD.MOV R8, RZ, RZ, -R8 ;  /* 0x000000ffff087224 */ /* 0x000fe400078e0a08 */
[----:B------:R-:W-:Y:S01]  /*8c50*/  @!P3 IMAD.IADD R19, R19, 0x1, -R11 ;  /* 0x000000011313b824 */ /* 0x000fe200078e0a0b */
[----:B------:R0:W-:Y:S01]  /*8c60*/  STL [R1+0x8e0], R0 ;  /* 0x0008e00001007387 */ /* 0x0001e20000100800 */
[C---:B------:R-:W-:Y:S01]  /*8c70*/  ISETP.GT.U32.AND P3, PT, R11.reuse, R15, PT ;  /* 0x0000000f0b00720c */ /* 0x040fe20003f64070 */
[----:B------:R-:W-:Y:S02]  /*8c80*/  IMAD R17, R11, R8, R17 ;  /* 0x000000080b117224 */ /* 0x000fe400078e0211 */
[----:B------:R-:W-:-:S04]  /*8c90*/  IMAD.HI.U32 R6, R13, R10, RZ ;  /* 0x0000000a0d067227 */ /* 0x000fc800078e00ff */
[----:B------:R-:W-:Y:S02]  /*8ca0*/  IMAD.MOV R6, RZ, RZ, -R6 ;  /* 0x000000ffff067224 */ /* 0x000fe400078e0a06 */
[----:B0-----:R-:W-:Y:S01]  /*8cb0*/  IMAD.MOV.U32 R0, RZ, RZ, R18 ;  /* 0x000000ffff007224 */ /* 0x001fe200078e0012 */
[----:B------:R-:W-:Y:S01]  /*8cc0*/  LOP3.LUT R18, R14, 0x158, RZ, 0xfc, !PT ;  /* 0x000001580e127812 */ /* 0x000fe200078efcff */
[----:B------:R-:W-:Y:S01]  /*8cd0*/  @!P5 IMAD.IADD R20, R20, 0x1, -R11 ;  /* 0x000000011414d824 */ /* 0x000fe200078e0a0b */
[----:B------:R-:W-:Y:S01]  /*8ce0*/  ISETP.GE.AND P5, PT, R4, RZ, PT ;  /* 0x000000ff0400720c */ /* 0x000fe20003fa6270 */
[----:B------:R-:W-:Y:S02]  /*8cf0*/  @!P2 IMAD.MOV R0, RZ, RZ, -R0 ;  /* 0x000000ffff00a224 */ /* 0x000fe400078e0a00 */
[----:B------:R-:W-:Y:S01]  /*8d00*/  IMAD.HI.U32 R4, R13, R7, RZ ;  /* 0x000000070d047227 */ /* 0x000fe200078e00ff */
[----:B------:R-:W-:Y:S02]  /*8d10*/  ISETP.GT.U32.AND P2, PT, R11, R20, PT ;  /* 0x000000140b00720c */ /* 0x000fe40003f44070 */
[----:B------:R0:W-:Y:S01]  /*8d20*/  STL [R1+0x8e8], R0 ;  /* 0x0008e80001007387 */ /* 0x0001e20000100800 */
[----:B------:R-:W-:-:S02]  /*8d30*/  IMAD.MOV R4, RZ, RZ, -R4 ;  /* 0x000000ffff047224 */ /* 0x000fc400078e0a04 */
[----:B------:R-:W-:Y:S02]  /*8d40*/  @!P3 IMAD.IADD R15, R15, 0x1, -R11 ;  /* 0x000000010f0fb824 */ /* 0x000fe400078e0a0b */
[C---:B------:R-:W-:Y:S02]  /*8d50*/  IMAD R7, R11.reuse, R4, R7 ;  /* 0x000000040b077224 */ /* 0x040fe400078e0207 */
[C---:B------:R-:W-:Y:S01]  /*8d60*/  IMAD R10, R11.reuse, R6, R10 ;  /* 0x000000060b0a7224 */ /* 0x040fe200078e020a */
[C---:B------:R-:W-:Y:S01]  /*8d70*/  ISETP.GT.U32.AND P3, PT, R11.reuse, R15, PT ;  /* 0x0000000f0b00720c */ /* 0x040fe20003f64070 */
[----:B0-----:R-:W-:Y:S01]  /*8d80*/  IMAD.MOV.U32 R0, RZ, RZ, R19 ;  /* 0x000000ffff007224 */ /* 0x001fe200078e0013 */
[----:B------:R-:W-:Y:S01]  /*8d90*/  LOP3.LUT R6, R14, 0x15c, RZ, 0xfc, !PT ;  /* 0x0000015c0e067812 */ /* 0x000fe200078efcff */
[----:B------:R-:W-:Y:S01]  /*8da0*/  @!P2 IMAD.IADD R20, R20, 0x1, -R11 ;  /* 0x000000011414a824 */ /* 0x000fe200078e0a0b */
[----:B------:R-:W-:Y:S01]  /*8db0*/  ISETP.GT.U32.AND P2, PT, R11, R17, PT ;  /* 0x000000110b00720c */ /* 0x000fe20003f44070 */
[----:B------:R-:W-:Y:S01]  /*8dc0*/  @!P6 IMAD.MOV R0, RZ, RZ, -R0 ;  /* 0x000000ffff00e224 */ /* 0x000fe200078e0a00 */
[----:B------:R-:W-:-:S02]  /*8dd0*/  ISETP.GE.AND P6, PT, R3, RZ, PT ;  /* 0x000000ff0300720c */ /* 0x000fc40003fc6270 */
[----:B------:R-:W-:Y:S02]  /*8de0*/  LOP3.LUT R3, R14, 0x156, RZ, 0xfc, !PT ;  /* 0x000001560e037812 */ /* 0x000fe400078efcff */
[----:B------:R0:W-:Y:S01]  /*8df0*/  STL [R1+0xf4], R0 ;  /* 0x0000f40001007387 */ /* 0x0001e20000100800 */
[----:B------:R-:W-:Y:S02]  /*8e00*/  IABS R19, R18 ;  /* 0x0000001200137213 */ /* 0x000fe40000000000 */
[--C-:B------:R-:W-:Y:S01]  /*8e10*/  @!P3 IMAD.IADD R15, R15, 0x1, -R11.reuse ;  /* 0x000000010f0fb824 */ /* 0x100fe200078e0a0b */
[----:B------:R-:W-:Y:S02]  /*8e20*/  IABS R8, R3 ;  /* 0x0000000300087213 */ /* 0x000fe40000000000 */
[----:B------:R-:W-:Y:S01]  /*8e30*/  ISETP.GT.U32.AND P3, PT, R11, R10, PT ;  /* 0x0000000a0b00720c */ /* 0x000fe20003f64070 */
[----:B------:R-:W-:Y:S01]  /*8e40*/  @!P2 IMAD.IADD R17, R17, 0x1, -R11 ;  /* 0x000000011111a824 */ /* 0x000fe200078e0a0b */
[----:B------:R-:W-:Y:S01]  /*8e50*/  ISETP.GT.U32.AND P2, PT, R11, R7, PT ;  /* 0x000000070b00720c */ /* 0x000fe20003f44070 */
[----:B0-----:R-:W-:Y:S01]  /*8e60*/  IMAD.MOV.U32 R0, RZ, RZ, R20 ;  /* 0x000000ffff007224 */ /* 0x001fe200078e0014 */
[----:B------:R-:W-:Y:S01]  /*8e70*/  IABS R4, R6 ;  /* 0x0000000600047213 */ /* 0x000fe20000000000 */
[----:B------:R-:W-:-:S04]  /*8e80*/  IMAD.HI.U32 R20, R13, R8, RZ ;  /* 0x000000080d147227 */ /* 0x000fc800078e00ff */
[----:B------:R-:W-:Y:S01]  /*8e90*/  @!P1 IMAD.MOV R0, RZ, RZ, -R0 ;  /* 0x000000ffff009224 */ /* 0x000fe200078e0a00 */
[----:B------:R-:W-:Y:S01]  /*8ea0*/  ISETP.GT.U32.AND P1, PT, R11, R17, PT ;  /* 0x000000110b00720c */ /* 0x000fe20003f24070 */
[----:B------:R-:W-:Y:S02]  /*8eb0*/  IMAD.MOV R20, RZ, RZ, -R20 ;  /* 0x000000ffff147224 */ /* 0x000fe400078e0a14 */
[--C-:B------:R-:W-:Y:S01]  /*8ec0*/  @!P3 IMAD.IADD R10, R10, 0x1, -R11.reuse ;  /* 0x000000010a0ab824 */ /* 0x100fe200078e0a0b */
[----:B------:R0:W-:Y:S01]  /*8ed0*/  STL [R1+0x1a8], R0 ;  /* 0x0001a80001007387 */ /* 0x0001e20000100800 */
[----:B------:R-:W-:-:S03]  /*8ee0*/  @!P2 IMAD.IADD R7, R7, 0x1, -R11 ;  /* 0x000000010707a824 */ /* 0x000fc600078e0a0b */
[C---:B------:R-:W-:Y:S02]  /*8ef0*/  ISETP.GT.U32.AND P3, PT, R11.reuse, R10, PT ;  /* 0x0000000a0b00720c */ /* 0x040fe40003f64070 */
[----:B------:R-:W-:-:S03]  /*8f00*/  ISETP.GT.U32.AND P2, PT, R11, R7, PT ;  /* 0x000000070b00720c */ /* 0x000fc60003f44070 */
[----:B------:R-:W-:Y:S02]  /*8f10*/  @!P1 IMAD.IADD R17, R17, 0x1, -R11 ;  /* 0x0000000111119824 */ /* 0x000fe400078e0a0b */
[----:B0-----:R-:W-:Y:S02]  /*8f20*/  IMAD.MOV.U32 R0, RZ, RZ, R15 ;  /* 0x000000ffff007224 */ /* 0x001fe400078e000f */
[----:B------:R-:W-:-:S04]  /*8f30*/  IMAD.HI.U32 R15, R13, R4, RZ ;  /* 0x000000040d0f7227 */ /* 0x000fc800078e00ff */
[----:B------:R-:W-:Y:S01]  /*8f40*/  @!P4 IMAD.MOV R0, RZ, RZ, -R0 ;  /* 0x000000ffff00c224 */ /* 0x000fe200078e0a00 */
[----:B------:R-:W-:Y:S01]  /*8f50*/  ISETP.GE.AND P4, PT, R3, RZ, PT ;  /* 0x000000ff0300720c */ /* 0x000fe20003f86270 */
[----:B------:R-:W-:Y:S02]  /*8f60*/  IMAD R3, R11, R20, R8 ;  /* 0x000000140b037224 */ /* 0x000fe400078e0208 */
[----:B------:R-:W-:Y:S01]  /*8f70*/  IMAD.HI.U32 R8, R13, R16, RZ ;  /* 0x000000100d087227 */ /* 0x000fe200078e00ff */
[----:B------:R0:W-:Y:S02]  /*8f80*/  STL [R1+0x8c0], R0 ;  /* 0x0008c00001007387 */ /* 0x0001e40000100800 */
[----:B------:R-:W-:Y:S01]  /*8f90*/  ISETP.GT.U32.AND P1, PT, R11, R3, PT ;  /* 0x000000030b00720c */ /* 0x000fe20003f24070 */
[----:B------:R-:W-:-:S04]  /*8fa0*/  IMAD.HI.U32 R20, R13, R19, RZ ;  /* 0x000000130d147227 */ /* 0x000fc800078e00ff */
[----:B------:R-:W-:Y:S02]  /*8fb0*/  IMAD.MOV R8, RZ, RZ, -R8 ;  /* 0x000000ffff087224 */ /* 0x000fe400078e0a08 */
[----:B------:R-:W-:Y:S02]  /*8fc0*/  IMAD.MOV R20, RZ, RZ, -R20 ;  /* 0x000000ffff147224 */ /* 0x000fe400078e0a14 */
[----:B0-----:R-:W-:Y:S02]  /*8fd0*/  IMAD.MOV.U32 R0, RZ, RZ, R17 ;  /* 0x000000ffff007224 */ /* 0x001fe400078e0011 */
[----:B------:R-:W-:Y:S02]  /*8fe0*/  IMAD.MOV R15, RZ, RZ, -R15 ;  /* 0x000000ffff0f7224 */ /* 0x000fe400078e0a0f */
[----:B------:R-:W-:Y:S02]  /*8ff0*/  @!P0 IMAD.MOV R0, RZ, RZ, -R0 ;  /* 0x000000ffff008224 */ /* 0x000fe400078e0a00 */
[----:B------:R-:W-:-:S02]  /*9000*/  IMAD R16, R11, R8, R16 ;  /* 0x000000080b107224 */ /* 0x000fc400078e0210 */
[----:B------:R-:W-:Y:S01]  /*9010*/  @!P2 IMAD.IADD R7, R7, 0x1, -R11 ;  /* 0x000000010707a824 */ /* 0x000fe200078e0a0b */
[----:B------:R0:W-:Y:S01]  /*9020*/  STL [R1+0x194], R0 ;  /* 0x0001940001007387 */ /* 0x0001e20000100800 */
[C---:B------:R-:W-:Y:S01]  /*9030*/  IMAD R19, R11.reuse, R20, R19 ;  /* 0x000000140b137224 */ /* 0x040fe200078e0213 */
[C---:B------:R-:W-:Y:S01]  /*9040*/  ISETP.GT.U32.AND P2, PT, R11.reuse, R16, PT ;  /* 0x000000100b00720c */ /* 0x040fe20003f44070 */
[----:B------:R-:W-:Y:S02]  /*9050*/  IMAD R4, R11, R15, R4 ;  /* 0x0000000f0b047224 */ /* 0x000fe400078e0204 */
[--C-:B------:R-:W-:Y:S01]  /*9060*/  @!P1 IMAD.IADD R3, R3, 0x1, -R11.reuse ;  /* 0x0000000103039824 */ /* 0x100fe200078e0a0b */
[C---:B------:R-:W-:Y:S01]  /*9070*/  ISETP.GT.U32.AND P1, PT, R11.reuse, R19, PT ;  /* 0x000000130b00720c */ /* 0x040fe20003f24070 */
[----:B------:R-:W-:Y:S02]  /*9080*/  VIADD R8, R12, 0x15e ;  /* 0x0000015e0c087836 */ /* 0x000fe40000000000 */
[----:B------:R-:W-:Y:S01]  /*9090*/  @!P3 IMAD.IADD R10, R10, 0x1, -R11 ;  /* 0x000000010a0ab824 */ /* 0x000fe200078e0a0b */
[C---:B------:R-:W-:Y:S01]  /*90a0*/  ISETP.GT.U32.AND P0, PT, R11.reuse, R3, PT ;  /* 0x000000030b00720c */ /* 0x040fe20003f04070 */
[----:B0-----:R-:W-:Y:S01]  /*90b0*/  IMAD.MOV.U32 R0, RZ, RZ, R7 ;  /* 0x000000ffff007224 */ /* 0x001fe200078e0007 */
[----:B------:R-:W-:Y:S01]  /*90c0*/  LOP3.LUT R7, R14, 0x160, RZ, 0xfc, !PT ;  /* 0x000001600e077812 */ /* 0x000fe200078efcff */
[----:B------:R-:W-:Y:S01]  /*90d0*/  IMAD.MOV.U32 R17, RZ, RZ, R10 ;  /* 0x000000ffff117224 */ /* 0x000fe200078e000a */
[----:B------:R-:W-:Y:S01]  /*90e0*/  IABS R15, R8 ;  /* 0x00000008000f7213 */ /* 0x000fe20000000000 */
[----:B------:R-:W-:Y:S01]  /*90f0*/  @!P6 IMAD.MOV R0, RZ, RZ, -R0 ;  /* 0x000000ffff00e224 */ /* 0x000fe200078e0a00 */
[----:B------:R-:W-:Y:S01]  /*9100*/  ISETP.GT.U32.AND P6, PT, R11, R4, PT ;  /* 0x000000040b00720c */ /* 0x000fe20003fc4070 */
[--C-:B------:R-:W-:Y:S01]  /*9110*/  @!P2 IMAD.IADD R16, R16, 0x1, -R11.reuse ;  /* 0x000000011010a824 */ /* 0x100fe200078e0a0b */
[----:B------:R-:W-:Y:S01]  /*9120*/  IABS R20, R7 ;  /* 0x0000000700147213 */ /* 0x000fe20000000000 */
[----:B------:R-:W-:Y:S01]  /*9130*/  @!P1 IMAD.IADD R19, R19, 0x1, -R11 ;  /* 0x0000000113139824 */ /* 0x000fe200078e0a0b */
[----:B------:R-:W-:Y:S01]  /*9140*/  ISETP.GE.AND P1, PT, R8, RZ, PT ;  /* 0x000000ff0800720c */ /* 0x000fe20003f26270 */
[----:B------:R-:W-:Y:S01]  /*9150*/  IMAD.MOV.U32 R10, RZ, RZ, R15 ;  /* 0x000000ffff0a7224 */ /* 0x000fe200078e000f */
[----:B------:R-:W-:Y:S01]  /*9160*/  ISETP.GE.AND P3, PT, R18, RZ, PT ;  /* 0x000000ff1200720c */ /* 0x000fe20003f66270 */
[----:B------:R-:W-:Y:S01]  /*9170*/  @!P5 IMAD.MOV R17, RZ, RZ, -R17 ;  /* 0x000000ffff11d224 */ /* 0x000fe200078e0a11 */
[----:B------:R-:W-:Y:S01]  /*9180*/  ISETP.GE.AND P5, PT, R9, RZ, PT ;  /* 0x000000ff0900720c */ /* 0x000fe20003fa6270 */
[----:B------:R-:W-:Y:S01]  /*9190*/  IMAD.HI.U32 R8, R13, R20, RZ ;  /* 0x000000140d087227 */ /* 0x000fe200078e00ff */
[----:B------:R-:W-:-:S02]  /*91a0*/  ISETP.GT.U32.AND P2, PT, R11, R19, PT ;  /* 0x000000130b00720c */ /* 0x000fc40003f44070 */
[----:B------:R0:W-:Y:S01]  /*91b0*/  STL [R1+0x19c], R17 ;  /* 0x00019c1101007387 */ /* 0x0001e20000100800 */
[--C-:B------:R-:W-:Y:S01]  /*91c0*/  @!P6 IMAD.IADD R4, R4, 0x1, -R11.reuse ;  /* 0x000000010404e824 */ /* 0x100fe200078e0a0b */
[----:B------:R-:W-:Y:S01]  /*91d0*/  ISETP.GT.U32.AND P6, PT, R11, R16, PT ;  /* 0x000000100b00720c */ /* 0x000fe20003fc4070 */
[----:B------:R-:W-:Y:S01]  /*91e0*/  @!P0 IMAD.IADD R3, R3, 0x1, -R11 ;  /* 0x0000000103038824 */ /* 0x000fe200078e0a0b */
[----:B------:R1:W-:Y:S01]  /*91f0*/  STL [R1+0x8a8], R0 ;  /* 0x0008a80001007387 */ /* 0x0003e20000100800 */
[----:B------:R-:W-:Y:S01]  /*9200*/  IMAD.HI.U32 R9, R13, R10, RZ ;  /* 0x0000000a0d097227 */ /* 0x000fe200078e00ff */
[----:B------:R-:W-:Y:S02]  /*9210*/  ISETP.GE.AND P0, PT, R6, RZ, PT ;  /* 0x000000ff0600720c */ /* 0x000fe40003f06270 */
[----:B------:R-:W-:Y:S01]  /*9220*/  LOP3.LUT R6, R14, 0x162, RZ, 0xfc, !PT ;  /* 0x000001620e067812 */ /* 0x000fe200078efcff */
[----:B------:R-:W-:Y:S02]  /*9230*/  IMAD.MOV R8, RZ, RZ, -R8 ;  /* 0x000000ffff087224 */ /* 0x000fe400078e0a08 */
[----:B------:R-:W-:Y:S01]  /*9240*/  IMAD.MOV R9, RZ, RZ, -R9 ;  /* 0x000000ffff097224 */ /* 0x000fe200078e0a09 */
[----:B0-----:R-:W-:Y:S01]  /*9250*/  IABS R17, R6 ;  /* 0x0000000600117213 */ /* 0x001fe20000000000 */
[----:B------:R-:W-:-:S02]  /*9260*/  IMAD R20, R11, R8, R20 ;  /* 0x000000080b147224 */ /* 0x000fc400078e0214 */
[----:B-1----:R-:W-:Y:S01]  /*9270*/  IMAD.MOV.U32 R0, RZ, RZ, R3 ;  /* 0x000000ffff007224 */ /* 0x002fe200078e0003 */
[C---:B------:R-:W-:Y:S01]  /*9280*/  LOP3.LUT R3, R14.reuse, 0x164, RZ, 0xfc, !PT ;  /* 0x000001640e037812 */ /* 0x040fe200078efcff */
[C---:B------:R-:W-:Y:S01]  /*9290*/  IMAD R10, R11.reuse, R9, R10 ;  /* 0x000000090b0a7224 */ /* 0x040fe200078e020a */
[----:B------:R-:W-:Y:S01]  /*92a0*/  LOP3.LUT R9, R14, 0x166, RZ, 0xfc, !PT ;  /* 0x000001660e097812 */ /* 0x000fe200078efcff */
[----:B------:R-:W-:Y:S01]  /*92b0*/  @!P4 IMAD.MOV R0, RZ, RZ, -R0 ;  /* 0x000000ffff00c224 */ /* 0x000fe200078e0a00 */
[C---:B------:R-:W-:Y:S01]  /*92c0*/  ISETP.GT.U32.AND P4, PT, R11.reuse, R4, PT ;  /* 0x000000040b00720c */ /* 0x040fe20003f84070 */
[--C-:B------:R-:W-:Y:S01]  /*92d0*/  @!P6 IMAD.IADD R16, R16, 0x1, -R11.reuse ;  /* 0x000000011010e824 */ /* 0x100fe200078e0a0b */
[----:B------:R-:W-:Y:S01]  /*92e0*/  ISETP.GT.U32.AND P6, PT, R11, R20, PT ;  /* 0x000000140b00720c */ /* 0x000fe20003fc4070 */
[----:B------:R-:W-:Y:S01]  /*92f0*/  @!P2 IMAD.IADD R19, R19, 0x1, -R11 ;  /* 0x000000011313a824 */ /* 0x000fe200078e0a0b */
[----:B------:R-:W-:Y:S01]  /*9300*/  ISETP.GT.U32.AND P2, PT, R11, R10, PT ;  /* 0x0000000a0b00720c */ /* 0x000fe20003f44070 */
[----:B------:R0:W-:Y:S01]  /*9310*/  STL [R1+0x8bc], R0 ;  /* 0x0008bc0001007387 */ /* 0x0001e20000100800 */
[----:B------:R-:W-:Y:S01]  /*9320*/  IABS R15, R9 ;  /* 0x00000009000f7213 */ /* 0x000fe20000000000 */
[----:B------:R-:W-:Y:S01]  /*9330*/  IMAD.HI.U32 R18, R13, R17, RZ ;  /* 0x000000110d127227 */ /* 0x000fe200078e00ff */
[----:B------:R-:W-:-:S03]  /*9340*/  IABS R8, R3 ;  /* 0x0000000300087213 */ /* 0x000fc60000000000 */
[----:B------:R-:W-:Y:S02]  /*9350*/  IMAD.MOV R18, RZ, RZ, -R18 ;  /* 0x000000ffff127224 */ /* 0x000fe400078e0a12 */
[----:B------:R-:W-:Y:S01]  /*9360*/  @!P4 IMAD.IADD R4, R4, 0x1, -R11 ;  /* 0x000000010404c824 */ /* 0x000fe200078e0a0b */
[----:B------:R-:W-:Y:S01]  /*9370*/  ISETP.GE.AND P4, PT, R7, RZ, PT ;  /* 0x000000ff0700720c */ /* 0x000fe20003f86270 */
[----:B0-----:R-:W-:Y:S02]  /*9380*/  IMAD.MOV.U32 R0, RZ, RZ, R19 ;  /* 0x000000ffff007224 */ /* 0x001fe400078e0013 */
[----:B------:R-:W-:Y:S02]  /*9390*/  @!P6 IMAD.IADD R20, R20, 0x1, -R11 ;  /* 0x000000011414e824 */ /* 0x000fe400078e0a0b */
[----:B------:R-:W-:Y:S02]  /*93a0*/  IMAD.MOV.U32 R7, RZ, RZ, R15 ;  /* 0x000000ffff077224 */ /* 0x000fe400078e000f */
[----:B------:R-:W-:Y:S01]  /*93b0*/  IMAD.HI.U32 R15, R13, R8, RZ ;  /* 0x000000080d0f7227 */ /* 0x000fe200078e00ff */
[----:B------:R-:W-:-:S03]  /*93c0*/  ISETP.GT.U32.AND P6, PT, R11, R20, PT ;  /* 0x000000140b00720c */ /* 0x000fc60003fc4070 */
[----:B------:R-:W-:Y:S01]  /*93d0*/  @!P2 IMAD.IADD R10, R10, 0x1, -R11 ;  /* 0x000000010a0aa824 */ /* 0x000fe200078e0a0b */
[----:B------:R-:W-:Y:S01]  /*93e0*/  ISETP.GE.AND P2, PT, R6, RZ, PT ;  /* 0x000000ff0600720c */ /* 0x000fe20003f46270 */
[----:B------:R-:W-:Y:S02]  /*93f0*/  @!P3 IMAD.MOV R0, RZ, RZ, -R0 ;  /* 0x000000ffff00b224 */ /* 0x000fe400078e0a00 */
[----:B------:R-:W-:Y:S01]  /*9400*/  IMAD.HI.U32 R6, R13, R7, RZ ;  /* 0x000000070d067227 */ /* 0x000fe200078e00ff */
[----:B------:R-:W-:Y:S02]  /*9410*/  ISETP.GT.U32.AND P3, PT, R11, R10, PT ;  /* 0x0000000a0b00720c */ /* 0x000fe40003f64070 */
[----:B------:R0:W-:Y:S01]  /*9420*/  STL [R1+0x18c], R0 ;  /* 0x00018c0001007387 */ /* 0x0001e20000100800 */
[----:B------:R-:W-:Y:S02]  /*9430*/  IMAD.MOV R15, RZ, RZ, -R15 ;  /* 0x000000ffff0f7224 */ /* 0x000fe400078e0a0f */
[----:B------:R-:W-:-:S02]  /*9440*/  IMAD.MOV R6, RZ, RZ, -R6 ;  /* 0x000000ffff067224 */ /* 0x000fc400078e0a06 */
[C---:B------:R-:W-:Y:S02]  /*9450*/  IMAD R8, R11.reuse, R15, R8 ;  /* 0x0000000f0b087224 */ /* 0x040fe400078e0208 */
[C---:B------:R-:W-:Y:S01]  /*9460*/  IMAD R17, R11.reuse, R18, R17 ;  /* 0x000000120b117224 */ /* 0x040fe200078e0211 */
[----:B------:R-:W-:Y:S01]  /*9470*/  LOP3.LUT R18, R14, 0x168, RZ, 0xfc, !PT ;  /* 0x000001680e127812 */ /* 0x000fe200078efcff */
[C---:B------:R-:W-:Y:S02]  /*9480*/  IMAD R7, R11.reuse, R6, R7 ;  /* 0x000000060b077224 */ /* 0x040fe400078e0207 */
[----:B0-----:R-:W-:Y:S01]  /*9490*/  IMAD.MOV.U32 R0, RZ, RZ, R4 ;  /* 0x000000ffff007224 */ /* 0x001fe200078e0004 */
[----:B------:R-:W-:Y:S01]  /*94a0*/  IABS R6, R18 ;  /* 0x0000001200067213 */ /* 0x000fe20000000000 */
[----:B------:R-:W-:Y:S01]  /*94b0*/  @!P5 IMAD.MOV R16, RZ, RZ, -R16 ;  /* 0x000000ffff10d224 */ /* 0x000fe200078e0a10 */
[C---:B------:R-:W-:Y:S01]  /*94c0*/  ISETP.GT.U32.AND P5, PT, R11.reuse, R17, PT ;  /* 0x000000110b00720c */ /* 0x040fe20003fa4070 */
[----:B------:R-:W-:Y:S01]  /*94d0*/  @!P0 IMAD.MOV R0, RZ, RZ, -R0 ;  /* 0x000000ffff008224 */ /* 0x000fe200078e0a00 */
[C---:B------:R-:W-:Y:S01]  /*94e0*/  ISETP.GT.U32.AND P0, PT, R11.reuse, R8, PT ;  /* 0x000000080b00720c */ /* 0x040fe20003f04070 */
[--C-:B------:R-:W-:Y:S01]  /*94f0*/  @!P6 IMAD.IADD R20, R20, 0x1, -R11.reuse ;  /* 0x000000011414e824 */ /* 0x100fe200078e0a0b */
[----:B------:R-:W-:Y:S01]  /*9500*/  ISETP.GT.U32.AND P6, PT, R11, R7, PT ;  /* 0x000000070b00720c */ /* 0x000fe20003fc4070 */
[--C-:B------:R-:W-:Y:S01]  /*9510*/  @!P3 IMAD.IADD R10, R10, 0x1, -R11.reuse ;  /* 0x000000010a0ab824 */ /* 0x100fe200078e0a0b */
[----:B------:R-:W-:Y:S01]  /*9520*/  ISETP.GE.AND P3, PT, R3, RZ, PT ;  /* 0x000000ff0300720c */ /* 0x000fe20003f66270 */
[----:B------:R-:W-:Y:S01]  /*9530*/  IMAD.HI.U32 R15, R13, R6, RZ ;  /* 0x000000060d0f7227 */ /* 0x000fe200078e00ff */
[----:B------:R-:W-:Y:S01]  /*9540*/  LOP3.LUT R3, R14, 0x16a, RZ, 0xfc, !PT ;  /* 0x0000016a0e037812 */ /* 0x000fe200078efcff */
[----:B------:R-:W-:Y:S03]  /*9550*/  STL [R1+0x190], R16 ;  /* 0x0001901001007387 */ /* 0x000fe60000100800 */
[----:B------:R-:W-:Y:S01]  /*9560*/  IABS R4, R3 ;  /* 0x0000000300047213 */ /* 0x000fe20000000000 */
[--C-:B------:R-:W-:Y:S01]  /*9570*/  @!P5 IMAD.IADD R17, R17, 0x1, -R11.reuse ;  /* 0x000000011111d824 */ /* 0x100fe200078e0a0b */
[----:B------:R0:W-:Y:S01]  /*9580*/  STL [R1+0x8a4], R0 ;  /* 0x0008a40001007387 */ /* 0x0001e20000100800 */
[--C-:B------:R-:W-:Y:S01]  /*9590*/  @!P0 IMAD.IADD R8, R8, 0x1, -R11.reuse ;  /* 0x0000000108088824 */ /* 0x100fe200078e0a0b */
[----:B------:R-:W-:Y:S01]  /*95a0*/  ISETP.GE.AND P5, PT, R9, RZ, PT ;  /* 0x000000ff0900720c */ /* 0x000fe20003fa6270 */
[----:B------:R-:W-:Y:S01]  /*95b0*/  @!P6 IMAD.IADD R7, R7, 0x1, -R11 ;  /* 0x000000010707e824 */ /* 0x000fe200078e0a0b */
[----:B------:R-:W-:-:S02]  /*95c0*/  ISETP.GT.U32.AND P0, PT, R11, R17, PT ;  /* 0x000000110b00720c */ /* 0x000fc40003f04070 */
[----:B------:R-:W-:Y:S02]  /*95d0*/  ISETP.GT.U32.AND P6, PT, R11, R8, PT ;  /* 0x000000080b00720c */ /* 0x000fe40003fc4070 */
[----:B------:R-:W-:Y:S01]  /*95e0*/  LOP3.LUT R9, R14, 0x16c, RZ, 0xfc, !PT ;  /* 0x0000016c0e097812 */ /* 0x000fe200078efcff */
[----:B0-----:R-:W-:Y:S02]  /*95f0*/  IMAD.MOV.U32 R0, RZ, RZ, R10 ;  /* 0x000000ffff007224 */ /* 0x001fe400078e000a */
[----:B------:R-:W-:Y:S01]  /*9600*/  IMAD.MOV R10, RZ, RZ, -R15 ;  /* 0x000000ffff0a7224 */ /* 0x000fe200078e0a0f */
[----:B------:R-:W-:Y:S01]  /*9610*/  IABS R21, R9 ;  /* 0x0000000900157213 */ /* 0x000fe20000000000 */
[----:B------:R-:W-:-:S04]  /*9620*/  IMAD.HI.U32 R15, R13, R4, RZ ;  /* 0x000000040d0f7227 */ /* 0x000fc800078e00ff */
[----:B------:R-:W-:Y:S02]  /*9630*/  IMAD.MOV R15, RZ, RZ, -R15 ;  /* 0x000000ffff0f7224 */ /* 0x000fe400078e0a0f */
[C---:B------:R-:W-:Y:S02]  /*9640*/  IMAD R6, R11.reuse, R10, R6 ;  /* 0x0000000a0b067224 */ /* 0x040fe400078e0206 */
[----:B------:R-:W-:Y:S01]  /*9650*/  IMAD R4, R11, R15, R4 ;  /* 0x0000000f0b047224 */ /* 0x000fe200078e0204 */
[----:B------:R-:W-:Y:S01]  /*9660*/  LOP3.LUT R15, R14, 0x170, RZ, 0xfc, !PT ;  /* 0x000001700e0f7812 */ /* 0x000fe200078efcff */
[--C-:B------:R-:W-:Y:S02]  /*9670*/  @!P6 IMAD.IADD R8, R8, 0x1, -R11.reuse ;  /* 0x000000010808e824 */ /* 0x100fe400078e0a0b */
[----:B------:R-:W-:Y:S01]  /*9680*/  @!P0 IMAD.IADD R17, R17, 0x1, -R11 ;  /* 0x0000000111118824 */ /* 0x000fe200078e0a0b */
[C---:B------:R-:W-:Y:S01]  /*9690*/  ISETP.GT.U32.AND P6, PT, R11.reuse, R4, PT ;  /* 0x000000040b00720c */ /* 0x040fe20003fc4070 */
[----:B------:R-:W-:Y:S01]  /*96a0*/  VIADD R10, R12, 0x16e ;  /* 0x0000016e0c0a7836 */ /* 0x000fe20000000000 */
[----:B------:R-:W-:Y:S01]  /*96b0*/  ISETP.GT.U32.AND P0, PT, R11, R6, PT ;  /* 0x000000060b00720c */ /* 0x000fe20003f04070 */
[----:B------:R-:W-:-:S03]  /*96c0*/  IMAD.HI.U32 R22, R13, R21, RZ ;  /* 0x000000150d167227 */ /* 0x000fc600078e00ff */
[----:B------:R-:W-:Y:S01]  /*96d0*/  IABS R16, R10 ;  /* 0x0000000a00107213 */ /* 0x000fe20000000000 */
[----:B------:R-:W-:Y:S02]  /*96e0*/  IMAD.MOV R22, RZ, RZ, -R22 ;  /* 0x000000ffff167224 */ /* 0x000fe400078e0a16 */
[----:B------:R-:W-:Y:S01]  /*96f0*/  @!P1 IMAD.MOV R0, RZ, RZ, -R0 ;  /* 0x000000ffff009224 */ /* 0x000fe200078e0a00 */
[----:B------:R-:W-:Y:S01]  /*9700*/  ISETP.GT.U32.AND P1, PT, R11, R7, PT ;  /* 0x000000070b00720c */ /* 0x000fe20003f24070 */
[----:B------:R-:W-:-:S03]  /*9710*/  IMAD.HI.U32 R19, R13, R16, RZ ;  /* 0x000000100d137227 */ /* 0x000fc600078e00ff */
[----:B------:R0:W-:Y:S01]  /*9720*/  STL [R1+0x8a0], R0 ;  /* 0x0008a00001007387 */ /* 0x0001e20000100800 */
[--C-:B------:R-:W-:Y:S02]  /*9730*/  @!P6 IMAD.IADD R4, R4, 0x1, -R11.reuse ;  /* 0x000000010404e824 */ /* 0x100fe400078e0a0b */
[----:B------:R-:W-:Y:S01]  /*9740*/  @!P0 IMAD.IADD R6, R6, 0x1, -R11 ;  /* 0x0000000106068824 */ /* 0x000fe200078e0a0b */
[----:B------:R-:W-:Y:S01]  /*9750*/  ISETP.GE.AND P0, PT, R3, RZ, PT ;  /* 0x000000ff0300720c */ /* 0x000fe20003f06270 */
[C---:B------:R-:W-:Y:S01]  /*9760*/  IMAD R3, R11.reuse, R22, R21 ;  /* 0x000000160b037224 */ /* 0x040fe200078e0215 */
[C---:B------:R-:W-:Y:S01]  /*9770*/  ISETP.GT.U32.AND P6, PT, R11.reuse, R4, PT ;  /* 0x000000040b00720c */ /* 0x040fe20003fc4070 */
[----:B------:R-:W-:Y:S02]  /*9780*/  @!P2 IMAD.MOV R17, RZ, RZ, -R17 ;  /* 0x000000ffff11a224 */ /* 0x000fe400078e0a11 */
[----:B------:R-:W-:Y:S01]  /*9790*/  IMAD.MOV R19, RZ, RZ, -R19 ;  /* 0x000000ffff137224 */ /* 0x000fe200078e0a13 */
[----:B------:R-:W-:Y:S01]  /*97a0*/  ISETP.GT.U32.AND P2, PT, R11, R3, PT ;  /* 0x000000030b00720c */ /* 0x000fe20003f44070 */
[----:B0-----:R-:W-:-:S02]  /*97b0*/  IMAD.MOV.U32 R0, RZ, RZ, R20 ;  /* 0x000000ffff007224 */ /* 0x001fc400078e0014 */
[C---:B------:R-:W-:Y:S02]  /*97c0*/  IMAD R16, R11.reuse, R19, R16 ;  /* 0x000000130b107224 */ /* 0x040fe400078e0210 */
[----:B------:R-:W-:Y:S01]  /*97d0*/  @!P4 IMAD.MOV R0, RZ, RZ, -R0 ;  /* 0x000000ffff00c224 */ /* 0x000fe200078e0a00 */
[----:B------:R-:W-:Y:S01]  /*97e0*/  ISETP.GT.U32.AND P4, PT, R11, R6, PT ;  /* 0x000000060b00720c */ /* 0x000fe20003f84070 */
[--C-:B------:R-:W-:Y:S01]  /*97f0*/  @!P1 IMAD.IADD R7, R7, 0x1, -R11.reuse ;  /* 0x0000000107079824 */ /* 0x100fe200078e0a0b */
[----:B------:R-:W-:Y:S01]  /*9800*/  ISETP.GE.AND P1, PT, R18, RZ, PT ;  /* 0x000000ff1200720c */ /* 0x000fe20003f26270 */
[--C-:B------:R-:W-:Y:S01]  /*9810*/  @!P6 IMAD.IADD R4, R4, 0x1, -R11.reuse ;  /* 0x000000010404e824 */ /* 0x100fe200078e0a0b */
[----:B------:R-:W-:Y:S01]  /*9820*/  ISETP.GT.U32.AND P6, PT, R11, R16, PT ;  /* 0x000000100b00720c */ /* 0x000fe20003fc4070 */
[----:B------:R-:W-:Y:S01]  /*9830*/  @!P3 IMAD.MOV R8, RZ, RZ, -R8 ;  /* 0x000000ffff08b224 */ /* 0x000fe200078e0a08 */
[----:B------:R-:W-:Y:S01]  /*9840*/  IABS R18, R15 ;  /* 0x0000000f00127213 */ /* 0x000fe20000000000 */
[----:B------:R-:W-:Y:S01]  /*9850*/  @!P2 IMAD.IADD R3, R3, 0x1, -R11 ;  /* 0x000000010303a824 */ /* 0x000fe200078e0a0b */
[----:B------:R0:W-:Y:S01]  /*9860*/  STL [R1+0xbc], R0 ;  /* 0x0000bc0001007387 */ /* 0x0001e20000100800 */
[----:B------:R-:W-:-:S03]  /*9870*/  ISETP.GE.AND P3, PT, R9, RZ, PT ;  /* 0x000000ff0900720c */ /* 0x000fc60003f66270 */
[----:B------:R1:W-:Y:S01]  /*9880*/  STL [R1+0xd8], R17 ;  /* 0x0000d81101007387 */ /* 0x0003e20000100800 */
[----:B------:R-:W-:Y:S01]  /*9890*/  ISETP.GT.U32.AND P2, PT, R11, R3, PT ;  /* 0x000000030b00720c */ /* 0x000fe20003f44070 */
[--C-:B------:R-:W-:Y:S01]  /*98a0*/  @!P4 IMAD.IADD R6, R6, 0x1, -R11.reuse ;  /* 0x000000010606c824 */ /* 0x100fe200078e0a0b */
[----:B------:R-:W-:Y:S01]  /*98b0*/  ISETP.GE.AND P4, PT, R15, RZ, PT ;  /* 0x000000ff0f00720c */ /* 0x000fe20003f86270 */
[----:B------:R2:W-:Y:S01]  /*98c0*/  STL [R1+0x888], R8 ;  /* 0x0008880801007387 */ /* 0x0005e20000100800 */
[----:B------:R-:W-:Y:S02]  /*98d0*/  @!P6 IMAD.IADD R16, R16, 0x1, -R11 ;  /* 0x000000011010e824 */ /* 0x000fe400078e0a0b */
[----:B0-----:R-:W-:Y:S01]  /*98e0*/  IMAD.MOV.U32 R0, RZ, RZ, R7 ;  /* 0x000000ffff007224 */ /* 0x001fe200078e0007 */
[----:B------:R-:W-:Y:S01]  /*98f0*/  LOP3.LUT R7, R14, 0x172, RZ, 0xfc, !PT ;  /* 0x000001720e077812 */ /* 0x000fe200078efcff */
[----:B-1----:R-:W-:Y:S01]  /*9900*/  IMAD.MOV.U32 R17, RZ, RZ, R6 ;  /* 0x000000ffff117224 */ /* 0x002fe200078e0006 */
[----:B------:R-:W-:Y:S01]  /*9910*/  ISETP.GT.U32.AND P6, PT, R11, R16, PT ;  /* 0x000000100b00720c */ /* 0x000fe20003fc4070 */
[----:B------:R-:W-:Y:S01]  /*9920*/  @!P5 IMAD.MOV R0, RZ, RZ, -R0 ;  /* 0x000000ffff00d224 */ /* 0x000fe200078e0a00 */
[----:B------:R-:W-:Y:S01]  /*9930*/  ISETP.GE.AND P5, PT, R10, RZ, PT ;  /* 0x000000ff0a00720c */ /* 0x000fe20003fa6270 */
[----:B--2---:R-:W-:Y:S01]  /*9940*/  IMAD.HI.U32 R8, R13, R18, RZ ;  /* 0x000000120d087227 */ /* 0x004fe200078e00ff */
[----:B------:R-:W-:-:S02]  /*9950*/  LOP3.LUT R6, R14, 0x176, RZ, 0xfc, !PT ;  /* 0x000001760e067812 */ /* 0x000fc400078efcff */
[----:B------:R0:W-:Y:S01]  /*9960*/  STL [R1+0x89c], R0 ;  /* 0x00089c0001007387 */ /* 0x0001e20000100800 */
[----:B------:R-:W-:Y:S01]  /*9970*/  IMAD.MOV R9, RZ, RZ, -R8 ;  /* 0x000000ffff097224 */ /* 0x000fe200078e0a08 */
[----:B------:R-:W-:Y:S01]  /*9980*/  IABS R8, R7 ;  /* 0x0000000700087213 */ /* 0x000fe20000000000 */
[----:B------:R-:W-:Y:S01]  /*9990*/  @!P1 IMAD.MOV R17, RZ, RZ, -R17 ;  /* 0x000000ffff119224 */ /* 0x000fe200078e0a11 */
[----:B------:R-:W-:Y:S01]  /*99a0*/  ISETP.GE.AND P1, PT, R7, RZ, PT ;  /* 0x000000ff0700720c */ /* 0x000fe20003f26270 */
[----:B------:R-:W-:Y:S02]  /*99b0*/  IMAD R9, R11, R9, R18 ;  /* 0x000000090b097224 */ /* 0x000fe400078e0212 */
[----:B------:R-:W-:Y:S01]  /*99c0*/  IMAD.MOV.U32 R18, RZ, RZ, R8 ;  /* 0x000000ffff127224 */ /* 0x000fe200078e0008 */
[----:B------:R-:W-:Y:S01]  /*99d0*/  STL [R1+0xc4], R17 ;  /* 0x0000c41101007387 */ /* 0x000fe20000100800 */
[--C-:B------:R-:W-:Y:S02]  /*99e0*/  @!P2 IMAD.IADD R3, R3, 0x1, -R11.reuse ;  /* 0x000000010303a824 */ /* 0x100fe400078e0a0b */
[----:B0-----:R-:W-:Y:S01]  /*99f0*/  IMAD.MOV.U32 R0, RZ, RZ, R4 ;  /* 0x000000ffff007224 */ /* 0x001fe200078e0004 */
[----:B------:R-:W-:Y:S01]  /*9a00*/  LOP3.LUT R4, R14, 0x174, RZ, 0xfc, !PT ;  /* 0x000001740e047812 */ /* 0x000fe200078efcff */
[----:B------:R-:W-:Y:S01]  /*9a10*/  @!P6 IMAD.IADD R16, R16, 0x1, -R11 ;  /* 0x000000011010e824 */ /* 0x000fe200078e0a0b */
[----:B------:R-:W-:Y:S01]  /*9a20*/  ISETP.GE.AND P6, PT, R6, RZ, PT ;  /* 0x000000ff0600720c */ /* 0x000fe20003fc6270 */
[----:B------:R-:W-:Y:S01]  /*9a30*/  @!P0 IMAD.MOV R0, RZ, RZ, -R0 ;  /* 0x000000ffff008224 */ /* 0x000fe200078e0a00 */
[----:B------:R-:W-:Y:S01]  /*9a40*/  ISETP.GT.U32.AND P0, PT, R11, R9, PT ;  /* 0x000000090b00720c */ /* 0x000fe20003f04070 */
[----:B------:R-:W-:Y:S01]  /*9a50*/  IMAD.HI.U32 R7, R13, R18, RZ ;  /* 0x000000120d077227 */ /* 0x000fe200078e00ff */
[----:B------:R-:W-:-:S02]  /*9a60*/  IABS R8, R4 ;  /* 0x0000000400087213 */ /* 0x000fc40000000000 */
[----:B------:R0:W-:Y:S01]  /*9a70*/  STL [R1+0xec], R0 ;  /* 0x0000ec0001007387 */ /* 0x0001e20000100800 */
[----:B------:R-:W-:Y:S01]  /*9a80*/  IMAD.MOV R7, RZ, RZ, -R7 ;  /* 0x000000ffff077224 */ /* 0x000fe200078e0a07 */
[----:B------:R-:W-:Y:S01]  /*9a90*/  ISETP.GE.AND P2, PT, R4, RZ, PT ;  /* 0x000000ff0400720c */ /* 0x000fe20003f46270 */
[----:B------:R-:W-:Y:S01]  /*9aa0*/  IMAD.HI.U32 R10, R13, R8, RZ ;  /* 0x000000080d0a7227 */ /* 0x000fe200078e00ff */
[----:B------:R-:W-:-:S03]  /*9ab0*/  LOP3.LUT R4, R14, 0x178, RZ, 0xfc, !PT ;  /* 0x000001780e047812 */ /* 0x000fc600078efcff */
[----:B------:R-:W-:Y:S02]  /*9ac0*/  IMAD.MOV R10, RZ, RZ, -R10 ;  /* 0x000000ffff0a7224 */ /* 0x000fe400078e0a0a */
[----:B------:R-:W-:Y:S02]  /*9ad0*/  @!P0 IMAD.IADD R9, R9, 0x1, -R11 ;  /* 0x0000000109098824 */ /* 0x000fe400078e0a0b */
[----:B0-----:R-:W-:Y:S02]  /*9ae0*/  IMAD.MOV.U32 R0, RZ, RZ, R3 ;  /* 0x000000ffff007224 */ /* 0x001fe400078e0003 */
[C---:B------:R-:W-:Y:S01]  /*9af0*/  IMAD R8, R11.reuse, R10, R8 ;  /* 0x0000000a0b087224 */ /* 0x040fe200078e0208 */
[C---:B------:R-:W-:Y:S01]  /*9b00*/  ISETP.GT.U32.AND P0, PT, R11.reuse, R9, PT ;  /* 0x000000090b00720c */ /* 0x040fe20003f04070 */
[----:B------:R-:W-:Y:S02]  /*9b10*/  @!P3 IMAD.MOV R0, RZ, RZ, -R0 ;  /* 0x000000ffff00b224 */ /* 0x000fe400078e0a00 */
[----:B------:R-:W-:Y:S01]  /*9b20*/  IMAD R18, R11, R7, R18 ;  /* 0x000000070b127224 */ /* 0x000fe200078e0212 */
[----:B------:R-:W-:Y:S01]  /*9b30*/  IABS R7, R6 ;  /* 0x0000000600077213 */ /* 0x000fe20000000000 */
[----:B------:R-:W-:Y:S01]  /*9b40*/  VIADD R10, R12, 0x17e ;  /* 0x0000017e0c0a7836 */ /* 0x000fe20000000000 */
[----:B------:R0:W-:Y:S01]  /*9b50*/  STL [R1+0x880], R0 ;  /* 0x0008800001007387 */ /* 0x0001e20000100800 */
[----:B------:R-:W-:-:S02]  /*9b60*/  IABS R6, R4 ;  /* 0x0000000400067213 */ /* 0x000fc40000000000 */
[----:B------:R-:W-:Y:S01]  /*9b70*/  ISETP.GT.U32.AND P3, PT, R11, R18, PT ;  /* 0x000000120b00720c */ /* 0x000fe20003f64070 */
[----:B------:R-:W-:Y:S01]  /*9b80*/  IMAD.HI.U32 R3, R13, R7, RZ ;  /* 0x000000070d037227 */ /* 0x000fe200078e00ff */
[----:B------:R-:W-:-:S03]  /*9b90*/  IABS R17, R10 ;  /* 0x0000000a00117213 */ /* 0x000fc60000000000 */
[----:B------:R-:W-:Y:S01]  /*9ba0*/  @!P0 IMAD.IADD R9, R9, 0x1, -R11 ;  /* 0x0000000109098824 */ /* 0x000fe200078e0a0b */
[----:B------:R-:W-:Y:S01]  /*9bb0*/  ISETP.GE.AND P0, PT, R4, RZ, PT ;  /* 0x000000ff0400720c */ /* 0x000fe20003f06270 */
[----:B0-----:R-:W-:Y:S01]  /*9bc0*/  IMAD.MOV.U32 R0, RZ, RZ, R16 ;  /* 0x000000ffff007224 */ /* 0x001fe200078e0010 */
[----:B------:R-:W-:Y:S01]  /*9bd0*/  LOP3.LUT R16, R14, 0x17a, RZ, 0xfc, !PT ;  /* 0x0000017a0e107812 */ /* 0x000fe200078efcff */
[----:B------:R-:W-:Y:S02]  /*9be0*/  IMAD.MOV R3, RZ, RZ, -R3 ;  /* 0x000000ffff037224 */ /* 0x000fe400078e0a03 */
[----:B------:R-:W-:Y:S01]  /*9bf0*/  @!P5 IMAD.MOV R0, RZ, RZ, -R0 ;  /* 0x000000ffff00d224 */ /* 0x000fe200078e0a00 */
[C---:B------:R-:W-:Y:S01]  /*9c00*/  ISETP.GT.U32.AND P5, PT, R11.reuse, R8, PT ;  /* 0x000000080b00720c */ /* 0x040fe20003fa4070 */
[----:B------:R-:W-:Y:S01]  /*9c10*/  @!P3 IMAD.IADD R18, R18, 0x1, -R11 ;  /* 0x000000011212b824 */ /* 0x000fe200078e0a0b */
[----:B------:R-:W-:Y:S01]  /*9c20*/  IABS R4, R16 ;  /* 0x0000001000047213 */ /* 0x000fe20000000000 */
[----:B------:R-:W-:Y:S01]  /*9c30*/  IMAD R7, R11, R3, R7 ;  /* 0x000000030b077224 */ /* 0x000fe200078e0207 */
[----:B------:R0:W-:Y:S01]  /*9c40*/  STL [R1+0x884], R0 ;  /* 0x0008840001007387 */ /* 0x0001e20000100800 */
[----:B------:R-:W-:Y:S01]  /*9c50*/  IMAD.HI.U32 R3, R13, R6, RZ ;  /* 0x000000060d037227 */ /* 0x000fe200078e00ff */
[----:B------:R-:W-:-:S03]  /*9c60*/  ISETP.GT.U32.AND P3, PT, R11, R18, PT ;  /* 0x000000120b00720c */ /* 0x000fc60003f64070 */
[----:B------:R-:W-:-:S04]  /*9c70*/  IMAD.HI.U32 R15, R13, R4, RZ ;  /* 0x000000040d0f7227 */ /* 0x000fc800078e00ff */
[----:B------:R-:W-:Y:S02]  /*9c80*/  @!P5 IMAD.IADD R8, R8, 0x1, -R11 ;  /* 0x000000010808d824 */ /* 0x000fe400078e0a0b */
[----:B------:R-:W-:Y:S02]  /*9c90*/  IMAD.MOV R15, RZ, RZ, -R15 ;  /* 0x000000ffff0f7224 */ /* 0x000fe400078e0a0f */
[----:B0-----:R-:W-:Y:S01]  /*9ca0*/  IMAD.MOV.U32 R0, RZ, RZ, R9 ;  /* 0x000000ffff007224 */ /* 0x001fe200078e0009 */
[C---:B------:R-:W-:Y:S01]  /*9cb0*/  ISETP.GT.U32.AND P5, PT, R11.reuse, R8, PT ;  /* 0x000000080b00720c */ /* 0x040fe20003fa4070 */
[C---:B------:R-:W-:Y:S01]  /*9cc0*/  IMAD R4, R11.reuse, R15, R4 ;  /* 0x0000000f0b047224 */ /* 0x040fe200078e0204 */
[C---:B------:R-:W-:Y:S01]  /*9cd0*/  LOP3.LUT R9, R14.reuse, 0x17c, RZ, 0xfc, !PT ;  /* 0x0000017c0e097812 */ /* 0x040fe200078efcff */
[----:B------:R-:W-:Y:S02]  /*9ce0*/  IMAD.MOV R3, RZ, RZ, -R3 ;  /* 0x000000ffff037224 */ /* 0x000fe400078e0a03 */
[----:B------:R-:W-:Y:S01]  /*9cf0*/  @!P4 IMAD.MOV R0, RZ, RZ, -R0 ;  /* 0x000000ffff00c224 */ /* 0x000fe200078e0a00 */
[C---:B------:R-:W-:Y:S01]  /*9d00*/  ISETP.GT.U32.AND P4, PT, R11.reuse, R7, PT ;  /* 0x000000070b00720c */ /* 0x040fe20003f84070 */
[----:B------:R-:W-:Y:S01]  /*9d10*/  IMAD R6, R11, R3, R6 ;  /* 0x000000030b067224 */ /* 0x000fe200078e0206 */
[----:B------:R-:W-:Y:S01]  /*9d20*/  LOP3.LUT R3, R14, 0x180, RZ, 0xfc, !PT ;  /* 0x000001800e037812 */ /* 0x000fe200078efcff */
[----:B------:R-:W-:Y:S01]  /*9d30*/  @!P3 IMAD.IADD R18, R18, 0x1, -R11 ;  /* 0x000000011212b824 */ /* 0x000fe200078e0a0b */
[----:B------:R0:W-:Y:S01]  /*9d40*/  STL [R1+0xe4], R0 ;  /* 0x0000e40001007387 */ /* 0x0001e20000100800 */
[----:B------:R-:W-:-:S02]  /*9d50*/  IABS R20, R9 ;  /* 0x0000000900147213 */ /* 0x000fc40000000000 */
[----:B------:R-:W-:Y:S01]  /*9d60*/  @!P5 IMAD.IADD R8, R8, 0x1, -R11 ;  /* 0x000000010808d824 */ /* 0x000fe200078e0a0b */
[C---:B------:R-:W-:Y:S02]  /*9d70*/  ISETP.GT.U32.AND P5, PT, R11.reuse, R4, PT ;  /* 0x000000040b00720c */ /* 0x040fe40003fa4070 */
[----:B------:R-:W-:Y:S01]  /*9d80*/  ISETP.GT.U32.AND P3, PT, R11, R6, PT ;  /* 0x000000060b00720c */ /* 0x000fe20003f64070 */
[----:B------:R-:W-:Y:S01]  /*9d90*/  IMAD.HI.U32 R19, R13, R20, RZ ;  /* 0x000000140d137227 */ /* 0x000fe200078e00ff */
[----:B------:R-:W-:-:S03]  /*9da0*/  IABS R15, R3 ;  /* 0x00000003000f7213 */ /* 0x000fc60000000000 */
[----:B0-----:R-:W-:Y:S02]  /*9db0*/  IMAD.MOV.U32 R0, RZ, RZ, R18 ;  /* 0x000000ffff007224 */ /* 0x001fe400078e0012 */
[--C-:B------:R-:W-:Y:S02]  /*9dc0*/  @!P4 IMAD.IADD R7, R7, 0x1, -R11.reuse ;  /* 0x000000010707c824 */ /* 0x100fe400078e0a0b */
[----:B------:R-:W-:Y:S01]  /*9dd0*/  @!P1 IMAD.MOV R0, RZ, RZ, -R0 ;  /* 0x000000ffff009224 */ /* 0x000fe200078e0a00 */
[----:B------:R-:W-:Y:S01]  /*9de0*/  ISETP.GE.AND P1, PT, R16, RZ, PT ;  /* 0x000000ff1000720c */ /* 0x000fe20003f26270 */
[----:B------:R-:W-:Y:S01]  /*9df0*/  @!P5 IMAD.IADD R4, R4, 0x1, -R11 ;  /* 0x000000010404d824 */ /* 0x000fe200078e0a0b */
[----:B------:R-:W-:Y:S01]  /*9e00*/  ISETP.GT.U32.AND P4, PT, R11, R7, PT ;  /* 0x000000070b00720c */ /* 0x000fe20003f84070 */
[----:B------:R-:W-:Y:S01]  /*9e10*/  IMAD.HI.U32 R16, R13, R17, RZ ;  /* 0x000000110d107227 */ /* 0x000fe200078e00ff */
[----:B------:R0:W-:Y:S02]  /*9e20*/  STL [R1+0xe0], R0 ;  /* 0x0000e00001007387 */ /* 0x0001e40000100800 */
[----:B------:R-:W-:Y:S01]  /*9e30*/  ISETP.GT.U32.AND P5, PT, R11, R4, PT ;  /* 0x000000040b00720c */ /* 0x000fe20003fa4070 */
[----:B------:R-:W-:-:S02]  /*9e40*/  IMAD.MOV R16, RZ, RZ, -R16 ;  /* 0x000000ffff107224 */ /* 0x000fc400078e0a10 */
[----:B------:R-:W-:Y:S02]  /*9e50*/  @!P3 IMAD.IADD R6, R6, 0x1, -R11 ;  /* 0x000000010606b824 */ /* 0x000fe400078e0a0b */
[----:B------:R-:W-:Y:S02]  /*9e60*/  IMAD R16, R11, R16, R17 ;  /* 0x000000100b107224 */ /* 0x000fe400078e0211 */
[----:B------:R-:W-:Y:S01]  /*9e70*/  IMAD.HI.U32 R18, R13, R15, RZ ;  /* 0x0000000f0d127227 */ /* 0x000fe200078e00ff */
[----:B------:R-:W-:-:S03]  /*9e80*/  ISETP.GT.U32.AND P3, PT, R11, R6, PT ;  /* 0x000000060b00720c */ /* 0x000fc60003f64070 */
[----:B------:R-:W-:Y:S02]  /*9e90*/  IMAD.MOV R18, RZ, RZ, -R18 ;  /* 0x000000ffff127224 */ /* 0x000fe400078e0a12 */
[----:B------:R-:W-:Y:S01]  /*9ea0*/  @!P5 IMAD.IADD R4, R4, 0x1, -R11 ;  /* 0x000000010404d824 */ /* 0x000fe200078e0a0b */
[----:B------:R-:W-:Y:S01]  /*9eb0*/  ISETP.GT.U32.AND P5, PT, R11, R16, PT ;  /* 0x000000100b00720c */ /* 0x000fe20003fa4070 */
[----:B------:R-:W-:Y:S02]  /*9ec0*/  IMAD.MOV R19, RZ, RZ, -R19 ;  /* 0x000000ffff137224 */ /* 0x000fe400078e0a13 */
[----:B0-----:R-:W-:Y:S01]  /*9ed0*/  IMAD.MOV.U32 R0, RZ, RZ, R8 ;  /* 0x000000ffff007224 */ /* 0x001fe200078e0008 */
[----:B------:R-:W-:Y:S01]  /*9ee0*/  LOP3.LUT R8, R14, 0x182, RZ, 0xfc, !PT ;  /* 0x000001820e087812 */ /* 0x000fe200078efcff */
[----:B------:R-:W-:Y:S02]  /*9ef0*/  @!P4 IMAD.IADD R7, R7, 0x1, -R11 ;  /* 0x000000010707c824 */ /* 0x000fe400078e0a0b */
[----:B------:R-:W-:-:S02]  /*9f00*/  IMAD R15, R11, R18, R15 ;  /* 0x000000120b0f7224 */ /* 0x000fc400078e020f */
[----:B------:R-:W-:Y:S02]  /*9f10*/  IMAD R20, R11, R19, R20 ;  /* 0x000000130b147224 */ /* 0x000fe400078e0214 */
[----:B------:R-:W-:Y:S01]  /*9f20*/  @!P2 IMAD.MOV R0, RZ, RZ, -R0 ;  /* 0x000000ffff00a224 */ /* 0x000fe200078e0a00 */
[----:B------:R-:W-:Y:S01]  /*9f30*/  ISETP.GE.AND P2, PT, R9, RZ, PT ;  /* 0x000000ff0900720c */ /* 0x000fe20003f46270 */
[----:B------:R-:W-:Y:S01]  /*9f40*/  @!P6 IMAD.MOV R7, RZ, RZ, -R7 ;  /* 0x000000ffff07e224 */ /* 0x000fe200078e0a07 */
[C---:B------:R-:W-:Y:S01]  /*9f50*/  ISETP.GT.U32.AND P6, PT, R11.reuse, R15, PT ;  /* 0x0000000f0b00720c */ /* 0x040fe20003fc4070 */
[--C-:B------:R-:W-:Y:S01]  /*9f60*/  @!P3 IMAD.IADD R6, R6, 0x1, -R11.reuse ;  /* 0x000000010606b824 */ /* 0x100fe200078e0a0b */
[----:B------:R-:W-:Y:S01]  /*9f70*/  LOP3.LUT R9, R14, 0x184, RZ, 0xfc, !PT ;  /* 0x000001840e097812 */ /* 0x000fe200078efcff */
[----:B------:R-:W-:Y:S01]  /*9f80*/  @!P5 IMAD.IADD R16, R16, 0x1, -R11 ;  /* 0x000000011010d824 */ /* 0x000fe200078e0a0b */
[C---:B------:R-:W-:Y:S01]  /*9f90*/  ISETP.GT.U32.AND P4, PT, R11.reuse, R20, PT ;  /* 0x000000140b00720c */ /* 0x040fe20003f84070 */
[----:B------:R-:W-:Y:S01]  /*9fa0*/  IMAD.MOV.U32 R19, RZ, RZ, R6 ;  /* 0x000000ffff137224 */ /* 0x000fe200078e0006 */
[----:B------:R-:W-:Y:S01]  /*9fb0*/  ISETP.GE.AND P3, PT, R10, RZ, PT ;  /* 0x000000ff0a00720c */ /* 0x000fe20003f66270 */
[----:B------:R-:W-:Y:S01]  /*9fc0*/  STL [R1+0x87c], R0 ;  /* 0x00087c0001007387 */ /* 0x000fe20000100800 */
[----:B------:R-:W-:Y:S01]  /*9fd0*/  IABS R10, R8 ;  /* 0x00000008000a7213 */ /* 0x000fe20000000000 */
[----:B------:R-:W-:Y:S01]  /*9fe0*/  @!P0 IMAD.MOV R19, RZ, RZ, -R19 ;  /* 0x000000ffff138224 */ /* 0x000fe200078e0a13 */
[----:B------:R-:W-:Y:S01]  /*9ff0*/  IABS R17, R9 ;  /* 0x0000000900117213 */ /* 0x000fe20000000000 */
[----:B------:R0:W-:Y:S01]  /*a000*/  STL [R1+0x868], R7 ;  /* 0x0008680701007387 */ /* 0x0001e20000100800 */
[----:B------:R-:W-:Y:S01]  /*a010*/  ISETP.GT.U32.AND P5, PT, R11, R16, PT ;  /* 0x000000100b00720c */ /* 0x000fe20003fa4070 */
[----:B------:R-:W-:Y:S01]  /*a020*/  @!P6 IMAD.IADD R15, R15, 0x1, -R11 ;  /* 0x000000010f0fe824 */ /* 0x000fe200078e0a0b */
[----:B------:R-:W-:Y:S01]  /*a030*/  ISETP.GE.AND P0, PT, R3, RZ, PT ;  /* 0x000000ff0300720c */ /* 0x000fe20003f06270 */
[----:B------:R-:W-:Y:S01]  /*a040*/  IMAD.MOV.U32 R3, RZ, RZ, R17 ;  /* 0x000000ffff037224 */ /* 0x000fe200078e0011 */
[----:B------:R-:W-:Y:S01]  /*a050*/  LOP3.LUT R17, R14, 0x186, RZ, 0xfc, !PT ;  /* 0x000001860e117812 */ /* 0x000fe200078efcff */
[----:B------:R-:W-:Y:S01]  /*a060*/  @!P4 IMAD.IADD R20, R20, 0x1, -R11 ;  /* 0x000000011414c824 */ /* 0x000fe200078e0a0b */
[----:B------:R-:W-:Y:S01]  /*a070*/  ISETP.GT.U32.AND P6, PT, R11, R15, PT ;  /* 0x0000000f0b00720c */ /* 0x000fe20003fc4070 */
[----:B------:R-:W-:Y:S01]  /*a080*/  IMAD.HI.U32 R6, R13, R3, RZ ;  /* 0x000000030d067227 */ /* 0x000fe200078e00ff */
[----:B------:R-:W-:Y:S02]  /*a090*/  STL [R1+0xcc], R19 ;  /* 0x0000cc1301007387 */ /* 0x000fe40000100800 */
[----:B------:R-:W-:Y:S01]  /*a0a0*/  ISETP.GT.U32.AND P4, PT, R11, R20, PT ;  /* 0x000000140b00720c */ /* 0x000fe20003f84070 */
[----:B0-----:R-:W-:-:S04]  /*a0b0*/  IMAD.HI.U32 R7, R13, R10, RZ ;  /* 0x0000000a0d077227 */ /* 0x001fc800078e00ff */
[----:B------:R-:W-:Y:S02]  /*a0c0*/  IMAD.MOV R7, RZ, RZ, -R7 ;  /* 0x000000ffff077224 */ /* 0x000fe400078e0a07 */
[----:B------:R-:W-:Y:S01]  /*a0d0*/  IMAD.MOV.U32 R0, RZ, RZ, R4 ;  /* 0x000000ffff007224 */ /* 0x000fe200078e0004 */
[----:B------:R-:W-:Y:S01]  /*a0e0*/  IABS R4, R17 ;  /* 0x0000001100047213 */ /* 0x000fe20000000000 */
[C---:B------:R-:W-:Y:S01]  /*a0f0*/  IMAD R10, R11.reuse, R7, R10 ;  /* 0x000000070b0a7224 */ /* 0x040fe200078e020a */
[----:B------:R-:W-:Y:S01]  /*a100*/  LOP3.LUT R7, R14, 0x188, RZ, 0xfc, !PT ;  /* 0x000001880e077812 */ /* 0x000fe200078efcff */
[----:B------:R-:W-:Y:S02]  /*a110*/  IMAD.MOV R6, RZ, RZ, -R6 ;  /* 0x000000ffff067224 */ /* 0x000fe400078e0a06 */
[----:B------:R-:W-:Y:S01]  /*a120*/  @!P5 IMAD.IADD R16, R16, 0x1, -R11 ;  /* 0x000000011010d824 */ /* 0x000fe200078e0a0b */
[C---:B------:R-:W-:Y:S01]  /*a130*/  ISETP.GT.U32.AND P5, PT, R11.reuse, R10, PT ;  /* 0x0000000a0b00720c */ /* 0x040fe20003fa4070 */
[----:B------:R-:W-:Y:S01]  /*a140*/  IMAD R3, R11, R6, R3 ;  /* 0x000000060b037224 */ /* 0x000fe200078e0203 */
[----:B------:R-:W-:Y:S01]  /*a150*/  IABS R22, R7 ;  /* 0x0000000700167213 */ /* 0x000fe20000000000 */
[----:B------:R-:W-:-:S04]  /*a160*/  IMAD.HI.U32 R6, R13, R4, RZ ;  /* 0x000000040d067227 */ /* 0x000fc800078e00ff */
[----:B------:R-:W-:Y:S02]  /*a170*/  IMAD.MOV R6, RZ, RZ, -R6 ;  /* 0x000000ffff067224 */ /* 0x000fe400078e0a06 */
[--C-:B------:R-:W-:Y:S01]  /*a180*/  @!P6 IMAD.IADD R15, R15, 0x1, -R11.reuse ;  /* 0x000000010f0fe824 */ /* 0x100fe200078e0a0b */
[C---:B------:R-:W-:Y:S01]  /*a190*/  ISETP.GT.U32.AND P6, PT, R11.reuse, R3, PT ;  /* 0x000000030b00720c */ /* 0x040fe20003fc4070 */
[----:B------:R-:W-:Y:S02]  /*a1a0*/  IMAD R4, R11, R6, R4 ;  /* 0x000000060b047224 */ /* 0x000fe400078e0204 */
[----:B------:R-:W-:Y:S01]  /*a1b0*/  @!P1 IMAD.MOV R0, RZ, RZ, -R0 ;  /* 0x000000ffff009224 */ /* 0x000fe200078e0a00 */
[----:B------:R-:W-:Y:S01]  /*a1c0*/  ISETP.GE.AND P1, PT, R8, RZ, PT ;  /* 0x000000ff0800720c */ /* 0x000fe20003f26270 */
[--C-:B------:R-:W-:Y:S01]  /*a1d0*/  @!P4 IMAD.IADD R20, R20, 0x1, -R11.reuse ;  /* 0x000000011414c824 */ /* 0x100fe200078e0a0b */
[----:B------:R-:W-:Y:S01]  /*a1e0*/  ISETP.GE.AND P4, PT, R9, RZ, PT ;  /* 0x000000ff0900720c */ /* 0x000fe20003f86270 */
[----:B------:R-:W-:Y:S01]  /*a1f0*/  @!P5 IMAD.IADD R10, R10, 0x1, -R11 ;  /* 0x000000010a0ad824 */ /* 0x000fe200078e0a0b */
[----:B------:R-:W-:Y:S01]  /*a200*/  ISETP.GT.U32.AND P5, PT, R11, R4, PT ;  /* 0x000000040b00720c */ /* 0x000fe20003fa4070 */
[----:B------:R0:W-:Y:S01]  /*a210*/  STL [R1+0xd0], R0 ;  /* 0x0000d00001007387 */ /* 0x0001e20000100800 */
[C---:B------:R-:W-:Y:S01]  /*a220*/  LOP3.LUT R9, R14.reuse, 0x18a, RZ, 0xfc, !PT ;  /* 0x0000018a0e097812 */ /* 0x040fe200078efcff */
[----:B------:R-:W-:Y:S01]  /*a230*/  IMAD.HI.U32 R23, R13, R22, RZ ;  /* 0x000000160d177227 */ /* 0x000fe200078e00ff */
[----:B------:R-:W-:-:S02]  /*a240*/  LOP3.LUT R8, R14, 0x18c, RZ, 0xfc, !PT ;  /* 0x0000018c0e087812 */ /* 0x000fc400078efcff */
[----:B------:R-:W-:Y:S01]  /*a250*/  IABS R21, R9 ;  /* 0x0000000900157213 */ /* 0x000fe20000000000 */
[----:B------:R-:W-:Y:S01]  /*a260*/  @!P6 IMAD.IADD R3, R3, 0x1, -R11 ;  /* 0x000000010303e824 */ /* 0x000fe200078e0a0b */
[----:B------:R-:W-:Y:S01]  /*a270*/  IABS R18, R8 ;  /* 0x0000000800127213 */ /* 0x000fe20000000000 */
[----:B------:R-:W-:Y:S01]  /*a280*/  IMAD.MOV R23, RZ, RZ, -R23 ;  /* 0x000000ffff177224 */ /* 0x000fe200078e0a17 */
[----:B------:R-:W-:Y:S01]  /*a290*/  ISETP.GE.AND P6, PT, R17, RZ, PT ;  /* 0x000000ff1100720c */ /* 0x000fe20003fc6270 */
[----:B0-----:R-:W-:Y:S02]  /*a2a0*/  IMAD.MOV.U32 R0, RZ, RZ, R20 ;  /* 0x000000ffff007224 */ /* 0x001fe400078e0014 */
[----:B------:R-:W-:Y:S01]  /*a2b0*/  @!P5 IMAD.IADD R4, R4, 0x1, -R11 ;  /* 0x000000010404d824 */ /* 0x000fe200078e0a0b */
[C---:B------:R-:W-:Y:S01]  /*a2c0*/  ISETP.GT.U32.AND P5, PT, R11.reuse, R3, PT ;  /* 0x000000030b00720c */ /* 0x040fe20003fa4070 */
[----:B------:R-:W-:Y:S01]  /*a2d0*/  @!P2 IMAD.MOV R0, RZ, RZ, -R0 ;  /* 0x000000ffff00a224 */ /* 0x000fe200078e0a00 */
[----:B------:R-:W-:Y:S01]  /*a2e0*/  ISETP.GT.U32.AND P2, PT, R11, R10, PT ;  /* 0x0000000a0b00720c */ /* 0x000fe20003f44070 */
[----:B------:R-:W-:-:S03]  /*a2f0*/  IMAD.HI.U32 R19, R13, R21, RZ ;  /* 0x000000150d137227 */ /* 0x000fc600078e00ff */
[----:B------:R0:W-:Y:S01]  /*a300*/  STL [R1+0x848], R0 ;  /* 0x0008480001007387 */ /* 0x0001e20000100800 */
[----:B------:R-:W-:-:S04]  /*a310*/  IMAD.HI.U32 R17, R13, R18, RZ ;  /* 0x000000120d117227 */ /* 0x000fc800078e00ff */
[----:B------:R-:W-:Y:S02]  /*a320*/  IMAD.MOV R19, RZ, RZ, -R19 ;  /* 0x000000ffff137224 */ /* 0x000fe400078e0a13 */
[C---:B------:R-:W-:Y:S02]  /*a330*/  IMAD R22, R11.reuse, R23, R22 ;  /* 0x000000170b167224 */ /* 0x040fe400078e0216 */
[----:B------:R-:W-:Y:S02]  /*a340*/  IMAD.MOV R17, RZ, RZ, -R17 ;  /* 0x000000ffff117224 */ /* 0x000fe400078e0a11 */
[----:B0-----:R-:W-:Y:S02]  /*a350*/  IMAD.MOV.U32 R0, RZ, RZ, R16 ;  /* 0x000000ffff007224 */ /* 0x001fe400078e0010 */
[----:B------:R-:W-:Y:S01]  /*a360*/  @!P2 IMAD.IADD R10, R10, 0x1, -R11 ;  /* 0x000000010a0aa824 */ /* 0x000fe200078e0a0b */
[C---:B------:R-:W-:Y:S01]  /*a370*/  ISETP.GT.U32.AND P2, PT, R11.reuse, R22, PT ;  /* 0x000000160b00720c */ /* 0x040fe20003f44070 */
[----:B------:R-:W-:Y:S01]  /*a380*/  @!P3 IMAD.MOV R0, RZ, RZ, -R0 ;  /* 0x000000ffff00b224 */ /* 0x000fe200078e0a00 */
[C---:B------:R-:W-:Y:S01]  /*a390*/  ISETP.GT.U32.AND P3, PT, R11.reuse, R4, PT ;  /* 0x000000040b00720c */ /* 0x040fe20003f64070 */
[----:B------:R-:W-:-:S02]  /*a3a0*/  IMAD R21, R11, R19, R21 ;  /* 0x000000130b157224 */ /* 0x000fc400078e0215 */
[----:B------:R-:W-:Y:S01]  /*a3b0*/  VIADD R6, R12, 0x18e ;  /* 0x0000018e0c067836 */ /* 0x000fe20000000000 */
[----:B------:R0:W-:Y:S01]  /*a3c0*/  STL [R1+0x864], R0 ;  /* 0x0008640001007387 */ /* 0x0001e20000100800 */
[C---:B------:R-:W-:Y:S02]  /*a3d0*/  IMAD R18, R11.reuse, R17, R18 ;  /* 0x000000110b127224 */ /* 0x040fe400078e0212 */
[----:B------:R-:W-:Y:S01]  /*a3e0*/  @!P0 IMAD.MOV R15, RZ, RZ, -R15 ;  /* 0x000000ffff0f8224 */ /* 0x000fe200078e0a0f */
[----:B------:R-:W-:Y:S01]  /*a3f0*/  ISETP.GT.U32.AND P0, PT, R11, R21, PT ;  /* 0x000000150b00720c */ /* 0x000fe20003f04070 */
[--C-:B------:R-:W-:Y:S01]  /*a400*/  @!P5 IMAD.IADD R3, R3, 0x1, -R11.reuse ;  /* 0x000000010303d824 */ /* 0x100fe200078e0a0b */
[----:B------:R-:W-:Y:S01]  /*a410*/  IABS R20, R6 ;  /* 0x0000000600147213 */ /* 0x000fe20000000000 */
[----:B------:R-:W-:Y:S01]  /*a420*/  @!P2 IMAD.IADD R22, R22, 0x1, -R11 ;  /* 0x000000011616a824 */ /* 0x000fe200078e0a0b */
[----:B------:R-:W-:Y:S01]  /*a430*/  ISETP.GT.U32.AND P5, PT, R11, R18, PT ;  /* 0x000000120b00720c */ /* 0x000fe20003fa4070 */
[----:B------:R-:W-:Y:S01]  /*a440*/  STL [R1+0xb0], R15 ;  /* 0x0000b00f01007387 */ /* 0x000fe20000100800 */
[----:B0-----:R-:W-:Y:S01]  /*a450*/  IMAD.MOV.U32 R0, RZ, RZ, R10 ;  /* 0x000000ffff007224 */ /* 0x001fe200078e000a */
[----:B------:R-:W-:Y:S01]  /*a460*/  ISETP.GE.AND P2, PT, R8, RZ, PT ;  /* 0x000000ff0800720c */ /* 0x000fe20003f46270 */
[----:B------:R-:W-:Y:S01]  /*a470*/  IMAD.HI.U32 R10, R13, R20, RZ ;  /* 0x000000140d0a7227 */ /* 0x000fe200078e00ff */
[----:B------:R-:W-:-:S03]  /*a480*/  LOP3.LUT R8, R14, 0x192, RZ, 0xfc, !PT ;  /* 0x000001920e087812 */ /* 0x000fc600078efcff */
[----:B------:R-:W-:Y:S01]  /*a490*/  @!P1 IMAD.MOV R0, RZ, RZ, -R0 ;  /* 0x000000ffff009224 */ /* 0x000fe200078e0a00 */
[----:B------:R-:W-:Y:S01]  /*a4a0*/  ISETP.GE.AND P1, PT, R7, RZ, PT ;  /* 0x000000ff0700720c */ /* 0x000fe20003f26270 */
[----:B------:R-:W-:Y:S01]  /*a4b0*/  IMAD.MOV R10, RZ, RZ, -R10 ;  /* 0x000000ffff0a7224 */ /* 0x000fe200078e0a0a */
[----:B------:R-:W-:Y:S01]  /*a4c0*/  LOP3.LUT R7, R14, 0x190, RZ, 0xfc, !PT ;  /* 0x000001900e077812 */ /* 0x000fe200078efcff */
[--C-:B------:R-:W-:Y:S01]  /*a4d0*/  @!P3 IMAD.IADD R4, R4, 0x1, -R11.reuse ;  /* 0x000000010404b824 */ /* 0x100fe200078e0a0b */
[----:B------:R0:W-:Y:S01]  /*a4e0*/  STL [R1+0x9c], R0 ;  /* 0x00009c0001007387 */ /* 0x0001e20000100800 */
[----:B------:R-:W-:Y:S01]  /*a4f0*/  ISETP.GE.AND P3, PT, R9, RZ, PT ;  /* 0x000000ff0900720c */ /* 0x000fe20003f66270 */
[--C-:B------:R-:W-:Y:S01]  /*a500*/  @!P0 IMAD.IADD R21, R21, 0x1, -R11.reuse ;  /* 0x0000000115158824 */ /* 0x100fe200078e0a0b */
[C---:B------:R-:W-:Y:S01]  /*a510*/  ISETP.GT.U32.AND P0, PT, R11.reuse, R22, PT ;  /* 0x000000160b00720c */ /* 0x040fe20003f04070 */
[C---:B------:R-:W-:Y:S01]  /*a520*/  IMAD R9, R11.reuse, R10, R20 ;  /* 0x0000000a0b097224 */ /* 0x040fe200078e0214 */
[----:B------:R-:W-:Y:S01]  /*a530*/  IABS R10, R7 ;  /* 0x00000007000a7213 */ /* 0x000fe20000000000 */
[----:B------:R-:W-:Y:S01]  /*a540*/  @!P5 IMAD.IADD R18, R18, 0x1, -R11 ;  /* 0x000000011212d824 */ /* 0x000fe200078e0a0b */
[----:B------:R-:W-:Y:S01]  /*a550*/  ISETP.GT.U32.AND P5, PT, R11, R21, PT ;  /* 0x000000150b00720c */ /* 0x000fe20003fa4070 */
[----:B0-----:R-:W-:Y:S01]  /*a560*/  IMAD.MOV.U32 R0, RZ, RZ, R3 ;  /* 0x000000ffff007224 */ /* 0x001fe200078e0003 */
[----:B------:R-:W-:Y:S01]  /*a570*/  IABS R3, R8 ;  /* 0x0000000800037213 */ /* 0x000fe20000000000 */
[----:B------:R-:W-:-:S04]  /*a580*/  IMAD.HI.U32 R15, R13, R10, RZ ;  /* 0x0000000a0d0f7227 */ /* 0x000fc800078e00ff */
[----:B------:R-:W-:Y:S01]  /*a590*/  @!P4 IMAD.MOV R0, RZ, RZ, -R0 ;  /* 0x000000ffff00c224 */ /* 0x000fe200078e0a00 */
[C---:B------:R-:W-:Y:S01]  /*a5a0*/  ISETP.GT.U32.AND P4, PT, R11.reuse, R18, PT ;  /* 0x000000120b00720c */ /* 0x040fe20003f84070 */
[----:B------:R-:W-:Y:S02]  /*a5b0*/  IMAD.MOV R15, RZ, RZ, -R15 ;  /* 0x000000ffff0f7224 */ /* 0x000fe400078e0a0f */
[--C-:B------:R-:W-:Y:S01]  /*a5c0*/  @!P0 IMAD.IADD R22, R22, 0x1, -R11.reuse ;  /* 0x0000000116168824 */ /* 0x100fe200078e0a0b */
[----:B------:R0:W-:Y:S01]  /*a5d0*/  STL [R1+0x860], R0 ;  /* 0x0008600001007387 */ /* 0x0001e20000100800 */
[----:B------:R-:W-:Y:S01]  /*a5e0*/  ISETP.GE.AND P0, PT, R6, RZ, PT ;  /* 0x000000ff0600720c */ /* 0x000fe20003f06270 */
[----:B------:R-:W-:Y:S02]  /*a5f0*/  IMAD R10, R11, R15, R10 ;  /* 0x0000000f0b0a7224 */ /* 0x000fe400078e020a */
[----:B------:R-:W-:Y:S01]  /*a600*/  @!P5 IMAD.IADD R21, R21, 0x1, -R11 ;  /* 0x000000011515d824 */ /* 0x000fe200078e0a0b */
[----:B------:R-:W-:-:S02]  /*a610*/  ISETP.GE.AND P5, PT, R7, RZ, PT ;  /* 0x000000ff0700720c */ /* 0x000fc40003fa6270 */
[C---:B------:R-:W-:Y:S01]  /*a620*/  LOP3.LUT R7, R14.reuse, 0x198, RZ, 0xfc, !PT ;  /* 0x000001980e077812 */ /* 0x040fe200078efcff */
[----:B------:R-:W-:Y:S02]  /*a630*/  IMAD.MOV.U32 R23, RZ, RZ, R21 ;  /* 0x000000ffff177224 */ /* 0x000fe400078e0015 */
[----:B0-----:R-:W-:Y:S01]  /*a640*/  IMAD.MOV.U32 R0, RZ, RZ, R4 ;  /* 0x000000ffff007224 */ /* 0x001fe200078e0004 */
[----:B------:R-:W-:Y:S01]  /*a650*/  IABS R16, R7 ;  /* 0x0000000700107213 */ /* 0x000fe20000000000 */
[----:B------:R-:W-:Y:S01]  /*a660*/  IMAD.MOV.U32 R4, RZ, RZ, R3 ;  /* 0x000000ffff047224 */ /* 0x000fe200078e0003 */
[----:B------:R-:W-:Y:S01]  /*a670*/  LOP3.LUT R3, R14, 0x194, RZ, 0xfc, !PT ;  /* 0x000001940e037812 */ /* 0x000fe200078efcff */
[----:B------:R-:W-:Y:S01]  /*a680*/  @!P6 IMAD.MOV R0, RZ, RZ, -R0 ;  /* 0x000000ffff00e224 */ /* 0x000fe200078e0a00 */
[----:B------:R-:W-:Y:S01]  /*a690*/  ISETP.GT.U32.AND P6, PT, R11, R9, PT ;  /* 0x000000090b00720c */ /* 0x000fe20003fc4070 */
[----:B------:R-:W-:Y:S01]  /*a6a0*/  IMAD.HI.U32 R6, R13, R4, RZ ;  /* 0x000000040d067227 */ /* 0x000fe200078e00ff */
[----:B------:R-:W-:-:S02]  /*a6b0*/  IABS R17, R3 ;  /* 0x0000000300117213 */ /* 0x000fc40000000000 */
[----:B------:R0:W-:Y:S01]  /*a6c0*/  STL [R1+0x85c], R0 ;  /* 0x00085c0001007387 */ /* 0x0001e20000100800 */
[----:B------:R-:W-:Y:S01]  /*a6d0*/  @!P4 IMAD.IADD R18, R18, 0x1, -R11 ;  /* 0x000000011212c824 */ /* 0x000fe200078e0a0b */
[----:B------:R-:W-:Y:S01]  /*a6e0*/  ISETP.GT.U32.AND P4, PT, R11, R10, PT ;  /* 0x0000000a0b00720c */ /* 0x000fe20003f84070 */
[----:B------:R-:W-:Y:S02]  /*a6f0*/  IMAD.MOV R6, RZ, RZ, -R6 ;  /* 0x000000ffff067224 */ /* 0x000fe400078e0a06 */
[----:B------:R-:W-:Y:S02]  /*a700*/  @!P3 IMAD.MOV R23, RZ, RZ, -R23 ;  /* 0x000000ffff17b224 */ /* 0x000fe400078e0a17 */
[----:B------:R-:W-:-:S04]  /*a710*/  IMAD.HI.U32 R19, R13, R17, RZ ;  /* 0x000000110d137227 */ /* 0x000fc800078e00ff */
[--C-:B------:R-:W-:Y:S01]  /*a720*/  @!P6 IMAD.IADD R9, R9, 0x1, -R11.reuse ;  /* 0x000000010909e824 */ /* 0x100fe200078e0a0b */
[----:B------:R-:W-:Y:S01]  /*a730*/  ISETP.GE.AND P6, PT, R8, RZ, PT ;  /* 0x000000ff0800720c */ /* 0x000fe20003fc6270 */
[C---:B------:R-:W-:Y:S01]  /*a740*/  IMAD R8, R11.reuse, R6, R4 ;  /* 0x000000060b087224 */ /* 0x040fe200078e0204 */
[C---:B------:R-:W-:Y:S01]  /*a750*/  LOP3.LUT R6, R14.reuse, 0x196, RZ, 0xfc, !PT ;  /* 0x000001960e067812 */ /* 0x040fe200078efcff */
[----:B0-----:R-:W-:Y:S01]  /*a760*/  IMAD.MOV.U32 R0, RZ, RZ, R22 ;  /* 0x000000ffff007224 */ /* 0x001fe200078e0016 */
[----:B------:R-:W-:Y:S01]  /*a770*/  LOP3.LUT R4, R14, 0x19a, RZ, 0xfc, !PT ;  /* 0x0000019a0e047812 */ /* 0x000fe200078efcff */
[----:B------:R-:W-:Y:S01]  /*a780*/  @!P4 IMAD.IADD R10, R10, 0x1, -R11 ;  /* 0x000000010a0ac824 */ /* 0x000fe200078e0a0b */
[C---:B------:R-:W-:Y:S01]  /*a790*/  ISETP.GT.U32.AND P3, PT, R11.reuse, R8, PT ;  /* 0x000000080b00720c */ /* 0x040fe20003f64070 */
[----:B------:R-:W-:Y:S01]  /*a7a0*/  @!P1 IMAD.MOV R0, RZ, RZ, -R0 ;  /* 0x000000ffff009224 */ /* 0x000fe200078e0a00 */
[----:B------:R-:W-:Y:S01]  /*a7b0*/  ISETP.GT.U32.AND P4, PT, R11, R9, PT ;  /* 0x000000090b00720c */ /* 0x000fe20003f84070 */
[----:B------:R-:W-:Y:S01]  /*a7c0*/  IMAD.MOV R19, RZ, RZ, -R19 ;  /* 0x000000ffff137224 */ /* 0x000fe200078e0a13 */
[----:B------:R-:W-:-:S02]  /*a7d0*/  IABS R20, R6 ;  /* 0x0000000600147213 */ /* 0x000fc40000000000 */
[----:B------:R0:W-:Y:S01]  /*a7e0*/  STL [R1+0x94], R0 ;  /* 0x0000940001007387 */ /* 0x0001e20000100800 */
[----:B------:R-:W-:Y:S02]  /*a7f0*/  ISETP.GT.U32.AND P1, PT, R11, R10, PT ;  /* 0x0000000a0b00720c */ /* 0x000fe40003f24070 */
[----:B------:R-:W-:Y:S01]  /*a800*/  IABS R15, R4 ;  /* 0x00000004000f7213 */ /* 0x000fe20000000000 */
[----:B------:R-:W-:Y:S03]  /*a810*/  STL [R1+0x84], R23 ;  /* 0x0000841701007387 */ /* 0x000fe60000100800 */
[--C-:B------:R-:W-:Y:S02]  /*a820*/  @!P3 IMAD.IADD R8, R8, 0x1, -R11.reuse ;  /* 0x000000010808b824 */ /* 0x100fe400078e0a0b */
[----:B------:R-:W-:Y:S02]  /*a830*/  @!P4 IMAD.IADD R9, R9, 0x1, -R11 ;  /* 0x000000010909c824 */ /* 0x000fe400078e0a0b */
[----:B0-----:R-:W-:Y:S01]  /*a840*/  IMAD.MOV.U32 R0, RZ, RZ, R18 ;  /* 0x000000ffff007224 */ /* 0x001fe200078e0012 */
[----:B------:R-:W-:Y:S01]  /*a850*/  ISETP.GT.U32.AND P3, PT, R11, R8, PT ;  /* 0x000000080b00720c */ /* 0x000fe20003f64070 */
[----:B------:R-:W-:-:S02]  /*a860*/  IMAD.MOV.U32 R18, RZ, RZ, R20 ;  /* 0x000000ffff127224 */ /* 0x000fc400078e0014 */
[----:B------:R-:W-:Y:S01]  /*a870*/  @!P2 IMAD.MOV R0, RZ, RZ, -R0 ;  /* 0x000000ffff00a224 */ /* 0x000fe200078e0a00 */
[----:B------:R-:W-:Y:S01]  /*a880*/  ISETP.GE.AND P2, PT, R3, RZ, PT ;  /* 0x000000ff0300720c */ /* 0x000fe20003f46270 */
[----:B------:R-:W-:Y:S02]  /*a890*/  IMAD R3, R11, R19, R17 ;  /* 0x000000130b037224 */ /* 0x000fe400078e0211 */
[----:B------:R-:W-:Y:S01]  /*a8a0*/  IMAD.HI.U32 R19, R13, R16, RZ ;  /* 0x000000100d137227 */ /* 0x000fe200078e00ff */
[----:B------:R0:W-:Y:S02]  /*a8b0*/  STL [R1+0x844], R0 ;  /* 0x0008440001007387 */ /* 0x0001e40000100800 */
[----:B------:R-:W-:Y:S01]  /*a8c0*/  ISETP.GT.U32.AND P4, PT, R11, R3, PT ;  /* 0x000000030b00720c */ /* 0x000fe20003f84070 */
[----:B------:R-:W-:-:S04]  /*a8d0*/  IMAD.HI.U32 R20, R13, R18, RZ ;  /* 0x000000120d147227 */ /* 0x000fc800078e00ff */
[----:B------:R-:W-:-:S04]  /*a8e0*/  IMAD.HI.U32 R17, R13, R15, RZ ;  /* 0x0000000f0d117227 */ /* 0x000fc800078e00ff */
[----:B0-----:R-:W-:Y:S02]  /*a8f0*/  IMAD.MOV.U32 R0, RZ, RZ, R9 ;  /* 0x000000ffff007224 */ /* 0x001fe400078e0009 */
[----:B------:R-:W-:Y:S02]  /*a900*/  IMAD.MOV R19, RZ, RZ, -R19 ;  /* 0x000000ffff137224 */ /* 0x000fe400078e0a13 */
[----:B------:R-:W-:Y:S02]  /*a910*/  @!P0 IMAD.MOV R0, RZ, RZ, -R0 ;  /* 0x000000ffff008224 */ /* 0x000fe400078e0a00 */
[----:B------:R-:W-:Y:S02]  /*a920*/  IMAD.MOV R20, RZ, RZ, -R20 ;  /* 0x000000ffff147224 */ /* 0x000fe400078e0a14 */
[----:B------:R-:W-:Y:S01]  /*a930*/  IMAD.MOV R17, RZ, RZ, -R17 ;  /* 0x000000ffff117224 */ /* 0x000fe200078e0a11 */
[----:B------:R0:W-:Y:S01]  /*a940*/  STL [R1+0x840], R0 ;  /* 0x0008400001007387 */ /* 0x0001e20000100800 */
[----:B------:R-:W-:-:S02]  /*a950*/  IMAD R16, R11, R19, R16 ;  /* 0x000000130b107224 */ /* 0x000fc400078e0210 */
[--C-:B------:R-:W-:Y:S02]  /*a960*/  @!P3 IMAD.IADD R8, R8, 0x1, -R11.reuse ;  /* 0x000000010808b824 */ /* 0x100fe400078e0a0b */
[--C-:B------:R-:W-:Y:S01]  /*a970*/  @!P4 IMAD.IADD R3, R3, 0x1, -R11.reuse ;  /* 0x000000010303c824 */ /* 0x100fe200078e0a0b */
[C---:B------:R-:W-:Y:S01]  /*a980*/  ISETP.GT.U32.AND P3, PT, R11.reuse, R16, PT ;  /* 0x000000100b00720c */ /* 0x040fe20003f64070 */
[----:B------:R-:W-:Y:S01]  /*a990*/  @!P1 IMAD.IADD R10, R10, 0x1, -R11 ;  /* 0x000000010a0a9824 */ /* 0x000fe200078e0a0b */
[----:B------:R-:W-:Y:S01]  /*a9a0*/  ISETP.GE.AND P1, PT, R6, RZ, PT ;  /* 0x000000ff0600720c */ /* 0x000fe20003f26270 */
[C---:B------:R-:W-:Y:S01]  /*a9b0*/  IMAD R18, R11.reuse, R20, R18 ;  /* 0x000000140b127224 */ /* 0x040fe200078e0212 */
[C---:B------:R-:W-:Y:S01]  /*a9c0*/  LOP3.LUT R6, R14.reuse, 0x19c, RZ, 0xfc, !PT ;  /* 0x0000019c0e067812 */ /* 0x040fe200078efcff */
[C---:B------:R-:W-:Y:S01]  /*a9d0*/  IMAD R9, R11.reuse, R17, R15 ;  /* 0x000000110b097224 */ /* 0x040fe200078e020f */
[C---:B------:R-:W-:Y:S01]  /*a9e0*/  ISETP.GT.U32.AND P4, PT, R11.reuse, R3, PT ;  /* 0x000000030b00720c */ /* 0x040fe20003f84070 */
[----:B0-----:R-:W-:Y:S01]  /*a9f0*/  IMAD.MOV.U32 R0, RZ, RZ, R8 ;  /* 0x000000ffff007224 */ /* 0x001fe200078e0008 */
[----:B------:R-:W-:Y:S01]  /*aa00*/  IABS R19, R6 ;  /* 0x0000000600137213 */ /* 0x000fe20000000000 */
[----:B------:R-:W-:Y:S01]  /*aa10*/  IMAD.MOV.U32 R17, RZ, RZ, R10 ;  /* 0x000000ffff117224 */ /* 0x000fe200078e000a */
[C---:B------:R-:W-:Y:S01]  /*aa20*/  ISETP.GT.U32.AND P0, PT, R11.reuse, R18, PT ;  /* 0x000000120b00720c */ /* 0x040fe20003f04070 */
[----:B------:R-:W-:Y:S01]  /*aa30*/  @!P6 IMAD.MOV R0, RZ, RZ, -R0 ;  /* 0x000000ffff00e224 */ /* 0x000fe200078e0a00 */
[----:B------:R-:W-:Y:S01]  /*aa40*/  ISETP.GT.U32.AND P6, PT, R11, R9, PT ;  /* 0x000000090b00720c */ /* 0x000fe20003fc4070 */
[----:B------:R-:W-:Y:S01]  /*aa50*/  IMAD.MOV.U32 R15, RZ, RZ, R19 ;  /* 0x000000ffff0f7224 */ /* 0x000fe200078e0013 */
[----:B------:R-:W-:Y:S01]  /*aa60*/  LOP3.LUT R8, R14, 0x1a4, RZ, 0xfc, !PT ;  /* 0x000001a40e087812 */ /* 0x000fe200078efcff */
[----:B------:R-:W-:-:S02]  /*aa70*/  VIADD R19, R12, 0x19e ;  /* 0x0000019e0c137836 */ /* 0x000fc40000000000 */
[----:B------:R-:W-:Y:S01]  /*aa80*/  @!P5 IMAD.MOV R17, RZ, RZ, -R17 ;  /* 0x000000ffff11d224 */ /* 0x000fe200078e0a11 */
[----:B------:R-:W-:Y:S01]  /*aa90*/  ISETP.GE.AND P5, PT, R7, RZ, PT ;  /* 0x000000ff0700720c */ /* 0x000fe20003fa6270 */
[--C-:B------:R-:W-:Y:S01]  /*aaa0*/  @!P3 IMAD.IADD R16, R16, 0x1, -R11.reuse ;  /* 0x000000011010b824 */ /* 0x100fe200078e0a0b */
[----:B------:R-:W-:Y:S01]  /*aab0*/  IABS R7, R19 ;  /* 0x0000001300077213 */ /* 0x000fe20000000000 */
[--C-:B------:R-:W-:Y:S01]  /*aac0*/  @!P4 IMAD.IADD R3, R3, 0x1, -R11.reuse ;  /* 0x000000010303c824 */ /* 0x100fe200078e0a0b */
[----:B------:R-:W-:Y:S01]  /*aad0*/  STL [R1+0x6c], R17 ;  /* 0x00006c1101007387 */ /* 0x000fe20000100800 */
[--C-:B------:R-:W-:Y:S01]  /*aae0*/  @!P0 IMAD.IADD R18, R18, 0x1, -R11.reuse ;  /* 0x0000000112128824 */ /* 0x100fe200078e0a0b */
[----:B------:R-:W-:Y:S01]  /*aaf0*/  ISETP.GE.AND P4, PT, R4, RZ, PT ;  /* 0x000000ff0400720c */ /* 0x000fe20003f86270 */
[----:B------:R-:W-:Y:S01]  /*ab00*/  @!P6 IMAD.IADD R9, R9, 0x1, -R11 ;  /* 0x000000010909e824 */ /* 0x000fe200078e0a0b */
[----:B------:R0:W-:Y:S01]  /*ab10*/  STL [R1+0x68], R0 ;  /* 0x0000680001007387 */ /* 0x0001e20000100800 */
[----:B------:R-:W-:Y:S01]  /*ab20*/  ISETP.GT.U32.AND P6, PT, R11, R16, PT ;  /* 0x000000100b00720c */ /* 0x000fe20003fc4070 */
[----:B------:R-:W-:Y:S01]  /*ab30*/  IMAD.HI.U32 R10, R13, R15, RZ ;  /* 0x0000000f0d0a7227 */ /* 0x000fe200078e00ff */
[----:B------:R-:W-:-:S02]  /*ab40*/  ISETP.GT.U32.AND P3, PT, R11, R18, PT ;  /* 0x000000120b00720c */ /* 0x000fc40003f64070 */
[----:B------:R-:W-:Y:S01]  /*ab50*/  ISETP.GE.AND P0, PT, R6, RZ, PT ;  /* 0x000000ff0600720c */ /* 0x000fe20003f06270 */
[----:B------:R-:W-:Y:S01]  /*ab60*/  IMAD.MOV R10, RZ, RZ, -R10 ;  /* 0x000000ffff0a7224 */ /* 0x000fe200078e0a0a */
[----:B------:R-:W-:Y:S01]  /*ab70*/  LOP3.LUT R6, R14, 0x1a2, RZ, 0xfc, !PT ;  /* 0x000001a20e067812 */ /* 0x000fe200078efcff */
[----:B0-----:R-:W-:-:S03]  /*ab80*/  IMAD.MOV.U32 R0, RZ, RZ, R3 ;  /* 0x000000ffff007224 */ /* 0x001fc600078e0003 */
[----:B------:R-:W-:Y:S01]  /*ab90*/  IABS R17, R6 ;  /* 0x0000000600117213 */ /* 0x000fe20000000000 */
[----:B------:R-:W-:-:S04]  /*aba0*/  IMAD.HI.U32 R3, R13, R7, RZ ;  /* 0x000000070d037227 */ /* 0x000fc800078e00ff */
[----:B------:R-:W-:Y:S02]  /*abb0*/  IMAD.MOV R3, RZ, RZ, -R3 ;  /* 0x000000ffff037224 */ /* 0x000fe400078e0a03 */
[C---:B------:R-:W-:Y:S01]  /*abc0*/  IMAD R4, R11.reuse, R10, R15 ;  /* 0x0000000a0b047224 */ /* 0x040fe200078e020f */
[----:B------:R-:W-:Y:S01]  /*abd0*/  LOP3.LUT R10, R14, 0x1a0, RZ, 0xfc, !PT ;  /* 0x000001a00e0a7812 */ /* 0x000fe200078efcff */
[C---:B------:R-:W-:Y:S01]  /*abe0*/  IMAD R3, R11.reuse, R3, R7 ;  /* 0x000000030b037224 */ /* 0x040fe200078e0207 */
[----:B------:R-:W-:Y:S01]  /*abf0*/  IABS R7, R8 ;  /* 0x0000000800077213 */ /* 0x000fe20000000000 */
[--C-:B------:R-:W-:Y:S01]  /*ac00*/  @!P6 IMAD.IADD R16, R16, 0x1, -R11.reuse ;  /* 0x000000011010e824 */ /* 0x100fe200078e0a0b */
[----:B------:R-:W-:Y:S01]  /*ac10*/  IABS R15, R10 ;  /* 0x0000000a000f7213 */ /* 0x000fe20000000000 */
[----:B------:R-:W-:Y:S01]  /*ac20*/  @!P3 IMAD.IADD R18, R18, 0x1, -R11 ;  /* 0x000000011212b824 */ /* 0x000fe200078e0a0b */
[C---:B------:R-:W-:Y:S01]  /*ac30*/  ISETP.GT.U32.AND P6, PT, R11.reuse, R3, PT ;  /* 0x000000030b00720c */ /* 0x040fe20003fc4070 */
[----:B------:R-:W-:Y:S01]  /*ac40*/  @!P2 IMAD.MOV R0, RZ, RZ, -R0 ;  /* 0x000000ffff00a224 */ /* 0x000fe200078e0a00 */
[----:B------:R-:W-:Y:S01]  /*ac50*/  ISETP.GT.U32.AND P3, PT, R11, R4, PT ;  /* 0x000000040b00720c */ /* 0x000fe20003f64070 */
[----:B------:R-:W-:Y:S01]  /*ac60*/  IMAD.HI.U32 R20, R13, R15, RZ ;  /* 0x0000000f0d147227 */ /* 0x000fe200078e00ff */
[----:B------:R-:W-:-:S02]  /*ac70*/  ISETP.GT.U32.AND P2, PT, R11, R9, PT ;  /* 0x000000090b00720c */ /* 0x000fc40003f44070 */
[----:B------:R0:W-:Y:S01]  /*ac80*/  STL [R1+0x808], R0 ;  /* 0x0008080001007387 */ /* 0x0001e20000100800 */
[----:B------:R-:W-:Y:S02]  /*ac90*/  IMAD.MOV.U32 R21, RZ, RZ, R18 ;  /* 0x000000ffff157224 */ /* 0x000fe400078e0012 */
[----:B------:R-:W-:Y:S02]  /*aca0*/  IMAD.MOV R20, RZ, RZ, -R20 ;  /* 0x000000ffff147224 */ /* 0x000fe400078e0a14 */
[----:B------:R-:W-:Y:S02]  /*acb0*/  @!P1 IMAD.MOV R21, RZ, RZ, -R21 ;  /* 0x000000ffff159224 */ /* 0x000fe400078e0a15 */
[--C-:B------:R-:W-:Y:S02]  /*acc0*/  @!P6 IMAD.IADD R3, R3, 0x1, -R11.reuse ;  /* 0x000000010303e824 */ /* 0x100fe400078e0a0b */
[----:B------:R-:W-:Y:S01]  /*acd0*/  @!P3 IMAD.IADD R4, R4, 0x1, -R11 ;  /* 0x000000010404b824 */ /* 0x000fe200078e0a0b */
[----:B------:R-:W-:Y:S01]  /*ace0*/  ISETP.GE.AND P3, PT, R10, RZ, PT ;  /* 0x000000ff0a00720c */ /* 0x000fe20003f66270 */
[----:B------:R-:W-:Y:S01]  /*acf0*/  IMAD.HI.U32 R10, R13, R7, RZ ;  /* 0x000000070d0a7227 */ /* 0x000fe200078e00ff */
[C---:B------:R-:W-:Y:S01]  /*ad00*/  ISETP.GT.U32.AND P6, PT, R11.reuse, R3, PT ;  /* 0x000000030b00720c */ /* 0x040fe20003fc4070 */
[----:B------:R-:W-:Y:S01]  /*ad10*/  STL [R1+0x828], R21 ;  /* 0x0008281501007387 */ /* 0x000fe20000100800 */
[----:B------:R-:W-:Y:S01]  /*ad20*/  ISETP.GT.U32.AND P1, PT, R11, R4, PT ;  /* 0x000000040b00720c */ /* 0x000fe20003f24070 */
[----:B0-----:R-:W-:-:S02]  /*ad30*/  IMAD.MOV.U32 R0, RZ, RZ, R16 ;  /* 0x000000ffff007224 */ /* 0x001fc400078e0010 */
[C---:B------:R-:W-:Y:S02]  /*ad40*/  IMAD R15, R11.reuse, R20, R15 ;  /* 0x000000140b0f7224 */ /* 0x040fe400078e020f */
[----:B------:R-:W-:Y:S02]  /*ad50*/  IMAD.MOV R10, RZ, RZ, -R10 ;  /* 0x000000ffff0a7224 */ /* 0x000fe400078e0a0a */
[----:B------:R-:W-:Y:S01]  /*ad60*/  @!P5 IMAD.MOV R0, RZ, RZ, -R0 ;  /* 0x000000ffff00d224 */ /* 0x000fe200078e0a00 */
[----:B------:R-:W-:Y:S01]  /*ad70*/  ISETP.GT.U32.AND P5, PT, R11, R15, PT ;  /* 0x0000000f0b00720c */ /* 0x000fe20003fa4070 */
[----:B------:R-:W-:Y:S01]  /*ad80*/  @!P2 IMAD.IADD R9, R9, 0x1, -R11 ;  /* 0x000000010909a824 */ /* 0x000fe200078e0a0b */
[----:B------:R-:W-:Y:S01]  /*ad90*/  ISETP.GE.AND P2, PT, R19, RZ, PT ;  /* 0x000000ff1300720c */ /* 0x000fe20003f46270 */
[----:B------:R-:W-:Y:S01]  /*ada0*/  IMAD R7, R11, R10, R7 ;  /* 0x0000000a0b077224 */ /* 0x000fe200078e0207 */
[----:B------:R0:W-:Y:S01]  /*adb0*/  STL [R1+0x5c], R0 ;  /* 0x00005c0001007387 */ /* 0x0001e20000100800 */
[--C-:B------:R-:W-:Y:S01]  /*adc0*/  @!P6 IMAD.IADD R3, R3, 0x1, -R11.reuse ;  /* 0x000000010303e824 */ /* 0x100fe200078e0a0b */
[----:B------:R-:W-:Y:S01]  /*add0*/  LOP3.LUT R10, R14, 0x1a6, RZ, 0xfc, !PT ;  /* 0x000001a60e0a7812 */ /* 0x000fe200078efcff */
[----:B------:R-:W-:Y:S01]  /*ade0*/  @!P1 IMAD.IADD R4, R4, 0x1, -R11 ;  /* 0x0000000104049824 */ /* 0x000fe200078e0a0b */
[----:B------:R-:W-:Y:S01]  /*adf0*/  ISETP.GT.U32.AND P6, PT, R11, R7, PT ;  /* 0x000000070b00720c */ /* 0x000fe20003fc4070 */
[----:B------:R-:W-:Y:S01]  /*ae00*/  IMAD.HI.U32 R19, R13, R17, RZ ;  /* 0x000000110d137227 */ /* 0x000fe200078e00ff */
[----:B------:R-:W-:-:S02]  /*ae10*/  IABS R16, R10 ;  /* 0x0000000a00107213 */ /* 0x000fc40000000000 */
[----:B------:R-:W-:Y:S01]  /*ae20*/  ISETP.GE.AND P1, PT, R6, RZ, PT ;  /* 0x000000ff0600720c */ /* 0x000fe20003f26270 */
[----:B------:R-:W-:Y:S01]  /*ae30*/  @!P5 IMAD.IADD R15, R15, 0x1, -R11 ;  /* 0x000000010f0fd824 */ /* 0x000fe200078e0a0b */
[----:B------:R-:W-:Y:S01]  /*ae40*/  ISETP.GE.AND P5, PT, R8, RZ, PT ;  /* 0x000000ff0800720c */ /* 0x000fe20003fa6270 */
[----:B0-----:R-:W-:Y:S01]  /*ae50*/  IMAD.MOV.U32 R0, RZ, RZ, R9 ;  /* 0x000000ffff007224 */ /* 0x001fe200078e0009 */
[C---:B------:R-:W-:Y:S01]  /*ae60*/  LOP3.LUT R9, R14.reuse, 0x1a8, RZ, 0xfc, !PT ;  /* 0x000001a80e097812 */ /* 0x040fe200078efcff */
[----:B------:R-:W-:Y:S01]  /*ae70*/  IMAD.MOV R19, RZ, RZ, -R19 ;  /* 0x000000ffff137224 */ /* 0x000fe200078e0a13 */
[C---:B------:R-:W-:Y:S01]  /*ae80*/  LOP3.LUT R8, R14.reuse, 0x1ac, RZ, 0xfc, !PT ;  /* 0x000001ac0e087812 */ /* 0x040fe200078efcff */
[----:B------:R-:W-:Y:S01]  /*ae90*/  @!P4 IMAD.MOV R0, RZ, RZ, -R0 ;  /* 0x000000ffff00c224 */ /* 0x000fe200078e0a00 */
[----:B------:R-:W-:Y:S01]  /*aea0*/  IABS R18, R9 ;  /* 0x0000000900127213 */ /* 0x000fe20000000000 */
[----:B------:R-:W-:Y:S02]  /*aeb0*/  IMAD.MOV.U32 R6, RZ, RZ, R16 ;  /* 0x000000ffff067224 */ /* 0x000fe400078e0010 */
[----:B------:R-:W-:Y:S01]  /*aec0*/  @!P6 IMAD.IADD R7, R7, 0x1, -R11 ;  /* 0x000000010707e824 */ /* 0x000fe200078e0a0b */
[----:B------:R0:W-:Y:S01]  /*aed0*/  STL [R1+0x58], R0 ;  /* 0x0000580001007387 */ /* 0x0001e20000100800 */
[----:B------:R-:W-:Y:S01]  /*aee0*/  IMAD R17, R11, R19, R17 ;  /* 0x000000130b117224 */ /* 0x000fe200078e0211 */
[----:B------:R-:W-:-:S02]  /*aef0*/  LOP3.LUT R19, R14, 0x1aa, RZ, 0xfc, !PT ;  /* 0x000001aa0e137812 */ /* 0x000fc400078efcff */
[C---:B------:R-:W-:Y:S02]  /*af00*/  ISETP.GT.U32.AND P6, PT, R11.reuse, R7, PT ;  /* 0x000000070b00720c */ /* 0x040fe40003fc4070 */
[----:B------:R-:W-:Y:S02]  /*af10*/  ISETP.GT.U32.AND P4, PT, R11, R17, PT ;  /* 0x000000110b00720c */ /* 0x000fe40003f84070 */
[----:B------:R-:W-:Y:S01]  /*af20*/  IABS R16, R19 ;  /* 0x0000001300107213 */ /* 0x000fe20000000000 */
[----:B0-----:R-:W-:Y:S02]  /*af30*/  IMAD.MOV.U32 R0, RZ, RZ, R4 ;  /* 0x000000ffff007224 */ /* 0x001fe400078e0004 */
[----:B------:R-:W-:-:S04]  /*af40*/  IMAD.HI.U32 R4, R13, R6, RZ ;  /* 0x000000060d047227 */ /* 0x000fc800078e00ff */
[----:B------:R-:W-:Y:S01]  /*af50*/  @!P0 IMAD.MOV R0, RZ, RZ, -R0 ;  /* 0x000000ffff008224 */ /* 0x000fe200078e0a00 */
[----:B------:R-:W-:Y:S01]  /*af60*/  ISETP.GT.U32.AND P0, PT, R11, R15, PT ;  /* 0x0000000f0b00720c */ /* 0x000fe20003f04070 */
[----:B------:R-:W-:Y:S02]  /*af70*/  IMAD.MOV R4, RZ, RZ, -R4 ;  /* 0x000000ffff047224 */ /* 0x000fe400078e0a04 */
[--C-:B------:R-:W-:Y:S01]  /*af80*/  @!P6 IMAD.IADD R7, R7, 0x1, -R11.reuse ;  /* 0x000000010707e824 */ /* 0x100fe200078e0a0b */
[----:B------:R0:W-:Y:S01]  /*af90*/  STL [R1+0x804], R0 ;  /* 0x0008040001007387 */ /* 0x0001e20000100800 */
[----:B------:R-:W-:Y:S01]  /*afa0*/  IMAD R6, R11, R4, R6 ;  /* 0x000000040b067224 */ /* 0x000fe200078e0206 */
[----:B------:R-:W-:Y:S01]  /*afb0*/  LOP3.LUT R4, R14, 0x1b0, RZ, 0xfc, !PT ;  /* 0x000001b00e047812 */ /* 0x000fe200078efcff */
[----:B------:R-:W-:-:S05]  /*afc0*/  @!P4 IMAD.IADD R17, R17, 0x1, -R11 ;  /* 0x000000011111c824 */ /* 0x000fca00078e0a0b */
[----:B------:R-:W-:Y:S01]  /*afd0*/  ISETP.GT.U32.AND P4, PT, R11, R17, PT ;  /* 0x000000110b00720c */ /* 0x000fe20003f84070 */
[----:B------:R-:W-:Y:S01]  /*afe0*/  @!P0 IMAD.IADD R15, R15, 0x1, -R11 ;  /* 0x000000010f0f8824 */ /* 0x000fe200078e0a0b */
[----:B------:R-:W-:Y:S01]  /*aff0*/  ISETP.GT.U32.AND P0, PT, R11, R6, PT ;  /* 0x000000060b00720c */ /* 0x000fe20003f04070 */
[----:B0-----:R-:W-:Y:S02]  /*b000*/  IMAD.MOV.U32 R0, RZ, RZ, R3 ;  /* 0x000000ffff007224 */ /* 0x001fe400078e0003 */
[----:B------:R-:W-:-:S04]  /*b010*/  IMAD.HI.U32 R3, R13, R18, RZ ;  /* 0x000000120d037227 */ /* 0x000fc800078e00ff */
[----:B------:R-:W-:Y:S02]  /*b020*/  IMAD.MOV R3, RZ, RZ, -R3 ;  /* 0x000000ffff037224 */ /* 0x000fe400078e0a03 */
[----:B------:R-:W-:Y:S01]  /*b030*/  @!P2 IMAD.MOV R0, RZ, RZ, -R0 ;  /* 0x000000ffff00a224 */ /* 0x000fe200078e0a00 */
[----:B------:R-:W-:Y:S01]  /*b040*/  ISETP.GE.AND P2, PT, R10, RZ, PT ;  /* 0x000000ff0a00720c */ /* 0x000fe20003f46270 */
[----:B------:R-:W-:Y:S01]  /*b050*/  IMAD R3, R11, R3, R18 ;  /* 0x000000030b037224 */ /* 0x000fe200078e0212 */
[----:B------:R-:W-:Y:S01]  /*b060*/  IABS R10, R8 ;  /* 0x00000008000a7213 */ /* 0x000fe20000000000 */
[--C-:B------:R-:W-:Y:S01]  /*b070*/  @!P0 IMAD.IADD R6, R6, 0x1, -R11.reuse ;  /* 0x0000000106068824 */ /* 0x100fe200078e0a0b */
[----:B------:R0:W-:Y:S01]  /*b080*/  STL [R1+0x820], R0 ;  /* 0x0008200001007387 */ /* 0x0001e20000100800 */
[----:B------:R-:W-:Y:S01]  /*b090*/  IMAD.HI.U32 R18, R13, R16, RZ ;  /* 0x000000100d127227 */ /* 0x000fe200078e00ff */
[----:B------:R-:W-:Y:S02]  /*b0a0*/  ISETP.GT.U32.AND P6, PT, R11, R3, PT ;  /* 0x000000030b00720c */ /* 0x000fe40003fc4070 */
[----:B------:R-:W-:Y:S01]  /*b0b0*/  ISETP.GE.AND P0, PT, R19, RZ, PT ;  /* 0x000000ff1300720c */ /* 0x000fe20003f06270 */
[----:B------:R-:W-:Y:S01]  /*b0c0*/  IMAD.MOV R18, RZ, RZ, -R18 ;  /* 0x000000ffff127224 */ /* 0x000fe200078e0a12 */
[----:B------:R-:W-:Y:S01]  /*b0d0*/  IABS R19, R4 ;  /* 0x0000000400137213 */ /* 0x000fe20000000000 */
[----:B------:R-:W-:Y:S01]  /*b0e0*/  @!P4 IMAD.IADD R17, R17, 0x1, -R11 ;  /* 0x000000011111c824 */ /* 0x000fe200078e0a0b */
[----:B------:R-:W-:Y:S01]  /*b0f0*/  ISETP.GE.AND P4, PT, R9, RZ, PT ;  /* 0x000000ff0900720c */ /* 0x000fe20003f86270 */
[----:B------:R-:W-:-:S02]  /*b100*/  IMAD R16, R11, R18, R16 ;  /* 0x000000120b107224 */ /* 0x000fc400078e0210 */
[----:B0-----:R-:W-:Y:S02]  /*b110*/  IMAD.MOV.U32 R0, RZ, RZ, R15 ;  /* 0x000000ffff007224 */ /* 0x001fe400078e000f */
[----:B------:R-:W-:-:S04]  /*b120*/  IMAD.HI.U32 R15, R13, R10, RZ ;  /* 0x0000000a0d0f7227 */ /* 0x000fc800078e00ff */
[----:B------:R-:W-:Y:S01]  /*b130*/  @!P6 IMAD.IADD R3, R3, 0x1, -R11 ;  /* 0x000000010303e824 */ /* 0x000fe200078e0a0b */
[C---:B------:R-:W-:Y:S01]  /*b140*/  ISETP.GT.U32.AND P6, PT, R11.reuse, R6, PT ;  /* 0x000000060b00720c */ /* 0x040fe20003fc4070 */
[----:B------:R-:W-:Y:S02]  /*b150*/  IMAD.MOV R15, RZ, RZ, -R15 ;  /* 0x000000ffff0f7224 */ /* 0x000fe400078e0a0f */
[----:B------:R-:W-:Y:S01]  /*b160*/  @!P3 IMAD.MOV R0, RZ, RZ, -R0 ;  /* 0x000000ffff00b224 */ /* 0x000fe200078e0a00 */
[C---:B------:R-:W-:Y:S01]  /*b170*/  ISETP.GT.U32.AND P3, PT, R11.reuse, R3, PT ;  /* 0x000000030b00720c */ /* 0x040fe20003f64070 */
[----:B------:R-:W-:Y:S01]  /*b180*/  @!P1 IMAD.MOV R17, RZ, RZ, -R17 ;  /* 0x000000ffff119224 */ /* 0x000fe200078e0a11 */
[C---:B------:R-:W-:Y:S01]  /*b190*/  ISETP.GT.U32.AND P1, PT, R11.reuse, R16, PT ;  /* 0x000000100b00720c */ /* 0x040fe20003f24070 */
[----:B------:R-:W-:Y:S01]  /*b1a0*/  IMAD R10, R11, R15, R10 ;  /* 0x0000000f0b0a7224 */ /* 0x000fe200078e020a */
[----:B------:R0:W-:Y:S01]  /*b1b0*/  STL [R1+0x54], R0 ;  /* 0x0000540001007387 */ /* 0x0001e20000100800 */
[----:B------:R-:W-:-:S03]  /*b1c0*/  VIADD R9, R12, 0x1ae ;  /* 0x000001ae0c097836 */ /* 0x000fc60000000000 */
[----:B------:R1:W-:Y:S01]  /*b1d0*/  STL [R1+0x50], R17 ;  /* 0x0000501101007387 */ /* 0x0003e20000100800 */
[--C-:B------:R-:W-:Y:S01]  /*b1e0*/  @!P6 IMAD.IADD R6, R6, 0x1, -R11.reuse ;  /* 0x000000010606e824 */ /* 0x100fe200078e0a0b */
[----:B------:R-:W-:Y:S02]  /*b1f0*/  ISETP.GT.U32.AND P6, PT, R11, R10, PT ;  /* 0x0000000a0b00720c */ /* 0x000fe40003fc4070 */
[----:B------:R-:W-:Y:S01]  /*b200*/  IABS R93, R9 ;  /* 0x00000009005d7213 */ /* 0x000fe20000000000 */
[----:B------:R-:W-:Y:S01]  /*b210*/  @!P3 IMAD.IADD R3, R3, 0x1, -R11 ;  /* 0x000000010303b824 */ /* 0x000fe200078e0a0b */
[----:B------:R-:W-:Y:S01]  /*b220*/  ISETP.GE.AND P3, PT, R9, RZ, PT ;  /* 0x000000ff0900720c */ /* 0x000fe20003f66270 */
[----:B0-----:R-:W-:Y:S01]  /*b230*/  IMAD.MOV.U32 R0, RZ, RZ, R7 ;  /* 0x000000ffff007224 */ /* 0x001fe200078e0007 */
[----:B------:R-:W-:Y:S01]  /*b240*/  LOP3.LUT R7, R14, 0x1b2, RZ, 0xfc, !PT ;  /* 0x000001b20e077812 */ /* 0x000fe200078efcff */
[----:B------:R-:W-:Y:S01]  /*b250*/  @!P1 IMAD.IADD R16, R16, 0x1, -R11 ;  /* 0x0000000110109824 */ /* 0x000fe200078e0a0b */
[----:B------:R-:W-:Y:S01]  /*b260*/  ISETP.GE.AND P1, PT, R4, RZ, PT ;  /* 0x000000ff0400720c */ /* 0x000fe20003f26270 */
[----:B------:R-:W-:Y:S01]  /*b270*/  @!P5 IMAD.MOV R0, RZ, RZ, -R0 ;  /* 0x000000ffff00d224 */ /* 0x000fe200078e0a00 */
[----:B------:R-:W-:Y:S01]  /*b280*/  ISETP.GE.AND P5, PT, R8, RZ, PT ;  /* 0x000000ff0800720c */ /* 0x000fe20003fa6270 */
[----:B------:R-:W-:Y:S01]  /*b290*/  IMAD.HI.U32 R8, R13, R19, RZ ;  /* 0x000000130d087227 */ /* 0x000fe200078e00ff */
[----:B------:R-:W-:-:S02]  /*b2a0*/  IABS R18, R7 ;  /* 0x0000000700127213 */ /* 0x000fc40000000000 */
[----:B------:R0:W-:Y:S01]  /*b2b0*/  STL [R1+0x81c], R0 ;  /* 0x00081c0001007387 */ /* 0x0001e20000100800 */
[----:B------:R-:W-:Y:S01]  /*b2c0*/  @!P6 IMAD.IADD R10, R10, 0x1, -R11 ;  /* 0x000000010a0ae824 */ /* 0x000fe200078e0a0b */
[C---:B------:R-:W-:Y:S01]  /*b2d0*/  LOP3.LUT R4, R14.reuse, 0x1b4, RZ, 0xfc, !PT ;  /* 0x000001b40e047812 */ /* 0x040fe200078efcff */
[----:B------:R-:W-:Y:S01]  /*b2e0*/  IMAD.MOV R8, RZ, RZ, -R8 ;  /* 0x000000ffff087224 */ /* 0x000fe200078e0a08 */
[----:B-1----:R-:W-:Y:S01]  /*b2f0*/  LOP3.LUT R17, R14, 0x1ba, RZ, 0xfc, !PT ;  /* 0x000001ba0e117812 */ /* 0x002fe200078efcff */
[----:B------:R-:W-:Y:S01]  /*b300*/  IMAD.HI.U32 R15, R13, R93, RZ ;  /* 0x0000005d0d0f7227 */ /* 0x000fe200078e00ff */
[----:B------:R-:W-:-:S03]  /*b310*/  ISETP.GT.U32.AND P6, PT, R11, R10, PT ;  /* 0x0000000a0b00720c */ /* 0x000fc60003fc4070 */
[----:B------:R-:W-:Y:S02]  /*b320*/  IMAD R19, R11, R8, R19 ;  /* 0x000000080b137224 */ /* 0x000fe400078e0213 */
[----:B0-----:R-:W-:Y:S02]  /*b330*/  IMAD.MOV.U32 R0, RZ, RZ, R6 ;  /* 0x000000ffff007224 */ /* 0x001fe400078e0006 */
[----:B------:R-:W-:-:S04]  /*b340*/  IMAD.HI.U32 R6, R13, R18, RZ ;  /* 0x000000120d067227 */ /* 0x000fc800078e00ff */
[----:B------:R-:W-:Y:S01]  /*b350*/  @!P2 IMAD.MOV R0, RZ, RZ, -R0 ;  /* 0x000000ffff00a224 */ /* 0x000fe200078e0a00 */
[C---:B------:R-:W-:Y:S01]  /*b360*/  ISETP.GT.U32.AND P2, PT, R11.reuse, R16, PT ;  /* 0x000000100b00720c */ /* 0x040fe20003f44070 */
[----:B------:R-:W-:Y:S02]  /*b370*/  IMAD.MOV R6, RZ, RZ, -R6 ;  /* 0x000000ffff067224 */ /* 0x000fe400078e0a06 */
[----:B------:R-:W-:Y:S01]  /*b380*/  @!P6 IMAD.IADD R10, R10, 0x1, -R11 ;  /* 0x000000010a0ae824 */ /* 0x000fe200078e0a0b */
[----:B------:R0:W-:Y:S01]  /*b390*/  STL [R1+0x824], R0 ;  /* 0x0008240001007387 */ /* 0x0001e20000100800 */
[C---:B------:R-:W-:Y:S01]  /*b3a0*/  IMAD R18, R11.reuse, R6, R18 ;  /* 0x000000060b127224 */ /* 0x040fe200078e0212 */
[----:B------:R-:W-:Y:S01]  /*b3b0*/  IABS R6, R17 ;  /* 0x0000001100067213 */ /* 0x000fe20000000000 */
[----:B------:R-:W-:Y:S01]  /*b3c0*/  IMAD.MOV R9, RZ, RZ, -R15 ;  /* 0x000000ffff097224 */ /* 0x000fe200078e0a0f */
[----:B------:R-:W-:Y:S02]  /*b3d0*/  IABS R15, R4 ;  /* 0x00000004000f7213 */ /* 0x000fe40000000000 */
[C---:B------:R-:W-:Y:S01]  /*b3e0*/  ISETP.GT.U32.AND P6, PT, R11.reuse, R18, PT ;  /* 0x000000120b00720c */ /* 0x040fe20003fc4070 */
[C---:B------:R-:W-:Y:S01]  /*b3f0*/  IMAD R93, R11.reuse, R9, R93 ;  /* 0x000000090b5d7224 */ /* 0x040fe200078e025d */
[----:B------:R-:W-:Y:S01]  /*b400*/  LOP3.LUT R9, R14, 0x1c0, RZ, 0xfc, !PT ;  /* 0x000001c00e097812 */ /* 0x000fe200078efcff */
[----:B------:R-:W-:Y:S01]  /*b410*/  @!P2 IMAD.IADD R16, R16, 0x1, -R11 ;  /* 0x000000011010a824 */ /* 0x000fe200078e0a0b */
[----:B------:R-:W-:Y:S01]  /*b420*/  ISETP.GT.U32.AND P2, PT, R11, R19, PT ;  /* 0x000000130b00720c */ /* 0x000fe20003f44070 */
[----:B0-----:R-:W-:Y:S01]  /*b430*/  IMAD.MOV.U32 R0, RZ, RZ, R3 ;  /* 0x000000ffff007224 */ /* 0x001fe200078e0003 */
[----:B------:R-:W-:Y:S01]  /*b440*/  LOP3.LUT R3, R14, 0x1b8, RZ, 0xfc, !PT ;  /* 0x000001b80e037812 */ /* 0x000fe200078efcff */
[----:B------:R-:W-:-:S03]  /*b450*/  IMAD.HI.U32 R20, R13, R15, RZ ;  /* 0x0000000f0d147227 */ /* 0x000fc600078e00ff */
[----:B------:R-:W-:Y:S01]  /*b460*/  IABS R8, R3 ;  /* 0x0000000300087213 */ /* 0x000fe20000000000 */
[----:B------:R-:W-:Y:S01]  /*b470*/  @!P4 IMAD.MOV R0, RZ, RZ, -R0 ;  /* 0x000000ffff00c224 */ /* 0x000fe200078e0a00 */
[----:B------:R-:W-:Y:S01]  /*b480*/  ISETP.GT.U32.AND P4, PT, R11, R93, PT ;  /* 0x0000005d0b00720c */ /* 0x000fe20003f84070 */
[----:B------:R-:W-:Y:S02]  /*b490*/  IMAD.MOV R20, RZ, RZ, -R20 ;  /* 0x000000ffff147224 */ /* 0x000fe400078e0a14 */
[--C-:B------:R-:W-:Y:S01]  /*b4a0*/  @!P6 IMAD.IADD R18, R18, 0x1, -R11.reuse ;  /* 0x000000011212e824 */ /* 0x100fe200078e0a0b */
[----:B------:R0:W-:Y:S01]  /*b4b0*/  STL [R1+0x44], R0 ;  /* 0x0000440001007387 */ /* 0x0001e20000100800 */
[----:B------:R-:W-:Y:S02]  /*b4c0*/  @!P2 IMAD.IADD R19, R19, 0x1, -R11 ;  /* 0x000000011313a824 */ /* 0x000fe400078e0a0b */
[----:B------:R-:W-:Y:S02]  /*b4d0*/  IMAD.MOV.U32 R21, RZ, RZ, R16 ;  /* 0x000000ffff157224 */ /* 0x000fe400078e0010 */
[----:B------:R-:W-:Y:S01]  /*b4e0*/  IMAD.MOV.U32 R16, RZ, RZ, R10 ;  /* 0x000000ffff107224 */ /* 0x000fe200078e000a */
[----:B------:R-:W-:Y:S01]  /*b4f0*/  ISETP.GT.U32.AND P6, PT, R11, R19, PT ;  /* 0x000000130b00720c */ /* 0x000fe20003fc4070 */
[----:B------:R-:W-:-:S04]  /*b500*/  IMAD.HI.U32 R10, R13, R6, RZ ;  /* 0x000000060d0a7227 */ /* 0x000fc800078e00ff */
[----:B0-----:R-:W-:Y:S02]  /*b510*/  IMAD R0, R11, R20, R15 ;  /* 0x000000140b007224 */ /* 0x001fe400078e020f */
[----:B------:R-:W-:-:S04]  /*b520*/  IMAD.HI.U32 R15, R13, R8, RZ ;  /* 0x000000080d0f7227 */ /* 0x000fc800078e00ff */
[----:B------:R-:W-:Y:S01]  /*b530*/  @!P5 IMAD.MOV R16, RZ, RZ, -R16 ;  /* 0x000000ffff10d224 */ /* 0x000fe200078e0a10 */
[C---:B------:R-:W-:Y:S01]  /*b540*/  ISETP.GT.U32.AND P5, PT, R11.reuse, R0, PT ;  /* 0x000000000b00720c */ /* 0x040fe20003fa4070 */
[----:B------:R-:W-:Y:S02]  /*b550*/  IMAD.MOV R15, RZ, RZ, -R15 ;  /* 0x000000ffff0f7224 */ /* 0x000fe400078e0a0f */
[----:B------:R-:W-:Y:S01]  /*b560*/  @!P0 IMAD.MOV R21, RZ, RZ, -R21 ;  /* 0x000000ffff158224 */ /* 0x000fe200078e0a15 */
[----:B------:R-:W-:Y:S01]  /*b570*/  ISETP.GT.U32.AND P0, PT, R11, R18, PT ;  /* 0x000000120b00720c */ /* 0x000fe20003f04070 */
[----:B------:R-:W-:Y:S02]  /*b580*/  IMAD.MOV R10, RZ, RZ, -R10 ;  /* 0x000000ffff0a7224 */ /* 0x000fe400078e0a0a */
[--C-:B------:R-:W-:Y:S01]  /*b590*/  @!P4 IMAD.IADD R93, R93, 0x1, -R11.reuse ;  /* 0x000000015d5dc824 */ /* 0x100fe200078e0a0b */
[----:B------:R-:W-:Y:S01]  /*b5a0*/  ISETP.GE.AND P4, PT, R7, RZ, PT ;  /* 0x000000ff0700720c */ /* 0x000fe20003f86270 */
[----:B------:R-:W-:Y:S01]  /*b5b0*/  IMAD R8, R11, R15, R8 ;  /* 0x0000000f0b087224 */ /* 0x000fe200078e0208 */
[----:B------:R-:W-:Y:S01]  /*b5c0*/  IABS R7, R9 ;  /* 0x0000000900077213 */ /* 0x000fe20000000000 */
[----:B------:R-:W-:Y:S01]  /*b5d0*/  @!P6 IMAD.IADD R19, R19, 0x1, -R11 ;  /* 0x000000011313e824 */ /* 0x000fe200078e0a0b */
[----:B------:R-:W-:Y:S01]  /*b5e0*/  STL [R1+0x40], R21 ;  /* 0x0000401501007387 */ /* 0x000fe20000100800 */
[C---:B------:R-:W-:Y:S01]  /*b5f0*/  IMAD R6, R11.reuse, R10, R6 ;  /* 0x0000000a0b067224 */ /* 0x040fe200078e0206 */
[----:B------:R-:W-:Y:S01]  /*b600*/  ISETP.GT.U32.AND P6, PT, R11, R8, PT ;  /* 0x000000080b00720c */ /* 0x000fe20003fc4070 */
[----:B------:R-:W-:Y:S01]  /*b610*/  IMAD.MOV.U32 R20, RZ, RZ, R19 ;  /* 0x000000ffff147224 */ /* 0x000fe200078e0013 */
[----:B------:R0:W-:Y:S01]  /*b620*/  STL [R1+0x83c], R16 ;  /* 0x00083c1001007387 */ /* 0x0001e20000100800 */
[----:B------:R-:W-:Y:S01]  /*b630*/  IMAD.HI.U32 R10, R13, R7, RZ ;  /* 0x000000070d0a7227 */ /* 0x000fe200078e00ff */
[----:B------:R-:W-:-:S02]  /*b640*/  ISETP.GT.U32.AND P2, PT, R11, R93, PT ;  /* 0x0000005d0b00720c */ /* 0x000fc40003f44070 */
[----:B------:R-:W-:Y:S01]  /*b650*/  LOP3.LUT R15, R14, 0x1c8, RZ, 0xfc, !PT ;  /* 0x000001c80e0f7812 */ /* 0x000fe200078efcff */
[--C-:B------:R-:W-:Y:S01]  /*b660*/  @!P5 IMAD.IADD R0, R0, 0x1, -R11.reuse ;  /* 0x000000010000d824 */ /* 0x100fe200078e0a0b */
[C---:B------:R-:W-:Y:S01]  /*b670*/  ISETP.GT.U32.AND P5, PT, R11.reuse, R6, PT ;  /* 0x000000060b00720c */ /* 0x040fe20003fa4070 */
[----:B------:R-:W-:Y:S02]  /*b680*/  @!P1 IMAD.MOV R20, RZ, RZ, -R20 ;  /* 0x000000ffff149224 */ /* 0x000fe400078e0a14 */
[--C-:B------:R-:W-:Y:S01]  /*b690*/  @!P0 IMAD.IADD R18, R18, 0x1, -R11.reuse ;  /* 0x0000000112128824 */ /* 0x100fe200078e0a0b */
[----:B0-----:R-:W-:Y:S01]  /*b6a0*/  IABS R16, R15 ;  /* 0x0000000f00107213 */ /* 0x001fe20000000000 */
[----:B------:R-:W-:Y:S01]  /*b6b0*/  IMAD.MOV R10, RZ, RZ, -R10 ;  /* 0x000000ffff0a7224 */ /* 0x000fe200078e0a0a */
[----:B------:R0:W-:Y:S01]  /*b6c0*/  STL [R1+0x3c], R20 ;  /* 0x00003c1401007387 */ /* 0x0001e20000100800 */
[----:B------:R-:W-:Y:S01]  /*b6d0*/  @!P6 IMAD.IADD R8, R8, 0x1, -R11 ;  /* 0x000000010808e824 */ /* 0x000fe200078e0a0b */
[C---:B------:R-:W-:Y:S01]  /*b6e0*/  ISETP.GT.U32.AND P6, PT, R11.reuse, R0, PT ;  /* 0x000000000b00720c */ /* 0x040fe20003fc4070 */
[----:B------:R-:W-:Y:S01]  /*b6f0*/  IMAD R7, R11, R10, R7 ;  /* 0x0000000a0b077224 */ /* 0x000fe200078e0207 */
[----:B------:R-:W-:Y:S01]  /*b700*/  ISETP.GE.AND P0, PT, R3, RZ, PT ;  /* 0x000000ff0300720c */ /* 0x000fe20003f06270 */
[--C-:B------:R-:W-:Y:S01]  /*b710*/  @!P2 IMAD.IADD R93, R93, 0x1, -R11.reuse ;  /* 0x000000015d5da824 */ /* 0x100fe200078e0a0b */
        /* <DEDUP_REMOVED lines=8> */
[----:B------:R-:W-:Y:S01]  /*b7a0*/  @!P6 IMAD.IADD R0, R0, 0x1, -R11 ;  /* 0x000000010000e824 */ /* 0x000fe200078e0a0b */
[----:B------:R-:W-:Y:S01]  /*b7b0*/  ISETP.GE.AND P6, PT, R17, RZ, PT ;  /* 0x000000ff1100720c */ /* 0x000fe20003fc6270 */
[----:B------:R-:W-:Y:S01]  /*b7c0*/  @!P4 IMAD.MOV R20, RZ, RZ, -R20 ;  /* 0x000000ffff14c224 */ /* 0x000fe200078e0a14 */
[----:B------:R-:W-:Y:S01]  /*b7d0*/  ISETP.GT.U32.AND P4, PT, R11, R7, PT ;  /* 0x000000070b00720c */ /* 0x000fe20003f84070 */
[----:B------:R-:W-:Y:S01]  /*b7e0*/  IMAD.MOV R17, RZ, RZ, -R19 ;  /* 0x000000ffff117224 */ /* 0x000fe200078e0a13 */
[----:B------:R-:W-:Y:S01]  /*b7f0*/  LOP3.LUT R3, R14, 0x1c2, RZ, 0xfc, !PT ;  /* 0x000001c20e037812 */ /* 0x000fe200078efcff */
[----:B------:R-:W-:Y:S01]  /*b800*/  @!P1 IMAD.IADD R8, R8, 0x1, -R11 ;  /* 0x0000000108089824 */ /* 0x000fe200078e0a0b */
[----:B------:R-:W-:Y:S01]  /*b810*/  ISETP.GE.AND P1, PT, R9, RZ, PT ;  /* 0x000000ff0900720c */ /* 0x000fe20003f26270 */
[----:B------:R-:W-:Y:S01]  /*b820*/  IMAD R9, R11, R17, R16 ;  /* 0x000000110b097224 */ /* 0x000fe200078e0210 */
[----:B------:R-:W-:Y:S01]  /*b830*/  STL [R1+0x38], R20 ;  /* 0x0000381401007387 */ /* 0x000fe20000100800 */
[----:B------:R-:W-:Y:S01]  /*b840*/  IMAD.HI.U32 R16, R13, R25, RZ ;  /* 0x000000190d107227 */ /* 0x000fe200078e00ff */
[----:B------:R-:W-:-:S02]  /*b850*/  IABS R10, R3 ;  /* 0x00000003000a7213 */ /* 0x000fc40000000000 */
[----:B------:R0:W-:Y:S01]  /*b860*/  STL [R1+0x18], R0 ;  /* 0x0000180001007387 */ /* 0x0001e20000100800 */
[--C-:B------:R-:W-:Y:S02]  /*b870*/  @!P5 IMAD.IADD R6, R6, 0x1, -R11.reuse ;  /* 0x000000010606d824 */ /* 0x100fe400078e0a0b */
[----:B------:R-:W-:Y:S02]  /*b880*/  @!P4 IMAD.IADD R7, R7, 0x1, -R11 ;  /* 0x000000010707c824 */ /* 0x000fe400078e0a0b */
[----:B------:R-:W-:Y:S02]  /*b890*/  IMAD.MOV R16, RZ, RZ, -R16 ;  /* 0x000000ffff107224 */ /* 0x000fe400078e0a10 */
[----:B------:R-:W-:Y:S01]  /*b8a0*/  IMAD.HI.U32 R18, R13, R10, RZ ;  /* 0x0000000a0d127227 */ /* 0x000fe200078e00ff */
[----:B------:R-:W-:-:S03]  /*b8b0*/  ISETP.GT.U32.AND P4, PT, R11, R7, PT ;  /* 0x000000070b00720c */ /* 0x000fc60003f84070 */
[----:B0-----:R-:W-:Y:S01]  /*b8c0*/  IMAD.MOV.U32 R0, RZ, RZ, R6 ;  /* 0x000000ffff007224 */ /* 0x001fe200078e0006 */
[C---:B------:R-:W-:Y:S01]  /*b8d0*/  LOP3.LUT R6, R14.reuse, 0x1d0, RZ, 0xfc, !PT ;  /* 0x000001d00e067812 */ /* 0x040fe200078efcff */
[C---:B------:R-:W-:Y:S02]  /*b8e0*/  IMAD R25, R11.reuse, R16, R25 ;  /* 0x000000100b197224 */ /* 0x040fe400078e0219 */
[----:B------:R-:W-:Y:S01]  /*b8f0*/  @!P6 IMAD.MOV R0, RZ, RZ, -R0 ;  /* 0x000000ffff00e224 */ /* 0x000fe200078e0a00 */
[----:B------:R-:W-:Y:S01]  /*b900*/  ISETP.GT.U32.AND P6, PT, R11, R9, PT ;  /* 0x000000090b00720c */ /* 0x000fe20003fc4070 */
[----:B------:R-:W-:Y:S01]  /*b910*/  IMAD.MOV.U32 R20, RZ, RZ, R8 ;  /* 0x000000ffff147224 */ /* 0x000fe200078e0008 */
[----:B------:R-:W-:Y:S01]  /*b920*/  IABS R24, R6 ;  /* 0x0000000600187213 */ /* 0x000fe20000000000 */
[----:B------:R-:W-:Y:S01]  /*b930*/  IMAD.MOV R18, RZ, RZ, -R18 ;  /* 0x000000ffff127224 */ /* 0x000fe200078e0a12 */
[C---:B------:R-:W-:Y:S01]  /*b940*/  LOP3.LUT R8, R14.reuse, 0x1d8, RZ, 0xfc, !PT ;  /* 0x000001d80e087812 */ /* 0x040fe200078efcff */
[----:B------:R-:W-:Y:S01]  /*b950*/  @!P4 IMAD.IADD R7, R7, 0x1, -R11 ;  /* 0x000000010707c824 */ /* 0x000fe200078e0a0b */
[----:B------:R-:W-:Y:S01]  /*b960*/  ISETP.GT.U32.AND P4, PT, R11, R25, PT ;  /* 0x000000190b00720c */ /* 0x000fe20003f84070 */
[----:B------:R-:W-:Y:S01]  /*b970*/  @!P0 IMAD.MOV R20, RZ, RZ, -R20 ;  /* 0x000000ffff148224 */ /* 0x000fe200078e0a14 */
[----:B------:R-:W-:Y:S01]  /*b980*/  ISETP.GE.AND P0, PT, R3, RZ, PT ;  /* 0x000000ff0300720c */ /* 0x000fe20003f06270 */
[----:B------:R-:W-:Y:S01]  /*b990*/  IMAD R10, R11, R18, R10 ;  /* 0x000000120b0a7224 */ /* 0x000fe200078e020a */
[----:B------:R-:W-:-:S02]  /*b9a0*/  LOP3.LUT R3, R14, 0x1d2, RZ, 0xfc, !PT ;  /* 0x000001d20e037812 */ /* 0x000fc400078efcff */
[----:B------:R-:W-:Y:S01]  /*b9b0*/  STL [R1+0x34], R20 ;  /* 0x0000341401007387 */ /* 0x000fe20000100800 */
[--C-:B------:R-:W-:Y:S01]  /*b9c0*/  @!P6 IMAD.IADD R9, R9, 0x1, -R11.reuse ;  /* 0x000000010909e824 */ /* 0x100fe200078e0a0b */
[----:B------:R-:W-:Y:S02]  /*b9d0*/  ISETP.GT.U32.AND P5, PT, R11, R10, PT ;  /* 0x0000000a0b00720c */ /* 0x000fe40003fa4070 */
[----:B------:R0:W-:Y:S01]  /*b9e0*/  STL [R1+0x30], R0 ;  /* 0x0000300001007387 */ /* 0x0001e20000100800 */
[----:B------:R-:W-:Y:S02]  /*b9f0*/  IABS R23, R3 ;  /* 0x0000000300177213 */ /* 0x000fe40000000000 */
[----:B------:R-:W-:Y:S01]  /*ba00*/  @!P4 IMAD.IADD R25, R25, 0x1, -R11 ;  /* 0x000000011919c824 */ /* 0x000fe200078e0a0b */
[----:B------:R-:W-:Y:S02]  /*ba10*/  ISETP.GT.U32.AND P6, PT, R11, R9, PT ;  /* 0x000000090b00720c */ /* 0x000fe40003fc4070 */
[----:B------:R-:W-:-:S02]  /*ba20*/  IABS R22, R8 ;  /* 0x0000000800167213 */ /* 0x000fc40000000000 */
[----:B------:R-:W-:Y:S01]  /*ba30*/  ISETP.GT.U32.AND P4, PT, R11, R25, PT ;  /* 0x000000190b00720c */ /* 0x000fe20003f84070 */
[----:B0-----:R-:W-:Y:S02]  /*ba40*/  IMAD.MOV.U32 R0, RZ, RZ, R7 ;  /* 0x000000ffff007224 */ /* 0x001fe400078e0007 */
[----:B------:R-:W-:-:S04]  /*ba50*/  IMAD.HI.U32 R7, R13, R24, RZ ;  /* 0x000000180d077227 */ /* 0x000fc800078e00ff */
[----:B------:R-:W-:Y:S01]  /*ba60*/  @!P1 IMAD.MOV R0, RZ, RZ, -R0 ;  /* 0x000000ffff009224 */ /* 0x000fe200078e0a00 */
[----:B------:R-:W-:Y:S01]  /*ba70*/  ISETP.GE.AND P1, PT, R15, RZ, PT ;  /* 0x000000ff0f00720c */ /* 0x000fe20003f26270 */
[----:B------:R-:W-:Y:S02]  /*ba80*/  IMAD.MOV R15, RZ, RZ, -R7 ;  /* 0x000000ffff0f7224 */ /* 0x000fe400078e0a07 */
[----:B------:R-:W-:Y:S01]  /*ba90*/  IMAD.HI.U32 R7, R13, R23, RZ ;  /* 0x000000170d077227 */ /* 0x000fe200078e00ff */
[----:B------:R0:W-:Y:S03]  /*baa0*/  STL [R1+0x2c], R0 ;  /* 0x00002c0001007387 */ /* 0x0001e60000100800 */
[----:B------:R-:W-:Y:S02]  /*bab0*/  IMAD R24, R11, R15, R24 ;  /* 0x0000000f0b187224 */ /* 0x000fe400078e0218 */
[----:B------:R-:W-:-:S02]  /*bac0*/  IMAD.MOV R7, RZ, RZ, -R7 ;  /* 0x000000ffff077224 */ /* 0x000fc400078e0a07 */
[--C-:B------:R-:W-:Y:S02]  /*bad0*/  @!P5 IMAD.IADD R10, R10, 0x1, -R11.reuse ;  /* 0x000000010a0ad824 */ /* 0x100fe400078e0a0b */
[----:B------:R-:W-:Y:S01]  /*bae0*/  @!P6 IMAD.IADD R9, R9, 0x1, -R11 ;  /* 0x000000010909e824 */ /* 0x000fe200078e0a0b */
[C---:B------:R-:W-:Y:S01]  /*baf0*/  ISETP.GT.U32.AND P6, PT, R11.reuse, R24, PT ;  /* 0x000000180b00720c */ /* 0x040fe20003fc4070 */
[C---:B------:R-:W-:Y:S01]  /*bb00*/  IMAD R23, R11.reuse, R7, R23 ;  /* 0x000000070b177224 */ /* 0x040fe200078e0217 */
[----:B------:R-:W-:Y:S01]  /*bb10*/  ISETP.GT.U32.AND P5, PT, R11, R10, PT ;  /* 0x0000000a0b00720c */ /* 0x000fe20003fa4070 */
[----:B------:R-:W-:Y:S01]  /*bb20*/  @!P4 IMAD.IADD R25, R25, 0x1, -R11 ;  /* 0x000000011919c824 */ /* 0x000fe200078e0a0b */
[C---:B------:R-:W-:Y:S01]  /*bb30*/  LOP3.LUT R7, R14.reuse, 0x1ea, RZ, 0xfc, !PT ;  /* 0x000001ea0e077812 */ /* 0x040fe200078efcff */
[----:B0-----:R-:W-:Y:S01]  /*bb40*/  IMAD.MOV.U32 R0, RZ, RZ, R9 ;  /* 0x000000ffff007224 */ /* 0x001fe200078e0009 */
[----:B------:R-:W-:Y:S02]  /*bb50*/  ISETP.GT.U32.AND P4, PT, R11, R23, PT ;  /* 0x000000170b00720c */ /* 0x000fe40003f84070 */
[----:B------:R-:W-:Y:S01]  /*bb60*/  LOP3.LUT R9, R14, 0x1da, RZ, 0xfc, !PT ;  /* 0x000001da0e097812 */ /* 0x000fe200078efcff */
[----:B------:R-:W-:Y:S01]  /*bb70*/  @!P1 IMAD.MOV R0, RZ, RZ, -R0 ;  /* 0x000000ffff009224 */ /* 0x000fe200078e0a00 */
[----:B------:R-:W-:-:S02]  /*bb80*/  ISETP.GE.AND P1, PT, R3, RZ, PT ;  /* 0x000000ff0300720c */ /* 0x000fc40003f26270 */
[----:B------:R-:W-:Y:S01]  /*bb90*/  IABS R21, R9 ;  /* 0x0000000900157213 */ /* 0x000fe20000000000 */
[--C-:B------:R-:W-:Y:S01]  /*bba0*/  @!P6 IMAD.IADD R24, R24, 0x1, -R11.reuse ;  /* 0x000000011818e824 */ /* 0x100fe200078e0a0b */
[----:B------:R-:W-:Y:S01]  /*bbb0*/  LOP3.LUT R3, R14, 0x1e8, RZ, 0xfc, !PT ;  /* 0x000001e80e037812 */ /* 0x000fe200078efcff */
[--C-:B------:R-:W-:Y:S01]  /*bbc0*/  @!P5 IMAD.IADD R10, R10, 0x1, -R11.reuse ;  /* 0x000000010a0ad824 */ /* 0x100fe200078e0a0b */
[----:B------:R-:W-:Y:S01]  /*bbd0*/  ISETP.GE.AND P5, PT, R4, RZ, PT ;  /* 0x000000ff0400720c */ /* 0x000fe20003fa6270 */
[----:B------:R-:W-:Y:S01]  /*bbe0*/  IMAD.HI.U32 R4, R13, R22, RZ ;  /* 0x000000160d047227 */ /* 0x000fe200078e00ff */
[----:B------:R-:W-:Y:S02]  /*bbf0*/  ISETP.GT.U32.AND P6, PT, R11, R24, PT ;  /* 0x000000180b00720c */ /* 0x000fe40003fc4070 */
[----:B------:R-:W-:Y:S01]  /*bc00*/  IABS R18, R3 ;  /* 0x0000000300127213 */ /* 0x000fe20000000000 */
[----:B------:R-:W-:Y:S01]  /*bc10*/  @!P4 IMAD.IADD R23, R23, 0x1, -R11 ;  /* 0x000000011717c824 */ /* 0x000fe200078e0a0b */
[----:B------:R-:W-:Y:S01]  /*bc20*/  IABS R17, R7 ;  /* 0x0000000700117213 */ /* 0x000fe20000000000 */
[----:B------:R-:W-:-:S02]  /*bc30*/  IMAD.MOV R4, RZ, RZ, -R4 ;  /* 0x000000ffff047224 */ /* 0x000fc400078e0a04 */
[----:B------:R-:W-:Y:S01]  /*bc40*/  IMAD.HI.U32 R15, R13, R21, RZ ;  /* 0x000000150d0f7227 */ /* 0x000fe200078e00ff */
[----:B------:R-:W-:-:S03]  /*bc50*/  ISETP.GT.U32.AND P4, PT, R11, R23, PT ;  /* 0x000000170b00720c */ /* 0x000fc60003f84070 */
[C---:B------:R-:W-:Y:S01]  /*bc60*/  IMAD R22, R11.reuse, R4, R22 ;  /* 0x000000040b167224 */ /* 0x040fe200078e0216 */
[----:B------:R-:W-:Y:S01]  /*bc70*/  LOP3.LUT R4, R14, 0x1e0, RZ, 0xfc, !PT ;  /* 0x000001e00e047812 */ /* 0x000fe200078efcff */
[----:B------:R-:W-:Y:S02]  /*bc80*/  IMAD.MOV R15, RZ, RZ, -R15 ;  /* 0x000000ffff0f7224 */ /* 0x000fe400078e0a0f */
[----:B------:R-:W-:Y:S01]  /*bc90*/  @!P6 IMAD.IADD R24, R24, 0x1, -R11 ;  /* 0x000000011818e824 */ /* 0x000fe200078e0a0b */
[----:B------:R-:W-:Y:S01]  /*bca0*/  IABS R20, R4 ;  /* 0x0000000400147213 */ /* 0x000fe20000000000 */
[C---:B------:R-:W-:Y:S01]  /*bcb0*/  IMAD R21, R11.reuse, R15, R21 ;  /* 0x0000000f0b157224 */ /* 0x040fe200078e0215 */
[----:B------:R-:W-:Y:S01]  /*bcc0*/  ISETP.GT.U32.AND P6, PT, R11, R22, PT ;  /* 0x000000160b00720c */ /* 0x000fe20003fc4070 */
[----:B------:R-:W-:Y:S02]  /*bcd0*/  IMAD.MOV.U32 R16, RZ, RZ, R10 ;  /* 0x000000ffff107224 */ /* 0x000fe400078e000a */
[----:B------:R-:W-:Y:S01]  /*bce0*/  @!P4 IMAD.IADD R23, R23, 0x1, -R11 ;  /* 0x000000011717c824 */ /* 0x000fe200078e0a0b */
[----:B------:R-:W-:Y:S01]  /*bcf0*/  ISETP.GT.U32.AND P4, PT, R11, R21, PT ;  /* 0x000000150b00720c */ /* 0x000fe20003f84070 */
[----:B------:R-:W-:Y:S01]  /*bd00*/  @!P0 IMAD.MOV R16, RZ, RZ, -R16 ;  /* 0x000000ffff108224 */ /* 0x000fe200078e0a10 */
[----:B------:R-:W-:Y:S01]  /*bd10*/  ISETP.GE.AND P0, PT, R6, RZ, PT ;  /* 0x000000ff0600720c */ /* 0x000fe20003f06270 */
[----:B------:R-:W-:Y:S01]  /*bd20*/  IMAD.HI.U32 R10, R13, R20, RZ ;  /* 0x000000140d0a7227 */ /* 0x000fe200078e00ff */
[----:B------:R-:W-:-:S02]  /*bd30*/  LOP3.LUT R6, R14, 0x1e2, RZ, 0xfc, !PT ;  /* 0x000001e20e067812 */ /* 0x000fc400078efcff */
[----:B------:R-:W-:Y:S01]  /*bd40*/  STL [R1+0x28], R16 ;  /* 0x0000281001007387 */ /* 0x000fe20000100800 */
[----:B------:R-:W-:Y:S01]  /*bd50*/  IMAD.MOV R10, RZ, RZ, -R10 ;  /* 0x000000ffff0a7224 */ /* 0x000fe200078e0a0a */
[----:B------:R-:W-:Y:S01]  /*bd60*/  IABS R19, R6 ;  /* 0x0000000600137213 */ /* 0x000fe20000000000 */
[----:B------:R-:W-:Y:S01]  /*bd70*/  @!P6 IMAD.IADD R22, R22, 0x1, -R11 ;  /* 0x000000011616e824 */ /* 0x000fe200078e0a0b */
[----:B------:R0:W-:Y:S01]  /*bd80*/  STL [R1+0x24], R0 ;  /* 0x0000240001007387 */ /* 0x0001e20000100800 */
[----:B------:R-:W-:Y:S02]  /*bd90*/  IMAD R20, R11, R10, R20 ;  /* 0x0000000a0b147224 */ /* 0x000fe400078e0214 */
[----:B------:R-:W-:-:S03]  /*bda0*/  IMAD.HI.U32 R10, R13, R19, RZ ;  /* 0x000000130d0a7227 */ /* 0x000fc600078e00ff */
[----:B------:R-:W-:Y:S01]  /*bdb0*/  ISETP.GT.U32.AND P6, PT, R11, R20, PT ;  /* 0x000000140b00720c */ /* 0x000fe20003fc4070 */
[----:B------:R-:W-:Y:S01]  /*bdc0*/  @!P4 IMAD.IADD R21, R21, 0x1, -R11 ;  /* 0x000000011515c824 */ /* 0x000fe200078e0a0b */
[C---:B------:R-:W-:Y:S01]  /*bdd0*/  ISETP.GT.U32.AND P4, PT, R11.reuse, R22, PT ;  /* 0x000000160b00720c */ /* 0x040fe20003f84070 */
[----:B------:R-:W-:Y:S01]  /*bde0*/  IMAD.MOV R10, RZ, RZ, -R10 ;  /* 0x000000ffff0a7224 */ /* 0x000fe200078e0a0a */
[C---:B0-----:R-:W-:Y:S01]  /*bdf0*/  LOP3.LUT R0, R14.reuse, 0x1f2, RZ, 0xfc, !PT ;  /* 0x000001f20e007812 */ /* 0x041fe200078efcff */
[----:B------:R-:W-:Y:S02]  /*be00*/  @!P0 IMAD.MOV R24, RZ, RZ, -R24 ;  /* 0x000000ffff188224 */ /* 0x000fe400078e0a18 */
[----:B------:R-:W-:Y:S01]  /*be10*/  IMAD R19, R11, R10, R19 ;  /* 0x0000000a0b137224 */ /* 0x000fe200078e0213 */
[----:B------:R-:W-:Y:S01]  /*be20*/  LOP3.LUT R10, R14, 0x1f0, RZ, 0xfc, !PT ;  /* 0x000001f00e0a7812 */ /* 0x000fe200078efcff */
[----:B------:R-:W-:Y:S01]  /*be30*/  IMAD.HI.U32 R16, R13, R18, RZ ;  /* 0x000000120d107227 */ /* 0x000fe200078e00ff */
[----:B------:R0:W-:Y:S02]  /*be40*/  STL [R1+0x14], R0 ;  /* 0x0000140001007387 */ /* 0x0001e40000100800 */
[C---:B------:R-:W-:Y:S01]  /*be50*/  ISETP.GT.U32.AND P0, PT, R11.reuse, R19, PT ;  /* 0x000000130b00720c */ /* 0x040fe20003f04070 */
[--C-:B------:R-:W-:Y:S01]  /*be60*/  @!P6 IMAD.IADD R20, R20, 0x1, -R11.reuse ;  /* 0x000000011414e824 */ /* 0x100fe200078e0a0b */
[----:B------:R-:W-:Y:S01]  /*be70*/  ISETP.GT.U32.AND P6, PT, R11, R21, PT ;  /* 0x000000150b00720c */ /* 0x000fe20003fc4070 */
[----:B------:R-:W-:Y:S01]  /*be80*/  @!P4 IMAD.IADD R22, R22, 0x1, -R11 ;  /* 0x000000011616c824 */ /* 0x000fe200078e0a0b */
[----:B------:R-:W-:Y:S01]  /*be90*/  ISETP.GE.AND P4, PT, R8, RZ, PT ;  /* 0x000000ff0800720c */ /* 0x000fe20003f86270 */
[----:B------:R-:W-:-:S04]  /*bea0*/  IMAD.HI.U32 R15, R13, R17, RZ ;  /* 0x000000110d0f7227 */ /* 0x000fc800078e00ff */
[----:B------:R-:W-:Y:S02]  /*beb0*/  IMAD.MOV R16, RZ, RZ, -R16 ;  /* 0x000000ffff107224 */ /* 0x000fe400078e0a10 */
[----:B------:R-:W-:Y:S02]  /*bec0*/  IMAD.MOV R15, RZ, RZ, -R15 ;  /* 0x000000ffff0f7224 */ /* 0x000fe400078e0a0f */
[C---:B------:R-:W-:Y:S01]  /*bed0*/  IMAD R18, R11.reuse, R16, R18 ;  /* 0x000000100b127224 */ /* 0x040fe200078e0212 */
[----:B------:R-:W-:Y:S01]  /*bee0*/  IABS R16, R10 ;  /* 0x0000000a00107213 */ /* 0x000fe20000000000 */
[----:B------:R-:W-:Y:S01]  /*bef0*/  @!P5 IMAD.MOV R25, RZ, RZ, -R25 ;  /* 0x000000ffff19d224 */ /* 0x000fe200078e0a19 */
[C---:B------:R-:W-:Y:S01]  /*bf00*/  ISETP.GT.U32.AND P5, PT, R11.reuse, R20, PT ;  /* 0x000000140b00720c */ /* 0x040fe20003fa4070 */
[----:B------:R-:W-:Y:S01]  /*bf10*/  IMAD R17, R11, R15, R17 ;  /* 0x0000000f0b117224 */ /* 0x000fe200078e0211 */
[----:B------:R-:W-:Y:S01]  /*bf20*/  IABS R15, R0 ;  /* 0x00000000000f7213 */ /* 0x000fe20000000000 */
[----:B------:R-:W-:Y:S01]  /*bf30*/  @!P0 IMAD.IADD R19, R19, 0x1, -R11 ;  /* 0x0000000113138824 */ /* 0x000fe200078e0a0b */
[----:B------:R-:W-:Y:S01]  /*bf40*/  ISETP.GE.AND P0, PT, R4, RZ, PT ;  /* 0x000000ff0400720c */ /* 0x000fe20003f06270 */
[----:B------:R-:W-:Y:S01]  /*bf50*/  IMAD.HI.U32 R92, R13, R16, RZ ;  /* 0x000000100d5c7227 */ /* 0x000fe200078e00ff */
[----:B0-----:R-:W-:-:S02]  /*bf60*/  LOP3.LUT R0, R14, 0x1f8, RZ, 0xfc, !PT ;  /* 0x000001f80e007812 */ /* 0x001fc400078efcff */
[----:B------:R-:W-:Y:S01]  /*bf70*/  IABS R4, R63 ;  /* 0x0000003f00047213 */ /* 0x000fe20000000000 */
[--C-:B------:R-:W-:Y:S01]  /*bf80*/  @!P6 IMAD.IADD R21, R21, 0x1, -R11.reuse ;  /* 0x000000011515e824 */ /* 0x100fe200078e0a0b */
[C---:B------:R-:W-:Y:S01]  /*bf90*/  ISETP.GT.U32.AND P6, PT, R11.reuse, R17, PT ;  /* 0x000000110b00720c */ /* 0x040fe20003fc4070 */
[----:B------:R-:W-:Y:S01]  /*bfa0*/  @!P4 IMAD.MOV R22, RZ, RZ, -R22 ;  /* 0x000000ffff16c224 */ /* 0x000fe200078e0a16 */
[----:B------:R-:W-:Y:S01]  /*bfb0*/  ISETP.GT.U32.AND P4, PT, R11, R19, PT ;  /* 0x000000130b00720c */ /* 0x000fe20003f84070 */
[----:B------:R-:W-:Y:S01]  /*bfc0*/  IMAD.HI.U32 R8, R13, R15, RZ ;  /* 0x0000000f0d087227 */ /* 0x000fe200078e00ff */
[----:B------:R0:W-:Y:S03]  /*bfd0*/  STL [R1+0x48], R0 ;  /* 0x0000480001007387 */ /* 0x0001e60000100800 */
[----:B------:R-:W-:Y:S01]  /*bfe0*/  IMAD.MOV R92, RZ, RZ, -R92 ;  /* 0x000000ffff5c7224 */ /* 0x000fe200078e0a5c */
[----:B------:R1:W-:Y:S01]  /*bff0*/  STL [R1+0x4c], R63 ;  /* 0x00004c3f01007387 */ /* 0x0003e20000100800 */
[----:B------:R-:W-:Y:S01]  /*c000*/  @!P5 IMAD.IADD R20, R20, 0x1, -R11 ;  /* 0x000000011414d824 */ /* 0x000fe200078e0a0b */
[----:B------:R-:W-:Y:S01]  /*c010*/  ISETP.GE.AND P5, PT, R9, RZ, PT ;  /* 0x000000ff0900720c */ /* 0x000fe20003fa6270 */
[----:B------:R-:W-:-:S02]  /*c020*/  IMAD.MOV R8, RZ, RZ, -R8 ;  /* 0x000000ffff087224 */ /* 0x000fc400078e0a08 */
[C---:B------:R-:W-:Y:S02]  /*c030*/  IMAD R16, R11.reuse, R92, R16 ;  /* 0x0000005c0b107224 */ /* 0x040fe400078e0210 */
[----:B------:R-:W-:Y:S01]  /*c040*/  @!P1 IMAD.MOV R23, RZ, RZ, -R23 ;  /* 0x000000ffff179224 */ /* 0x000fe200078e0a17 */
[C---:B------:R-:W-:Y:S01]  /*c050*/  ISETP.GT.U32.AND P1, PT, R11.reuse, R18, PT ;  /* 0x000000120b00720c */ /* 0x040fe20003f24070 */
[C---:B------:R-:W-:Y:S02]  /*c060*/  IMAD R15, R11.reuse, R8, R15 ;  /* 0x000000080b0f7224 */ /* 0x040fe400078e020f */
[----:B------:R-:W-:Y:S01]  /*c070*/  @!P0 IMAD.MOV R20, RZ, RZ, -R20 ;  /* 0x000000ffff148224 */ /* 0x000fe200078e0a14 */
[----:B------:R-:W-:Y:S01]  /*c080*/  ISETP.GT.U32.AND P0, PT, R11, R16, PT ;  /* 0x000000100b00720c */ /* 0x000fe20003f04070 */
[--C-:B------:R-:W-:Y:S01]  /*c090*/  @!P6 IMAD.IADD R17, R17, 0x1, -R11.reuse ;  /* 0x000000011111e824 */ /* 0x100fe200078e0a0b */
[----:B------:R-:W2:Y:S01]  /*c0a0*/  LDC.64 R8, c[0x0][0x3a8] ;  /* 0x0000ea00ff087b82 */ /* 0x000ea20000000a00 */
[----:B------:R-:W-:Y:S01]  /*c0b0*/  @!P4 IMAD.IADD R19, R19, 0x1, -R11 ;  /* 0x000000011313c824 */ /* 0x000fe200078e0a0b */
[C---:B------:R-:W-:Y:S01]  /*c0c0*/  ISETP.GT.U32.AND P4, PT, R11.reuse, R15, PT ;  /* 0x0000000f0b00720c */ /* 0x040fe20003f84070 */
[----:B------:R-:W-:Y:S01]  /*c0d0*/  @!P5 IMAD.MOV R21, RZ, RZ, -R21 ;  /* 0x000000ffff15d224 */ /* 0x000fe200078e0a15 */
[----:B------:R-:W-:-:S03]  /*c0e0*/  ISETP.GT.U32.AND P6, PT, R11, R17, PT ;  /* 0x000000110b00720c */ /* 0x000fc60003fc4070 */
[--C-:B------:R-:W-:Y:S01]  /*c0f0*/  @!P1 IMAD.IADD R18, R18, 0x1, -R11.reuse ;  /* 0x0000000112129824 */ /* 0x100fe200078e0a0b */
[----:B------:R-:W-:Y:S02]  /*c100*/  ISETP.GE.AND P1, PT, R6, RZ, PT ;  /* 0x000000ff0600720c */ /* 0x000fe40003f26270 */
[----:B------:R-:W-:Y:S01]  /*c110*/  IABS R6, R0 ;  /* 0x0000000000067213 */ /* 0x000fe20000000000 */
[--C-:B------:R-:W-:Y:S01]  /*c120*/  @!P0 IMAD.IADD R16, R16, 0x1, -R11.reuse ;  /* 0x0000000110108824 */ /* 0x100fe200078e0a0b */
[----:B------:R-:W-:Y:S01]  /*c130*/  ISETP.GT.U32.AND P5, PT, R11, R18, PT ;  /* 0x000000120b00720c */ /* 0x000fe20003fa4070 */
[----:B0-----:R-:W0:Y:S01]  /*c140*/  LDC R0, c[0x0][0x3a0] ;  /* 0x0000e800ff007b82 */ /* 0x001e220000000800 */
[----:B------:R-:W-:Y:S01]  /*c150*/  ISETP.GE.AND P0, PT, R10, RZ, PT ;  /* 0x000000ff0a00720c */ /* 0x000fe20003f06270 */
[----:B------:R-:W-:Y:S01]  /*c160*/  @!P4 IMAD.IADD R15, R15, 0x1, -R11 ;  /* 0x000000010f0fc824 */ /* 0x000fe200078e0a0b */
[----:B------:R-:W-:Y:S01]  /*c170*/  ISETP.GT.U32.AND P4, PT, R11, R16, PT ;  /* 0x000000100b00720c */ /* 0x000fe20003f84070 */
[----:B------:R-:W-:-:S04]  /*c180*/  IMAD.HI.U32 R92, R13, R6, RZ ;  /* 0x000000060d5c7227 */ /* 0x000fc800078e00ff */
[--C-:B------:R-:W-:Y:S01]  /*c190*/  @!P6 IMAD.IADD R17, R17, 0x1, -R11.reuse ;  /* 0x000000011111e824 */ /* 0x100fe200078e0a0b */
[----:B------:R-:W-:Y:S01]  /*c1a0*/  ISETP.GE.AND P6, PT, R7, RZ, PT ;  /* 0x000000ff0700720c */ /* 0x000fe20003fc6270 */
[----:B------:R-:W-:Y:S02]  /*c1b0*/  IMAD.MOV R7, RZ, RZ, -R92 ;  /* 0x000000ffff077224 */ /* 0x000fe400078e0a5c */
[--C-:B------:R-:W-:Y:S01]  /*c1c0*/  @!P5 IMAD.IADD R18, R18, 0x1, -R11.reuse ;  /* 0x000000011212d824 */ /* 0x100fe200078e0a0b */
[----:B------:R-:W-:Y:S01]  /*c1d0*/  ISETP.GE.AND P5, PT, R3, RZ, PT ;  /* 0x000000ff0300720c */ /* 0x000fe20003fa6270 */
[----:B------:R-:W-:Y:S02]  /*c1e0*/  IMAD R6, R11, R7, R6 ;  /* 0x000000070b067224 */ /* 0x000fe400078e0206 */
[----:B------:R-:W-:Y:S02]  /*c1f0*/  @!P4 IMAD.IADD R16, R16, 0x1, -R11 ;  /* 0x000000011010c824 */ /* 0x000fe400078e0a0b */
[----:B------:R-:W-:Y:S01]  /*c200*/  IMAD.HI.U32 R3, R13, R4, RZ ;  /* 0x000000040d037227 */ /* 0x000fe200078e00ff */
[----:B------:R-:W-:-:S03]  /*c210*/  ISETP.GT.U32.AND P4, PT, R11, R6, PT ;  /* 0x000000060b00720c */ /* 0x000fc60003f84070 */
[----:B------:R-:W-:Y:S02]  /*c220*/  IMAD.MOV R3, RZ, RZ, -R3 ;  /* 0x000000ffff037224 */ /* 0x000fe400078e0a03 */
[----:B------:R-:W-:Y:S02]  /*c230*/  @!P6 IMAD.MOV R17, RZ, RZ, -R17 ;  /* 0x000000ffff11e224 */ /* 0x000fe400078e0a11 */
[C---:B------:R-:W-:Y:S02]  /*c240*/  IMAD R4, R11.reuse, R3, R4 ;  /* 0x000000030b047224 */ /* 0x040fe400078e0204 */
[C---:B0-----:R-:W-:Y:S02]  /*c250*/  VIADD R3, R0.reuse, 0xfffffff7 ;  /* 0xfffffff700037836 */ /* 0x041fe40000000000 */
[----:B------:R-:W-:Y:S02]  /*c260*/  VIADD R7, R0, 0xffffffff ;  /* 0xffffffff00077836 */ /* 0x000fe40000000000 */
[----:B------:R-:W-:Y:S01]  /*c270*/  @!P4 IMAD.IADD R6, R6, 0x1, -R11 ;  /* 0x000000010606c824 */ /* 0x000fe200078e0a0b */
[----:B------:R-:W-:Y:S01]  /*c280*/  ISETP.GT.U32.AND P4, PT, R11, R4, PT ;  /* 0x000000040b00720c */ /* 0x000fe20003f84070 */
[----:B------:R-:W-:Y:S01]  /*c290*/  @!P0 IMAD.MOV R16, RZ, RZ, -R16 ;  /* 0x000000ffff108224 */ /* 0x000fe200078e0a10 */
[----:B------:R-:W-:Y:S01]  /*c2a0*/  ISETP.GE.U32.AND P6, PT, R3, 0x7fffffb8, PT ;  /* 0x7fffffb80300780c */ /* 0x000fe20003fc6070 */
[----:B---3--:R-:W-:-:S02]  /*c2b0*/  IMAD R3, R2, UR4, RZ ;  /* 0x0000000402037c24 */ /* 0x008fc4000f8e02ff */
[----:B------:R-:W-:Y:S01]  /*c2c0*/  @!P5 IMAD.MOV R18, RZ, RZ, -R18 ;  /* 0x000000ffff12d224 */ /* 0x000fe200078e0a12 */
[----:B------:R-:W-:Y:S01]  /*c2d0*/  ISETP.GE.U32.AND P5, PT, R7, 0x7fffffc0, PT ;  /* 0x7fffffc00700780c */ /* 0x000fe20003fa6070 */
[C---:B--2---:R-:W-:Y:S02]  /*c2e0*/  IMAD.SHL.U32 R7, R8.reuse, 0x2, RZ ;  /* 0x0000000208077824 */ /* 0x044fe400078e00ff */
[C---:B------:R-:W-:Y:S02]  /*c2f0*/  IMAD R10, R8.reuse, 0x3, RZ ;  /* 0x00000003080a7824 */ /* 0x040fe400078e02ff */
[----:B------:R-:W-:Y:S02]  /*c300*/  IMAD.SHL.U32 R92, R8, 0x4, RZ ;  /* 0x00000004085c7824 */ /* 0x000fe400078e00ff */
[----:B------:R-:W-:Y:S01]  /*c310*/  @!P4 IMAD.IADD R4, R4, 0x1, -R11 ;  /* 0x000000010404c824 */ /* 0x000fe200078e0a0b */
[----:B------:R-:W-:Y:S01]  /*c320*/  ISETP.GT.U32.AND P4, PT, R11, R6, PT ;  /* 0x000000060b00720c */ /* 0x000fe20003f84070 */
[----:B-1----:R-:W-:-:S02]  /*c330*/  IMAD R63, R8, 0x5, RZ ;  /* 0x00000005083f7824 */ /* 0x002fc400078e02ff */
[C---:B------:R-:W-:Y:S01]  /*c340*/  IMAD R64, R8.reuse, 0x7, RZ ;  /* 0x0000000708407824 */ /* 0x040fe200078e02ff */
[----:B------:R-:W-:Y:S01]  /*c350*/  ISETP.GT.U32.AND P0, PT, R11, R4, PT ;  /* 0x000000040b00720c */ /* 0x000fe20003f04070 */
[C---:B------:R-:W-:Y:S02]  /*c360*/  IMAD R65, R8.reuse, 0x9, RZ ;  /* 0x0000000908417824 */ /* 0x040fe400078e02ff */
[C---:B------:R-:W-:Y:S02]  /*c370*/  IMAD R81, R8.reuse, 0xa, RZ ;  /* 0x0000000a08517824 */ /* 0x040fe400078e02ff */
[C---:B------:R-:W-:Y:S02]  /*c380*/  IMAD R66, R8.reuse, 0xb, RZ ;  /* 0x0000000b08427824 */ /* 0x040fe400078e02ff */
[----:B------:R-:W-:Y:S02]  /*c390*/  IMAD R67, R8, 0xc, RZ ;  /* 0x0000000c08437824 */ /* 0x000fe400078e02ff */
[----:B------:R-:W-:Y:S01]  /*c3a0*/  @!P4 IMAD.IADD R6, R6, 0x1, -R11 ;  /* 0x000000010606c824 */ /* 0x000fe200078e0a0b */
[----:B------:R-:W-:Y:S01]  /*c3b0*/  IADD3 R2, P4, PT, R3, UR12, RZ ;  /* 0x0000000c03027c10 */ /* 0x000fe2000ff9e0ff */
[----:B------:R-:W-:-:S02]  /*c3c0*/  IMAD R68, R8, 0xd, RZ ;  /* 0x0000000d08447824 */ /* 0x000fc400078e02ff */
[----:B------:R-:W-:Y:S01]  /*c3d0*/  @!P0 IMAD.IADD R4, R4, 0x1, -R11 ;  /* 0x0000000104048824 */ /* 0x000fe200078e0a0b */
[----:B------:R-:W-:Y:S01]  /*c3e0*/  LEA.HI.X.SX32 R3, R3, UR13, 0x1, P4 ;  /* 0x0000000d03037c11 */ /* 0x000fe2000a0f0eff */
[C---:B------:R-:W-:Y:S01]  /*c3f0*/  IMAD R82, R8.reuse, 0xe, RZ ;  /* 0x0000000e08527824 */ /* 0x040fe200078e02ff */
[----:B------:R-:W-:Y:S01]  /*c400*/  IADD3 R80, P4, PT, R7, R2, RZ ;  /* 0x0000000207507210 */ /* 0x000fe20007f9e0ff */
[C---:B------:R-:W-:Y:S02]  /*c410*/  IMAD R69, R8.reuse, 0xf, RZ ;  /* 0x0000000f08457824 */ /* 0x040fe400078e02ff */
[C---:B------:R-:W-:Y:S02]  /*c420*/  IMAD.SHL.U32 R0, R8.reuse, 0x10, RZ ;  /* 0x0000001008007824 */ /* 0x040fe400078e00ff */
[----:B------:R0:W-:Y:S01]  /*c430*/  STL [R1+0x110], R80 ;  /* 0x0001105001007387 */ /* 0x0001e20000100800 */
[C---:B------:R-:W-:Y:S02]  /*c440*/  IMAD R70, R8.reuse, 0x11, RZ ;  /* 0x0000001108467824 */ /* 0x040fe400078e02ff */
[----:B------:R-:W-:-:S02]  /*c450*/  IMAD R83, R8, 0x12, RZ ;  /* 0x0000001208537824 */ /* 0x000fc400078e02ff */
[C---:B------:R-:W-:Y:S02]  /*c460*/  IMAD R71, R8.reuse, 0x13, RZ ;  /* 0x0000001308477824 */ /* 0x040fe400078e02ff */
[C---:B------:R-:W-:Y:S02]  /*c470*/  IMAD R84, R8.reuse, 0x14, RZ ;  /* 0x0000001408547824 */ /* 0x040fe400078e02ff */
[----:B------:R-:W-:Y:S01]  /*c480*/  IMAD R72, R8, 0x15, RZ ;  /* 0x0000001508487824 */ /* 0x000fe200078e02ff */
[----:B0-----:R-:W-:Y:S01]  /*c490*/  IADD3 R80, P0, PT, R10, R2, RZ ;  /* 0x000000020a507210 */ /* 0x001fe20007f1e0ff */
[C---:B------:R-:W-:Y:S02]  /*c4a0*/  IMAD R85, R8.reuse, 0x16, RZ ;  /* 0x0000001608557824 */ /* 0x040fe400078e02ff */
[C---:B------:R-:W-:Y:S02]  /*c4b0*/  IMAD R73, R8.reuse, 0x17, RZ ;  /* 0x0000001708497824 */ /* 0x040fe400078e02ff */
[----:B------:R0:W-:Y:S01]  /*c4c0*/  STL [R1+0x118], R80 ;  /* 0x0001185001007387 */ /* 0x0001e20000100800 */
[----:B------:R-:W-:-:S02]  /*c4d0*/  IMAD R86, R8, 0x18, RZ ;  /* 0x0000001808567824 */ /* 0x000fc400078e02ff */
[C---:B------:R-:W-:Y:S02]  /*c4e0*/  IMAD R74, R8.reuse, 0x19, RZ ;  /* 0x00000019084a7824 */ /* 0x040fe400078e02ff */
[----:B------:R-:W-:Y:S01]  /*c4f0*/  @!P1 IMAD.MOV R19, RZ, RZ, -R19 ;  /* 0x000000ffff139224 */ /* 0x000fe200078e0a13 */
[----:B------:R-:W-:Y:S01]  /*c500*/  ISETP.GT.U32.AND P1, PT, R11, R15, PT ;  /* 0x0000000f0b00720c */ /* 0x000fe20003f24070 */
[C---:B------:R-:W-:Y:S02]  /*c510*/  IMAD R87, R8.reuse, 0x1a, RZ ;  /* 0x0000001a08577824 */ /* 0x040fe400078e02ff */
[C---:B------:R-:W-:Y:S01]  /*c520*/  IMAD R75, R8.reuse, 0x1b, RZ ;  /* 0x0000001b084b7824 */ /* 0x040fe200078e02ff */
[----:B0-----:R-:W-:Y:S01]  /*c530*/  LEA.HI.X.SX32 R80, R7, R3, 0x1, P4 ;  /* 0x0000000307507211 */ /* 0x001fe200020f0eff */
[----:B------:R-:W-:Y:S01]  /*c540*/  IMAD R76, R8, 0x1d, RZ ;  /* 0x0000001d084c7824 */ /* 0x000fe200078e02ff */
[----:B------:R-:W-:Y:S01]  /*c550*/  IADD3 R7, P4, PT, R92, R2, RZ ;  /* 0x000000025c077210 */ /* 0x000fe20007f9e0ff */
[----:B------:R-:W-:-:S02]  /*c560*/  IMAD R88, R8, 0x1e, RZ ;  /* 0x0000001e08587824 */ /* 0x000fc400078e02ff */
[----:B------:R-:W-:Y:S01]  /*c570*/  STL [R1+0x10c], R80 ;  /* 0x00010c5001007387 */ /* 0x000fe20000100800 */
[C---:B------:R-:W-:Y:S02]  /*c580*/  IMAD R77, R8.reuse, 0x1f, RZ ;  /* 0x0000001f084d7824 */ /* 0x040fe400078e02ff */
[C---:B------:R-:W-:Y:S01]  /*c590*/  IMAD.SHL.U32 R89, R8.reuse, 0x20, RZ ;  /* 0x0000002008597824 */ /* 0x040fe200078e00ff */
[----:B------:R0:W-:Y:S01]  /*c5a0*/  STL [R1+0x120], R7 ;  /* 0x0001200701007387 */ /* 0x0001e20000100800 */
[----:B------:R-:W-:Y:S01]  /*c5b0*/  @!P1 IMAD.IADD R15, R15, 0x1, -R11 ;  /* 0x000000010f0f9824 */ /* 0x000fe200078e0a0b */
[----:B------:R-:W-:Y:S01]  /*c5c0*/  ISETP.NE.U32.AND P1, PT, R5, RZ, PT ;  /* 0x000000ff0500720c */ /* 0x000fe20003f25070 */
[C---:B------:R-:W-:Y:S02]  /*c5d0*/  IMAD R5, R8.reuse, 0x1c, RZ ;  /* 0x0000001c08057824 */ /* 0x040fe400078e02ff */
[C---:B------:R-:W-:Y:S02]  /*c5e0*/  IMAD R78, R8.reuse, 0x21, RZ ;  /* 0x00000021084e7824 */ /* 0x040fe400078e02ff */
[----:B------:R-:W-:-:S02]  /*c5f0*/  IMAD R90, R8, 0x22, RZ ;  /* 0x00000022085a7824 */ /* 0x000fc400078e02ff */
[----:B------:R-:W-:Y:S01]  /*c600*/  IMAD R79, R8, 0x23, RZ ;  /* 0x00000023084f7824 */ /* 0x000fe200078e02ff */
[-C--:B0-----:R-:W-:Y:S01]  /*c610*/  LEA.HI.X.SX32 R7, R10, R3.reuse, 0x1, P0 ;  /* 0x000000030a077211 */ /* 0x081fe200000f0eff */
[C---:B------:R-:W-:Y:S01]  /*c620*/  IMAD R91, R8.reuse, 0x24, RZ ;  /* 0x00000024085b7824 */ /* 0x040fe200078e02ff */
[C---:B------:R-:W-:Y:S01]  /*c630*/  IADD3 R10, P0, PT, R63.reuse, R2, RZ ;  /* 0x000000023f0a7210 */ /* 0x040fe20007f1e0ff */
[----:B------:R-:W-:Y:S02]  /*c640*/  IMAD R80, R8, 0x25, RZ ;  /* 0x0000002508507824 */ /* 0x000fe400078e02ff */
[----:B------:R0:W-:Y:S01]  /*c650*/  STL [R1+0x114], R7 ;  /* 0x0001140701007387 */ /* 0x0001e20000100800 */
[----:B------:R-:W-:-:S03]  /*c660*/  LEA.HI.X.SX32 R63, R63, R3, 0x1, P0 ;  /* 0x000000033f3f7211 */ /* 0x000fc600000f0eff */
[----:B------:R1:W-:Y:S01]  /*c670*/  STL [R1+0x128], R10 ;  /* 0x0001280a01007387 */ /* 0x0003e20000100800 */
[----:B0-----:R-:W-:Y:S01]  /*c680*/  LEA.HI.X.SX32 R7, R92, R3, 0x1, P4 ;  /* 0x000000035c077211 */ /* 0x001fe200020f0eff */
[----:B------:R-:W-:-:S04]  /*c690*/  IMAD R92, R8, 0x6, RZ ;  /* 0x00000006085c7824 */ /* 0x000fc800078e02ff */
[----:B------:R0:W-:Y:S01]  /*c6a0*/  STL [R1+0x11c], R7 ;  /* 0x00011c0701007387 */ /* 0x0001e20000100800 */
[----:B-1----:R-:W-:-:S05]  /*c6b0*/  IADD3 R10, P4, PT, R92, R2, RZ ;  /* 0x000000025c0a7210 */ /* 0x002fca0007f9e0ff */
[----:B------:R1:W-:Y:S01]  /*c6c0*/  STL [R1+0x130], R10 ;  /* 0x0001300a01007387 */ /* 0x0003e20000100800 */
[----:B------:R-:W-:-:S03]  /*c6d0*/  LEA.HI.X.SX32 R92, R92, R3, 0x1, P4 ;  /* 0x000000035c5c7211 */ /* 0x000fc600020f0eff */
[----:B------:R2:W-:Y:S01]  /*c6e0*/  STL [R1+0x124], R63 ;  /* 0x0001243f01007387 */ /* 0x0005e20000100800 */
[C---:B0-----:R-:W-:Y:S02]  /*c6f0*/  IMAD R7, R8.reuse, 0x26, RZ ;  /* 0x0000002608077824 */ /* 0x041fe400078e02ff */
[----:B-1----:R-:W-:Y:S01]  /*c700*/  IMAD.SHL.U32 R10, R8, 0x8, RZ ;  /* 0x00000008080a7824 */ /* 0x002fe200078e00ff */
[----:B--2---:R-:W-:-:S05]  /*c710*/  IADD3 R63, P0, PT, R64, R2, RZ ;  /* 0x00000002403f7210 */ /* 0x004fca0007f1e0ff */
[----:B------:R0:W-:Y:S01]  /*c720*/  STL [R1+0x138], R63 ;  /* 0x0001383f01007387 */ /* 0x0001e20000100800 */
[----:B------:R-:W-:-:S03]  /*c730*/  LEA.HI.X.SX32 R64, R64, R3, 0x1, P0 ;  /* 0x0000000340407211 */ /* 0x000fc600000f0eff */
[----:B0-----:R0:W5:Y:S04]  /*c740*/  LDL.LU R63, [R1+0xd4c] ;  /* 0x000d4c00013f7983 */ /* 0x0011680000300800 */
[----:B------:R1:W-:Y:S02]  /*c750*/  STL [R1+0x12c], R92 ;  /* 0x00012c5c01007387 */ /* 0x0003e40000100800 */
[----:B-1----:R-:W-:-:S05]  /*c760*/  IADD3 R92, P4, PT, R10, R2, RZ ;  /* 0x000000020a5c7210 */ /* 0x002fca0007f9e0ff */
[----:B------:R1:W-:Y:S01]  /*c770*/  STL [R1+0x140], R92 ;  /* 0x0001405c01007387 */ /* 0x0003e20000100800 */
[----:B------:R-:W-:-:S03]  /*c780*/  LEA.HI.X.SX32 R10, R10, R3, 0x1, P4 ;  /* 0x000000030a0a7211 */ /* 0x000fc600020f0eff */
[----:B------:R2:W-:Y:S01]  /*c790*/  STL [R1+0x134], R64 ;  /* 0x0001344001007387 */ /* 0x0005e20000100800 */
[----:B-1----:R-:W-:Y:S01]  /*c7a0*/  IMAD R92, R8, 0x27, RZ ;  /* 0x00000027085c7824 */ /* 0x002fe200078e02ff */
[----:B--2---:R-:W-:-:S05]  /*c7b0*/  IADD3 R64, P0, PT, R65, R2, RZ ;  /* 0x0000000241407210 */ /* 0x004fca0007f1e0ff */
[----:B------:R1:W-:Y:S01]  /*c7c0*/  STL [R1+0x148], R64 ;  /* 0x0001484001007387 */ /* 0x0003e20000100800 */
[----:B------:R-:W-:-:S03]  /*c7d0*/  LEA.HI.X.SX32 R65, R65, R3, 0x1, P0 ;  /* 0x0000000341417211 */ /* 0x000fc600000f0eff */
[----:B-1----:R0:W5:Y:S04]  /*c7e0*/  LDL.LU R64, [R1+0xd48] ;  /* 0x000d480001407983 */ /* 0x0021680000300800 */
        /* <DEDUP_REMOVED lines=141> */
[----:B-1----:R-:W-:-:S04]  /*d0c0*/  IADD3 R91, P4, PT, R7, R2, RZ ;  /* 0x00000002075b7210 */ /* 0x002fc80007f9e0ff */
[----:B------:R-:W-:Y:S01]  /*d0d0*/  LEA.HI.X.SX32 R7, R7, R3, 0x1, P4 ;  /* 0x0000000307077211 */ /* 0x000fe200020f0eff */
[----:B------:R1:W-:Y:S04]  /*d0e0*/  STL [R1+0xa38], R91 ;  /* 0x000a385b01007387 */ /* 0x0003e80000100800 */
[----:B------:R2:W-:Y:S01]  /*d0f0*/  STL [R1+0xa2c], R80 ;  /* 0x000a2c5001007387 */ /* 0x0005e20000100800 */
[----:B-1----:R-:W-:Y:S01]  /*d100*/  IMAD R91, R8, 0x36, RZ ;  /* 0x00000036085b7824 */ /* 0x002fe200078e02ff */
[----:B--2---:R-:W-:-:S05]  /*d110*/  IADD3 R80, P0, PT, R92, R2, RZ ;  /* 0x000000025c507210 */ /* 0x004fca0007f1e0ff */
[----:B------:R1:W-:Y:S04]  /*d120*/  STL [R1+0xa40], R80 ;  /* 0x000a405001007387 */ /* 0x0003e80000100800 */
[----:B------:R2:W-:Y:S01]  /*d130*/  STL [R1+0xa34], R7 ;  /* 0x000a340701007387 */ /* 0x0005e20000100800 */
[----:B-1----:R-:W-:Y:S01]  /*d140*/  IADD3 R80, P4, PT, R10, R2, RZ ;  /* 0x000000020a507210 */ /* 0x002fe20007f9e0ff */
[----:B--2---:R-:W-:-:S04]  /*d150*/  IMAD R7, R8, 0x37, RZ ;  /* 0x0000003708077824 */ /* 0x004fc800078e02ff */
[----:B------:R1:W-:Y:S01]  /*d160*/  STL [R1+0xa48], R80 ;  /* 0x000a485001007387 */ /* 0x0003e20000100800 */
[-C--:B------:R-:W-:Y:S02]  /*d170*/  LEA.HI.X.SX32 R10, R10, R3.reuse, 0x1, P4 ;  /* 0x000000030a0a7211 */ /* 0x080fe400020f0eff */
[----:B-1----:R-:W-:Y:S01]  /*d180*/  LEA.HI.X.SX32 R80, R92, R3, 0x1, P0 ;  /* 0x000000035c507211 */ /* 0x002fe200000f0eff */
[----:B------:R-:W-:-:S04]  /*d190*/  IMAD R92, R8, 0x2a, RZ ;  /* 0x0000002a085c7824 */ /* 0x000fc800078e02ff */
        /* <DEDUP_REMOVED lines=62> */
[----:B------:R1:W-:Y:S04]  /*d580*/  STL [R1+0xab0], R88 ;  /* 0x000ab05801007387 */ /* 0x0003e80000100800 */
[----:B-1----:R0:W5:Y:S04]  /*d590*/  LDL.LU R88, [R1+0xce8] ;  /* 0x000ce80001587983 */ /* 0x0021680000300800 */
[----:B------:R1:W-:Y:S01]  /*d5a0*/  STL [R1+0xaa4], R89 ;  /* 0x000aa45901007387 */ /* 0x0003e20000100800 */
[----:B------:R-:W-:Y:S02]  /*d5b0*/  LEA.HI.X.SX32 R90, R90, R3, 0x1, P0 ;  /* 0x000000035a5a7211 */ /* 0x000fe400000f0eff */
[----:B-1----:R-:W-:-:S05]  /*d5c0*/  IADD3 R89, P4, PT, R91, R2, RZ ;  /* 0x000000025b597210 */ /* 0x002fca0007f9e0ff */
[----:B------:R1:W-:Y:S02]  /*d5d0*/  STL [R1+0xab8], R89 ;  /* 0x000ab85901007387 */ /* 0x0003e40000100800 */
[----:B-1----:R-:W-:Y:S01]  /*d5e0*/  IMAD R89, R8, 0x3e, RZ ;  /* 0x0000003e08597824 */ /* 0x002fe200078e02ff */
[----:B------:R-:W-:-:S05]  /*d5f0*/  LEA.HI.X.SX32 R91, R91, R3, 0x1, P4 ;  /* 0x000000035b5b7211 */ /* 0x000fca00020f0eff */
[----:B------:R0:W5:Y:S04]  /*d600*/  LDL.LU R89, [R1+0xce4] ;  /* 0x000ce40001597983 */ /* 0x0001680000300800 */
[----:B------:R1:W-:Y:S02]  /*d610*/  STL [R1+0xaac], R90 ;  /* 0x000aac5a01007387 */ /* 0x0003e40000100800 */
[----:B-1----:R-:W-:-:S05]  /*d620*/  IADD3 R90, P0, PT, R7, R2, RZ ;  /* 0x00000002075a7210 */ /* 0x002fca0007f1e0ff */
[----:B------:R1:W-:Y:S01]  /*d630*/  STL [R1+0xac0], R90 ;  /* 0x000ac05a01007387 */ /* 0x0003e20000100800 */
[----:B------:R-:W-:-:S03]  /*d640*/  LEA.HI.X.SX32 R7, R7, R3, 0x1, P0 ;  /* 0x0000000307077211 */ /* 0x000fc600000f0eff */
[----:B-1----:R0:W5:Y:S01]  /*d650*/  LDL.LU R90, [R1+0xce0] ;  /* 0x000ce000015a7983 */ /* 0x0021620000300800 */
[----:B------:R-:W-:-:S03]  /*d660*/  USHF.L.U32 UR4, UR7, 0x15, URZ ;  /* 0x0000001507047899 */ /* 0x000fc600080006ff */
[----:B------:R1:W-:Y:S02]  /*d670*/  STL [R1+0xab4], R91 ;  /* 0x000ab45b01007387 */ /* 0x0003e40000100800 */
[----:B-1----:R-:W-:-:S04]  /*d680*/  IADD3 R91, P4, PT, R10, R2, RZ ;  /* 0x000000020a5b7210 */ /* 0x002fc80007f9e0ff */
[----:B------:R-:W-:Y:S01]  /*d690*/  LEA.HI.X.SX32 R10, R10, R3, 0x1, P4 ;  /* 0x000000030a0a7211 */ /* 0x000fe200020f0eff */
[----:B------:R1:W-:Y:S04]  /*d6a0*/  STL [R1+0xac8], R91 ;  /* 0x000ac85b01007387 */ /* 0x0003e80000100800 */
[----:B------:R2:W-:Y:S01]  /*d6b0*/  STL [R1+0xabc], R7 ;  /* 0x000abc0701007387 */ /* 0x0005e20000100800 */
[-C--:B-1----:R-:W-:Y:S02]  /*d6c0*/  IADD3 R91, P0, PT, R92, R2.reuse, RZ ;  /* 0x000000025c5b7210 */ /* 0x082fe40007f1e0ff */
[----:B--2---:R-:W-:-:S03]  /*d6d0*/  IADD3 R7, P4, PT, R0, R2, RZ ;  /* 0x0000000200077210 */ /* 0x004fc60007f9e0ff */
[----:B------:R1:W-:Y:S04]  /*d6e0*/  STL [R1+0xad0], R91 ;  /* 0x000ad05b01007387 */ /* 0x0003e80000100800 */
[----:B------:R2:W-:Y:S04]  /*d6f0*/  STL [R1+0xac4], R10 ;  /* 0x000ac40a01007387 */ /* 0x0005e80000100800 */
[----:B------:R3:W-:Y:S01]  /*d700*/  STL [R1+0xad8], R7 ;  /* 0x000ad80701007387 */ /* 0x0007e20000100800 */
[-C--:B-1----:R-:W-:Y:S01]  /*d710*/  LEA.HI.X.SX32 R91, R92, R3.reuse, 0x1, P0 ;  /* 0x000000035c5b7211 */ /* 0x082fe200000f0eff */
[----:B------:R-:W-:Y:S01]  /*d720*/  IMAD R92, R8, 0x3b, RZ ;  /* 0x0000003b085c7824 */ /* 0x000fe200078e02ff */
[----:B------:R-:W-:Y:S01]  /*d730*/  LEA.HI.X.SX32 R0, R0, R3, 0x1, P4 ;  /* 0x0000000300007211 */ /* 0x000fe200020f0eff */
[----:B--2---:R-:W-:-:S02]  /*d740*/  IMAD R10, R8, 0x3c, RZ ;  /* 0x0000003c080a7824 */ /* 0x004fc400078e02ff */
[----:B------:R1:W-:Y:S01]  /*d750*/  STL [R1+0xacc], R91 ;  /* 0x000acc5b01007387 */ /* 0x0003e20000100800 */
[----:B---3--:R-:W2:Y:S01]  /*d760*/  S2R R7, SR_TID.X ;  /* 0x0000000000077919 */ /* 0x008ea20000002100 */
[----:B-1----:R-:W-:-:S05]  /*d770*/  IADD3 R91, P0, PT, R92, R2, RZ ;  /* 0x000000025c5b7210 */ /* 0x002fca0007f1e0ff */
[----:B------:R1:W-:Y:S01]  /*d780*/  STL [R1+0xae0], R91 ;  /* 0x000ae05b01007387 */ /* 0x0003e20000100800 */
[----:B------:R-:W-:-:S03]  /*d790*/  LEA.HI.X.SX32 R92, R92, R3, 0x1, P0 ;  /* 0x000000035c5c7211 */ /* 0x000fc600000f0eff */
[----:B-1----:R0:W5:Y:S04]  /*d7a0*/  LDL.LU R91, [R1+0xcdc] ;  /* 0x000cdc00015b7983 */ /* 0x0021680000300800 */
[----:B------:R1:W-:Y:S01]  /*d7b0*/  STL [R1+0xad4], R0 ;  /* 0x000ad40001007387 */ /* 0x0003e20000100800 */
[----:B--2---:R-:W-:Y:S02]  /*d7c0*/  LOP3.LUT R7, R7, 0x3f, RZ, 0xc0, !PT ;  /* 0x0000003f07077812 */ /* 0x004fe400078ec0ff */
[----:B-1----:R-:W-:-:S05]  /*d7d0*/  IADD3 R0, P4, PT, R10, R2, RZ ;  /* 0x000000020a007210 */ /* 0x002fca0007f9e0ff */
[----:B------:R1:W-:Y:S04]  /*d7e0*/  STL [R1+0xae8], R0 ;  /* 0x000ae80001007387 */ /* 0x0003e80000100800 */
[----:B-1----:R0:W5:Y:S01]  /*d7f0*/  LDL.LU R0, [R1+0xcd8] ;  /* 0x000cd80001007983 */ /* 0x0021620000300800 */
[----:B------:R-:W-:Y:S01]  /*d800*/  LEA.HI.X.SX32 R10, R10, R3, 0x1, P4 ;  /* 0x000000030a0a7211 */ /* 0x000fe200020f0eff */
[----:B------:R-:W-:Y:S01]  /*d810*/  IMAD R7, R7, R9, RZ ;  /* 0x0000000907077224 */ /* 0x000fe200078e02ff */
[----:B------:R-:W-:Y:S01]  /*d820*/  ULOP3.LUT UR4, UR4, 0x600000, URZ, 0xc0, !UPT ;  /* 0x0060000004047892 */ /* 0x000fe2000f8ec0ff */
[----:B------:R1:W-:Y:S01]  /*d830*/  STL [R1+0xadc], R92 ;  /* 0x000adc5c01007387 */ /* 0x0003e20000100800 */
[----:B------:R-:W-:Y:S01]  /*d840*/  UIADD3 UR11, UPT, UPT, UR9, 0x14000, URZ ;  /* 0x00014000090b7890 */ /* 0x000fe2000fffe0ff */
[----:B-1----:R-:W-:-:S04]  /*d850*/  IADD3 R92, P0, PT, R5, R2, RZ ;  /* 0x00000002055c7210 */ /* 0x002fc80007f1e0ff */
[----:B------:R-:W-:Y:S01]  /*d860*/  LEA.HI.X.SX32 R5, R5, R3, 0x1, P0 ;  /* 0x0000000305057211 */ /* 0x000fe200000f0eff */
[----:B------:R1:W-:Y:S04]  /*d870*/  STL [R1+0xaf0], R92 ;  /* 0x000af05c01007387 */ /* 0x0003e80000100800 */
[----:B------:R2:W-:Y:S04]  /*d880*/  STL [R1+0xae4], R10 ;  /* 0x000ae40a01007387 */ /* 0x0005e80000100800 */
[----:B------:R3:W-:Y:S01]  /*d890*/  STL [R1+0xaec], R5 ;  /* 0x000aec0501007387 */ /* 0x0007e20000100800 */
[----:B-1----:R-:W-:Y:S01]  /*d8a0*/  IMAD R92, R8, 0x3e, RZ ;  /* 0x0000003e085c7824 */ /* 0x002fe200078e02ff */
[----:B--2---:R-:W-:-:S04]  /*d8b0*/  IADD3 R10, P4, PT, R7, UR14, RZ ;  /* 0x0000000e070a7c10 */ /* 0x004fc8000ff9e0ff */
[----:B------:R-:W-:Y:S01]  /*d8c0*/  IADD3 R92, P0, PT, R92, R2, RZ ;  /* 0x000000025c5c7210 */ /* 0x000fe20007f1e0ff */
[----:B---3--:R0:W5:Y:S01]  /*d8d0*/  LDL.LU R5, [R1+0xcd4] ;  /* 0x000cd40001057983 */ /* 0x0081620000300800 */
[----:B------:R-:W-:Y:S01]  /*d8e0*/  LEA.HI.X.SX32 R7, R7, UR15, 0x1, P4 ;  /* 0x0000000f07077c11 */ /* 0x000fe2000a0f0eff */
[----:B------:R-:W-:Y:S02]  /*d8f0*/  UIADD3 UR10, UPT, UPT, UR8, UR4, URZ ;  /* 0x00000004080a7290 */ /* 0x000fe4000fffe0ff */
[----:B------:R0:W-:Y:S01]  /*d900*/  STL [R1+0xaf8], R92 ;  /* 0x000af85c01007387 */ /* 0x0001e20000100800 */
[----:B------:R-:W-:Y:S01]  /*d910*/  UMOV UR6, 0x1 ;  /* 0x0000000100067882 */ /* 0x000fe20000000000 */
[----:B------:R-:W-:Y:S08]  /*d920*/  BRA.U UP0, `(.L_x_5) ;  /* 0x0000000100187547 */ /* 0x000ff0000b800000 */
[----:B------:R-:W-:Y:S01]  /*d930*/  ELECT P4, URZ, PT ;  /* 0x0000000000ff782f */ /* 0x000fe20003880000 */
[----:B0-----:R-:W-:Y:S01]  /*d940*/  IMAD.MOV.U32 R92, RZ, RZ, 0x1 ;  /* 0x00000001ff5c7424 */ /* 0x001fe200078e00ff */
[----:B------:R-:W-:Y:S01]  /*d950*/  UMOV UR4, 0x40 ;  /* 0x0000004000047882 */ /* 0x000fe20000000000 */
[----:B------:R-:W-:Y:S01]  /*d960*/  UVIRTCOUNT.DEALLOC.SMPOOL 0x80 ;  /* 0x000000800000784c */ /* 0x000fe20000000000 */
[----:B------:R-:W-:-:S09]  /*d970*/  ULEA UR4, UR5, UR4, 0x18 ;  /* 0x0000000405047291 */ /* 0x000fd2000f8ec0ff */
[----:B------:R1:W-:Y:S03]  /*d980*/  @P4 STS.U8 [UR4], R92 ;  /* 0x0000005cff004988 */ /* 0x0003e60008000004 */
.L_x_5:
[----:B01----:R-:W-:Y:S01]  /*d990*/  IMAD R92, R8, 0x3e, RZ ;  /* 0x0000003e085c7824 */ /* 0x003fe200078e02ff */
[----:B------:R-:W-:Y:S01]  /*d9a0*/  STTM.x64 tmem[UR10], RZ ;  /* 0x000000ff000079ed */ /* 0x000fe2000834000a */
[----:B------:R-:W-:Y:S01]  /*d9b0*/  VOTEU.ALL UP1, P1 ;  /* 0x0000000000ff7886 */ /* 0x000fe20000820000 */
[----:B------:R-:W-:Y:S01]  /*d9c0*/  VOTEU.ALL UP2, P1 ;  /* 0x0000000000ff7886 */ /* 0x000fe20000840000 */
[----:B------:R-:W0:Y:S01]  /*d9d0*/  LDCU.64 UR22, c[0x0][0x358] ;  /* 0x00006b00ff1677ac */ /* 0x000e220008000a00 */
[----:B------:R-:W-:Y:S01]  /*d9e0*/  LEA.HI.X.SX32 R92, R92, R3, 0x1, P0 ;  /* 0x000000035c5c7211 */ /* 0x000fe200000f0eff */
[----:B------:R-:W-:Y:S01]  /*d9f0*/  STTM.x64 tmem[UR10+0x40], RZ ;  /* 0x000040ff000079ed */ /* 0x000fe2000834000a */
[----:B------:R-:W-:Y:S01]  /*da00*/  STTM.x64 tmem[UR10+0x80], RZ ;  /* 0x000080ff000079ed */ /* 0x000fe2000834000a */
[----:B------:R-:W1:Y:S02]  /*da10*/  LDCU UR12, c[0x0][0x3b0] ;  /* 0x00007600ff0c77ac */ /* 0x000e640008000800 */
[----:B------:R2:W-:Y:S01]  /*da20*/  STL [R1+0xaf4], R92 ;  /* 0x000af45c01007387 */ /* 0x0005e20000100800 */
[----:B------:R-:W3:Y:S01]  /*da30*/  LDCU UR24, c[0x0][0x3b0] ;  /* 0x00007600ff1877ac */ /* 0x000ee20008000800 */
[----:B------:R-:W-:Y:S01]  /*da40*/  STTM.x64 tmem[UR10+0xc0], RZ ;  /* 0x0000c0ff000079ed */ /* 0x000fe2000834000a */
[----:B------:R-:W-:Y:S01]  /*da50*/  STTM.x64 tmem[UR10+0x100], RZ ;  /* 0x000100ff000079ed */ /* 0x000fe2000834000a */
[----:B------:R-:W-:Y:S01]  /*da60*/  STTM.x64 tmem[UR10+0x140], RZ ;  /* 0x000140ff000079ed */ /* 0x000fe2000834000a */
[----:B------:R-:W4:Y:S01]  /*da70*/  LDCU UR26, c[0x0][0x3b0] ;  /* 0x00007600ff1a77ac */ /* 0x000f220008000800 */
[----:B--2---:R-:W-:Y:S01]  /*da80*/  IADD3 R92, P4, PT, R2, R8, RZ ;  /* 0x00000008025c7210 */ /* 0x004fe20007f9e0ff */
[----:B------:R-:W-:Y:S01]  /*da90*/  STTM.x64 tmem[UR10+0x180], RZ ;  /* 0x000180ff000079ed */ /* 0x000fe2000834000a */
[----:B------:R-:W-:Y:S01]  /*daa0*/  STTM.x64 tmem[UR10+0x1c0], RZ ;  /* 0x0001c0ff000079ed */ /* 0x000fe2000834000a */
[----:B------:R-:W2:Y:S01]  /*dab0*/  FENCE.VIEW.ASYNC.T ;  /* 0x00000000000073c6 */ /* 0x000ea20000000200 */
[----:B------:R-:W0:Y:S01]  /*dac0*/  LDCU UR28, c[0x0][0x3b0] ;  /* 0x00007600ff1c77ac */ /* 0x000e220008000800 */
[----:B------:R1:W-:Y:S01]  /*dad0*/  STL [R1+0x108], R92 ;  /* 0x0001085c01007387 */ /* 0x0003e20000100800 */
[----:B------:R-:W0:Y:S03]  /*dae0*/  LDCU UR20, c[0x0][0x3b0] ;  /* 0x00007600ff1477ac */ /* 0x000e260008000800 */
[----:B-----5:R0:W-:Y:S01]  /*daf0*/  STL.64 [R1+0x11c8], R84 ;  /* 0x0011c85401007387 */ /* 0x0201e20000100a00 */
[----:B------:R-:W0:Y:S03]  /*db00*/  LDCU UR32, c[0x0][0x3b0] ;  /* 0x00007600ff2077ac */ /* 0x000e260008000800 */
[----:B------:R-:W-:Y:S01]  /*db10*/  STL.64 [R1+0x11c0], R82 ;  /* 0x0011c05201007387 */ /* 0x000fe20000100a00 */
[----:B------:R-:W-:-:S04]  /*db20*/  @!UP1 UIADD3 UR4, UPT, UPT, -UR6, 0x100000, URZ ;  /* 0x0010000006049890 */ /* 0x000fc8000fffe1ff */
[----:B------:R-:W-:Y:S02]  /*db30*/  @!UP1 USHF.L.U32 UR5, UR4, 0xb, URZ ;  /* 0x0000000b04059899 */ /* 0x000fe400080006ff */
[----:B------:R-:W-:Y:S01]  /*db40*/  @!UP1 USHF.L.U32 UR4, UR4, 0x1, URZ ;  /* 0x0000000104049899 */ /* 0x000fe200080006ff */
[----:B-1----:R-:W0:Y:S01]  /*db50*/  LDC R92, c[0x0][0x3a0] ;  /* 0x0000e800ff5c7b82 */ /* 0x002e220000000800 */
[----:B------:R-:W1:Y:S01]  /*db60*/  LDCU UR30, c[0x0][0x3b0] ;  /* 0x00007600ff1e77ac */ /* 0x000e620008000800 */
[----:B------:R-:W-:Y:S01]  /*db70*/  STL [R1+0x11b8], R80 ;  /* 0x0011b85001007387 */ /* 0x000fe20000100800 */
[----:B------:R-:W0:Y:S05]  /*db80*/  LDCU UR34, c[0x0][0x3b0] ;  /* 0x00007600ff2277ac */ /* 0x000e2a0008000800 */
[----:B--2---:R-:W-:Y:S06]  /*db90*/  BAR.SYNC.DEFER_BLOCKING 0x0 ;  /* 0x0000000000007b1d */ /* 0x004fec0000010000 */
[----:B------:R-:W2:Y:S01]  /*dba0*/  LDCU UR36, c[0x0][0x3b0] ;  /* 0x00007600ff2477ac */ /* 0x000ea20008000800 */
[----:B------:R-:W-:Y:S01]  /*dbb0*/  STL.64 [R1+0x11b0], R78 ;  /* 0x0011b04e01007387 */ /* 0x000fe20000100a00 */
[----:B------:R-:W0:Y:S03]  /*dbc0*/  LDCU UR38, c[0x0][0x3b0] ;  /* 0x00007600ff2677ac */ /* 0x000e260008000800 */
[----:B------:R-:W-:Y:S01]  /*dbd0*/  STL.64 [R1+0x11a8], R76 ;  /* 0x0011a84c01007387 */ /* 0x000fe20000100a00 */
[----:B------:R-:W0:Y:S03]  /*dbe0*/  LDCU UR42, c[0x0][0x3b0] ;  /* 0x00007600ff2a77ac */ /* 0x000e260008000800 */
[----:B------:R-:W-:Y:S01]  /*dbf0*/  STL.64 [R1+0x11a0], R74 ;  /* 0x0011a04a01007387 */ /* 0x000fe20000100a00 */
[C---:B0-----:R-:W-:Y:S01]  /*dc00*/  VIADD R85, R92.reuse, 0xffffffef ;  /* 0xffffffef5c557836 */ /* 0x041fe20000000000 */
[----:B------:R-:W0:Y:S02]  /*dc10*/  LDCU UR44, c[0x0][0x3b0] ;  /* 0x00007600ff2c77ac */ /* 0x000e240008000800 */
[----:B------:R-:W-:Y:S01]  /*dc20*/  STL.64 [R1+0x1198], R72 ;  /* 0x0011984801007387 */ /* 0x000fe20000100a00 */
[----:B------:R-:W-:Y:S01]  /*dc30*/  VIADD R92, R92, 0xffffffe7 ;  /* 0xffffffe75c5c7836 */ /* 0x000fe20000000000 */
[----:B------:R-:W-:-:S02]  /*dc40*/  ISETP.GE.U32.AND P0, PT, R85, 0x7fffffb0, PT ;  /* 0x7fffffb05500780c */ /* 0x000fc40003f06070 */
[----:B------:R0:W-:Y:S04]  /*dc50*/  STL.64 [R1+0x1190], R70 ;  /* 0x0011904601007387 */ /* 0x0001e80000100a00 */
[----:B------:R-:W0:Y:S02]  /*dc60*/  FENCE.VIEW.ASYNC.S ;  /* 0x00000000000073c6 */ /* 0x000e240000000000 */
[----:B0-----:R0:W1:Y:S01]  /*dc70*/  @!UP2 SYNCS.EXCH.64 URZ, [UR11], UR4 ;  /* 0x000000040bffa5b2 */ /* 0x0010620008000100 */
[----:B------:R-:W0:Y:S01]  /*dc80*/  LDCU UR14, c[0x0][0x3b0] ;  /* 0x00007600ff0e77ac */ /* 0x000e220008000800 */
[----:B------:R-:W-:Y:S01]  /*dc90*/  STL.64 [R1+0x1188], R68 ;  /* 0x0011884401007387 */ /* 0x000fe20000100a00 */
[----:B------:R-:W0:Y:S03]  /*dca0*/  LDCU UR16, c[0x0][0x3b0] ;  /* 0x00007600ff1077ac */ /* 0x000e260008000800 */
[----:B------:R0:W-:Y:S01]  /*dcb0*/  STL.64 [R1+0x1180], R66 ;  /* 0x0011804201007387 */ /* 0x0001e20000100a00 */
[----:B------:R-:W1:Y:S03]  /*dcc0*/  LDCU UR46, c[0x0][0x3b0] ;  /* 0x00007600ff2e77ac */ /* 0x000e660008000800 */
[----:B------:R-:W-:Y:S01]  /*dcd0*/  STL.64 [R1+0x1178], R64 ;  /* 0x0011784001007387 */ /* 0x000fe20000100a00 */
[----:B------:R-:W-:Y:S01]  /*dce0*/  PRMT R70, RZ, 0x7610, R70 ;  /* 0x00007610ff467816 */ /* 0x000fe20000000046 */
[----:B0-----:R-:W0:Y:S02]  /*dcf0*/  LDCU UR5, c[0x0][0x3b0] ;  /* 0x00007600ff0577ac */ /* 0x001e240008000800 */
[----:B------:R-:W-:Y:S01]  /*dd00*/  STL.64 [R1+0x1170], R62 ;  /* 0x0011703e01007387 */ /* 0x000fe20000100a00 */
[----:B------:R-:W-:Y:S01]  /*dd10*/  PRMT R80, RZ, 0x7610, R80 ;  /* 0x00007610ff507816 */ /* 0x000fe20000000050 */
[----:B------:R-:W0:Y:S02]  /*dd20*/  LDCU UR18, c[0x0][0x3b0] ;  /* 0x00007600ff1277ac */ /* 0x000e240008000800 */
[----:B------:R-:W-:Y:S01]  /*dd30*/  STL.64 [R1+0x1168], R60 ;  /* 0x0011683c01007387 */ /* 0x000fe20000100a00 */
[----:B------:R-:W-:Y:S01]  /*dd40*/  LEA.HI.X.SX32 R67, R8, R3, 0x1, P4 ;  /* 0x0000000308437211 */ /* 0x000fe200020f0eff */
[----:B------:R-:W0:Y:S01]  /*dd50*/  LDCU UR48, c[0x0][0x3b0] ;  /* 0x00007600ff3077ac */ /* 0x000e220008000800 */
[----:B------:R-:W-:Y:S01]  /*dd60*/  ISETP.GE.U32.AND P4, PT, R92, 0x7fffffa8, PT ;  /* 0x7fffffa85c00780c */ /* 0x000fe20003f86070 */
[----:B------:R-:W-:Y:S01]  /*dd70*/  STL.64 [R1+0x1160], R58 ;  /* 0x0011603a01007387 */ /* 0x000fe20000100a00 */
[----:B------:R-:W-:Y:S01]  /*dd80*/  PRMT R73, RZ, 0x7610, R73 ;  /* 0x00007610ff497816 */ /* 0x000fe20000000049 */
[----:B------:R-:W0:Y:S02]  /*dd90*/  LDCU UR50, c[0x0][0x3b0] ;  /* 0x00007600ff3277ac */ /* 0x000e240008000800 */
[----:B------:R-:W-:Y:S01]  /*dda0*/  STL.64 [R1+0x1158], R56 ;  /* 0x0011583801007387 */ /* 0x000fe20000100a00 */
[----:B------:R-:W0:Y:S03]  /*ddb0*/  LDCU UR52, c[0x0][0x3b0] ;  /* 0x00007600ff3477ac */ /* 0x000e260008000800 */
        /* <DEDUP_REMOVED lines=25> */
[----:B------:R-:W0:Y:S01]  /*df50*/  LDCU UR17, c[0x0][0x3b0] ;  /* 0x00007600ff1177ac */ /* 0x000e220008000800 */
[----:B-1----:R-:W-:Y:S06]  /*df60*/  BAR.SYNC.DEFER_BLOCKING 0x0 ;  /* 0x0000000000007b1d */ /* 0x002fec0000010000 */
[----:B------:R-:W1:Y:S01]  /*df70*/  LDCU UR19, c[0x0][0x3b0] ;  /* 0x00007600ff1377ac */ /* 0x000e620008000800 */
[----:B------:R-:W-:Y:S01]  /*df80*/  STL.64 [R1+0x10e8], R28 ;  /* 0x0010e81c01007387 */ /* 0x000fe20000100a00 */
[----:B------:R-:W0:Y:S03]  /*df90*/  LDCU UR21, c[0x0][0x3b0] ;  /* 0x00007600ff1577ac */ /* 0x000e260008000800 */
[----:B------:R-:W-:Y:S01]  /*dfa0*/  STL.64 [R1+0x10e0], R26 ;  /* 0x0010e01a01007387 */ /* 0x000fe20000100a00 */
[----:B------:R-:W0:Y:S03]  /*dfb0*/  LDCU UR25, c[0x0][0x3b0] ;  /* 0x00007600ff1977ac */ /* 0x000e260008000800 */
[----:B------:R-:W-:Y:S01]  /*dfc0*/  STL [R1+0x1094], R25 ;  /* 0x0010941901007387 */ /* 0x000fe20000100800 */
[----:B------:R-:W0:Y:S03]  /*dfd0*/  LDCU UR27, c[0x0][0x3b0] ;  /* 0x00007600ff1b77ac */ /* 0x000e260008000800 */
[----:B------:R1:W-:Y:S01]  /*dfe0*/  STL [R1+0x1090], R24 ;  /* 0x0010901801007387 */ /* 0x0003e20000100800 */
[----:B------:R-:W0:Y:S03]  /*dff0*/  LDCU UR29, c[0x0][0x3b0] ;  /* 0x00007600ff1d77ac */ /* 0x000e260008000800 */
[----:B------:R-:W-:Y:S01]  /*e000*/  STL [R1+0x108c], R23 ;  /* 0x00108c1701007387 */ /* 0x000fe20000100800 */
[----:B------:R-:W0:Y:S03]  /*e010*/  LDCU UR31, c[0x0][0x3b0] ;  /* 0x00007600ff1f77ac */ /* 0x000e260008000800 */
[----:B------:R-:W-:Y:S01]  /*e020*/  STL [R1+0x1088], R22 ;  /* 0x0010881601007387 */ /* 0x000fe20000100800 */
[----:B------:R-:W-:Y:S01]  /*e030*/  PRMT R69, RZ, 0x7610, R69 ;  /* 0x00007610ff457816 */ /* 0x000fe20000000045 */
[----:B-1----:R-:W1:Y:S01]  /*e040*/  LDC R24, c[0x0][0x3a0] ;  /* 0x0000e800ff187b82 */ /* 0x002e620000000800 */
[----:B------:R-:W0:Y:S01]  /*e050*/  LDCU UR33, c[0x0][0x3b0] ;  /* 0x00007600ff2177ac */ /* 0x000e220008000800 */
[----:B------:R-:W-:Y:S01]  /*e060*/  STL [R1+0x1084], R21 ;  /* 0x0010841501007387 */ /* 0x000fe20000100800 */
[----:B------:R-:W0:Y:S03]  /*e070*/  LDCU UR35, c[0x0][0x3b0] ;  /* 0x00007600ff2377ac */ /* 0x000e260008000800 */
        /* <DEDUP_REMOVED lines=30> */
[----:B------:R-:W2:Y:S01]  /*e260*/  LDL R84, [R1+0x13c] ;  /* 0x00013c0001547983 */ /* 0x000ea20000100800 */
[----:B------:R-:W0:Y:S03]  /*e270*/  LDCU UR61, c[0x0][0x3b0] ;  /* 0x00007600ff3d77ac */ /* 0x000e260008000800 */
[----:B------:R-:W2:Y:S01]  /*e280*/  LDL R85, [R1+0x140] ;  /* 0x0001400001557983 */ /* 0x000ea20000100800 */
[----:B------:R-:W0:Y:S03]  /*e290*/  LDCU UR69, c[0x0][0x3b0] ;  /* 0x00007600ff4577ac */ /* 0x000e260008000800 */
[----:B------:R-:W3:Y:S04]  /*e2a0*/  @!P5 LDG.E.U8 R70, desc[UR22][R2.64] ;  /* 0x000000160246d981 */ /* 0x000ee8000c1e1100 */
[----:B------:R-:W4:Y:S04]  /*e2b0*/  LDL R82, [R1+0x17c] ;  /* 0x00017c0001527983 */ /* 0x000f280000100800 */
[----:B------:R-:W4:Y:S04]  /*e2c0*/  LDL R83, [R1+0x180] ;  /* 0x0001800001537983 */ /* 0x000f280000100800 */
[----:B------:R-:W4:Y:S04]  /*e2d0*/  LDL R78, [R1+0x9c4] ;  /* 0x0009c400014e7983 */ /* 0x000f280000100800 */
[----:B------:R-:W4:Y:S04]  /*e2e0*/  LDL R79, [R1+0x9c8] ;  /* 0x0009c800014f7983 */ /* 0x000f280000100800 */
[----:B------:R-:W4:Y:S04]  /*e2f0*/  LDL R76, [R1+0xa04] ;  /* 0x000a0400014c7983 */ /* 0x000f280000100800 */
[----:B------:R-:W4:Y:S04]  /*e300*/  LDL R77, [R1+0xa08] ;  /* 0x000a0800014d7983 */ /* 0x000f280000100800 */
[----:B------:R-:W4:Y:S01]  /*e310*/  LDL.LU R63, [R1+0x14] ;  /* 0x00001400013f7983 */ /* 0x000f220000300800 */
[----:B-1----:R-:W-:-:S03]  /*e320*/  VIADD R92, R24, 0xffffffdf ;  /* 0xffffffdf185c7836 */ /* 0x002fc60000000000 */
[----:B------:R-:W-:Y:S01]  /*e330*/  STL [R1+0x104], R67 ;  /* 0x0001044301007387 */ /* 0x000fe20000100800 */
[----:B--2---:R-:W-:-:S03]  /*e340*/  @!P6 LOP3.LUT R85, R85, R84, RZ, 0x3c, !PT ;  /* 0x000000545555e212 */ /* 0x004fc600078e3cff */
[----:B---3--:R1:W-:Y:S01]  /*e350*/  STL [R1+0x800], R70 ;  /* 0x0008004601007387 */ /* 0x0083e20000100800 */
[----:B------:R-:W-:-:S03]  /*e360*/  @!P6 LOP3.LUT R84, R85, R84, RZ, 0x3c, !PT ;  /* 0x000000545554e212 */ /* 0x000fc600078e3cff */
[----:B------:R-:W2:Y:S01]  /*e370*/  LDL R71, [R1+0xa48] ;  /* 0x000a480001477983 */ /* 0x000ea20000100800 */
[----:B----4-:R-:W-:-:S03]  /*e380*/  @!P0 LOP3.LUT R83, R83, R82, RZ, 0x3c, !PT ;  /* 0x0000005253538212 */ /* 0x010fc600078e3cff */
[----:B-1----:R-:W2:Y:S01]  /*e390*/  LDL R70, [R1+0xa44] ;  /* 0x000a440001467983 */ /* 0x002ea20000100800 */
[----:B------:R-:W-:Y:S02]  /*e3a0*/  @!P6 LOP3.LUT R85, R85, R84, RZ, 0x3c, !PT ;  /* 0x000000545555e212 */ /* 0x000fe400078e3cff */
[----:B------:R-:W-:Y:S02]  /*e3b0*/  @!P0 LOP3.LUT R82, R83, R82, RZ, 0x3c, !PT ;  /* 0x0000005253528212 */ /* 0x000fe400078e3cff */
[----:B------:R-:W-:Y:S01]  /*e3c0*/  @!P4 LOP3.LUT R79, R79, R78, RZ, 0x3c, !PT ;  /* 0x0000004e4f4fc212 */ /* 0x000fe200078e3cff */
[----:B------:R-:W3:Y:S01]  /*e3d0*/  @!P6 LDG.E.U8 R69, desc[UR22][R84.64] ;  /* 0x000000165445e981 */ /* 0x000ee2000c1e1100 */
[----:B------:R-:W-:Y:S02]  /*e3e0*/  @!P0 LOP3.LUT R83, R83, R82, RZ, 0x3c, !PT ;  /* 0x0000005253538212 */ /* 0x000fe400078e3cff */
[----:B------:R-:W-:-:S03]  /*e3f0*/  @!P4 LOP3.LUT R78, R79, R78, RZ, 0x3c, !PT ;  /* 0x0000004e4f4ec212 */ /* 0x000fc600078e3cff */
[----:B------:R-:W4:Y:S01]  /*e400*/  @!P0 LDG.E.U8 R80, desc[UR22][R82.64] ;  /* 0x0000001652508981 */ /* 0x000f22000c1e1100 */
[----:B------:R-:W-:-:S05]  /*e410*/  @!P4 LOP3.LUT R79, R79, R78, RZ, 0x3c, !PT ;  /* 0x0000004e4f4fc212 */ /* 0x000fca00078e3cff */
[----:B------:R-:W4:Y:S01]  /*e420*/  @!P4 LDG.E.U8 R73, desc[UR22][R78.64] ;  /* 0x000000164e49c981 */ /* 0x000f22000c1e1100 */
[----:B------:R-:W-:Y:S01]  /*e430*/  ISETP.GE.U32.AND P5, PT, R92, 0x7fffffa0, PT ;  /* 0x7fffffa05c00780c */ /* 0x000fe20003fa6070 */
[----:B------:R-:W-:-:S05]  /*e440*/  VIADD R92, R24, 0xffffffd7 ;  /* 0xffffffd7185c7836 */ /* 0x000fca0000000000 */
[----:B------:R-:W-:Y:S01]  /*e450*/  ISETP.GE.U32.AND P6, PT, R92, 0x7fffff98, PT ;  /* 0x7fffff985c00780c */ /* 0x000fe20003fc6070 */
[----:B------:R-:W-:Y:S04]  /*e460*/  STL [R1+0x106c], R2 ;  /* 0x00106c0201007387 */ /* 0x000fe80000100800 */
[----:B------:R-:W-:Y:S02]  /*e470*/  STL [R1+0x1068], R3 ;  /* 0x0010680301007387 */ /* 0x000fe40000100800 */
[-C--:B------:R-:W-:Y:S02]  /*e480*/  @!P5 LOP3.LUT R77, R77, R76.reuse, RZ, 0x3c, !PT ;  /* 0x0000004c4d4dd212 */ /* 0x080fe400078e3cff */
[----:B------:R-:W4:Y:S04]  /*e490*/  LDL R74, [R1+0xa84] ;  /* 0x000a8400014a7983 */ /* 0x000f280000100800 */
[----:B------:R-:W4:Y:S01]  /*e4a0*/  LDL R75, [R1+0xa88] ;  /* 0x000a8800014b7983 */ /* 0x000f220000100800 */
[----:B------:R-:W-:-:S02]  /*e4b0*/  @!P5 LOP3.LUT R76, R77, R76, RZ, 0x3c, !PT ;  /* 0x0000004c4d4cd212 */ /* 0x000fc400078e3cff */
[----:B------:R-:W-:Y:S01]  /*e4c0*/  PRMT R62, RZ, 0x7610, R62 ;  /* 0x00007610ff3e7816 */ /* 0x000fe2000000003e */
[----:B------:R-:W4:Y:S01]  /*e4d0*/  LDL.LU.64 R84, [R1+0x11c8] ;  /* 0x0011c80001547983 */ /* 0x000f220000300a00 */
[----:B------:R-:W-:Y:S02]  /*e4e0*/  @!P5 LOP3.LUT R77, R77, R76, RZ, 0x3c, !PT ;  /* 0x0000004c4d4dd212 */ /* 0x000fe400078e3cff */
[----:B------:R-:W-:-:S03]  /*e4f0*/  PRMT R68, RZ, 0x7610, R68 ;  /* 0x00007610ff447816 */ /* 0x000fc60000000044 */
[----:B------:R-:W4:Y:S01]  /*e500*/  @!P5 LDG.E.U8 R62, desc[UR22][R76.64] ;  /* 0x000000164c3ed981 */ /* 0x000f22000c1e1100 */
[----:B--2---:R-:W-:-:S04]  /*e510*/  @!P6 LOP3.LUT R71, R71, R70, RZ, 0x3c, !PT ;  /* 0x000000464747e212 */ /* 0x004fc800078e3cff */
[----:B------:R-:W-:-:S04]  /*e520*/  @!P6 LOP3.LUT R70, R71, R70, RZ, 0x3c, !PT ;  /* 0x000000464746e212 */ /* 0x000fc800078e3cff */
[----:B------:R-:W-:Y:S01]  /*e530*/  @!P6 LOP3.LUT R71, R71, R70, RZ, 0x3c, !PT ;  /* 0x000000464747e212 */ /* 0x000fe200078e3cff */
[----:B---3--:R1:W-:Y:S04]  /*e540*/  STL [R1+0x7fc], R69 ;  /* 0x0007fc4501007387 */ /* 0x0083e80000100800 */
[----:B------:R-:W2:Y:S04]  /*e550*/  LDL R72, [R1+0xac8] ;  /* 0x000ac80001487983 */ /* 0x000ea80000100800 */
[----:B------:R-:W3:Y:S04]  /*e560*/  @!P6 LDG.E.U8 R68, desc[UR22][R70.64] ;  /* 0x000000164644e981 */ /* 0x000ee8000c1e1100 */
[----:B-1----:R-:W2:Y:S04]  /*e570*/  LDL R69, [R1+0xac4] ;  /* 0x000ac40001457983 */ /* 0x002ea80000100800 */
[----:B------:R-:W2:Y:S04]  /*e580*/  LDL.LU.64 R82, [R1+0x11c0] ;  /* 0x0011c00001527983 */ /* 0x000ea80000300a00 */
[----:B----4-:R1:W-:Y:S04]  /*e590*/  STL [R1+0x7e8], R80 ;  /* 0x0007e85001007387 */ /* 0x0103e80000100800 */
[----:B-1----:R-:W4:Y:S04]  /*e5a0*/  LDL.LU R80, [R1+0x11b8] ;  /* 0x0011b80001507983 */ /* 0x002f280000300800 */
[----:B------:R-:W4:Y:S04]  /*e5b0*/  LDL.LU.64 R78, [R1+0x11b0] ;  /* 0x0011b000014e7983 */ /* 0x000f280000300a00 */
[----:B------:R1:W-:Y:S04]  /*e5c0*/  STL [R1+0x7e4], R73 ;  /* 0x0007e44901007387 */ /* 0x0003e80000100800 */
[----:B-1----:R-:W4:Y:S01]  /*e5d0*/  LDL R73, [R1+0x108] ;  /* 0x0001080001497983 */ /* 0x002f220000100800 */
[----:B------:R-:W-:Y:S01]  /*e5e0*/  VIADD R92, R24, 0xffffffcf ;  /* 0xffffffcf185c7836 */ /* 0x000fe20000000000 */
[----:B------:R-:W-:-:S02]  /*e5f0*/  PRMT R65, RZ, 0x7610, R65 ;  /* 0x00007610ff417816 */ /* 0x000fc40000000041 */
[----:B------:R-:W4:Y:S02]  /*e600*/  LDL.LU.64 R76, [R1+0x11a8] ;  /* 0x0011a800014c7983 */ /* 0x000f240000300a00 */
[----:B------:R-:W-:Y:S01]  /*e610*/  ISETP.GE.U32.AND P0, PT, R92, 0x7fffff90, PT ;  /* 0x7fffff905c00780c */ /* 0x000fe20003f06070 */
[----:B------:R-:W-:-:S05]  /*e620*/  VIADD R92, R24, 0xffffffc7 ;  /* 0xffffffc7185c7836 */ /* 0x000fca0000000000 */
[----:B------:R-:W-:Y:S01]  /*e630*/  ISETP.GE.U32.AND P4, PT, R92, 0x7fffff88, PT ;  /* 0x7fffff885c00780c */ /* 0x000fe20003f86070 */
[----:B------:R-:W-:-:S06]  /*e640*/  VIADD R92, R24, 0xfffffffe ;  /* 0xfffffffe185c7836 */ /* 0x000fcc0000000000 */
[----:B------:R-:W-:-:S04]  /*e650*/  @!P0 LOP3.LUT R75, R75, R74, RZ, 0x3c, !PT ;  /* 0x0000004a4b4b8212 */ /* 0x000fc800078e3cff */
[C---:B------:R-:W-:Y:S02]  /*e660*/  @!P0 LOP3.LUT R74, R75.reuse, R74, RZ, 0x3c, !PT ;  /* 0x0000004a4b4a8212 */ /* 0x040fe400078e3cff */
[----:B------:R-:W-:Y:S02]  /*e670*/  ISETP.GE.U32.AND P6, PT, R92, 0x7fffffbf, PT ;  /* 0x7fffffbf5c00780c */ /* 0x000fe40003fc6070 */
[----:B------:R-:W-:Y:S01]  /*e680*/  @!P0 LOP3.LUT R75, R75, R74, RZ, 0x3c, !PT ;  /* 0x0000004a4b4b8212 */ /* 0x000fe200078e3cff */
[----:B------:R1:W-:Y:S01]  /*e690*/  STL [R1+0x7e0], R62 ;  /* 0x0007e03e01007387 */ /* 0x0003e20000100800 */
[----:B------:R-:W-:-:S03]  /*e6a0*/  ISETP.GE.AND P5, PT, R63, RZ, PT ;  /* 0x000000ff3f00720c */ /* 0x000fc60003fa6270 */
[----:B------:R-:W4:Y:S01]  /*e6b0*/  LDL R63, [R1+0x148] ;  /* 0x00014800013f7983 */ /* 0x000f220000100800 */
[----:B------:R-:W-:-:S03]  /*e6c0*/  PRMT R64, RZ, 0x7610, R64 ;  /* 0x00007610ff407816 */ /* 0x000fc60000000040 */
[----:B------:R-:W4:Y:S04]  /*e6d0*/  LDL R70, [R1+0x184] ;  /* 0x0001840001467983 */ /* 0x000f280000100800 */
[----:B-1----:R-:W4:Y:S04]  /*e6e0*/  LDL R62, [R1+0x144] ;  /* 0x00014400013e7983 */ /* 0x002f280000100800 */
[----:B------:R-:W4:Y:S04]  /*e6f0*/  LDL R71, [R1+0x188] ;  /* 0x0001880001477983 */ /* 0x000f280000100800 */
[----:B------:R-:W4:Y:S01]  /*e700*/  @!P0 LDG.E.U8 R65, desc[UR22][R74.64] ;  /* 0x000000164a418981 */ /* 0x000f22000c1e1100 */
[----:B------:R-:W-:-:S03]  /*e710*/  PRMT R66, RZ, 0x7610, R66 ;  /* 0x00007610ff427816 */ /* 0x000fc60000000042 */
[----:B------:R-:W4:Y:S04]  /*e720*/  LDL.LU.64 R74, [R1+0x11a0] ;  /* 0x0011a000014a7983 */ /* 0x000f280000300a00 */
[----:B---3--:R2:W-:Y:S02]  /*e730*/  STL [R1+0x7dc], R68 ;  /* 0x0007dc4401007387 */ /* 0x0085e40000100800 */
[----:B--2---:R-:W-:-:S05]  /*e740*/  @!P4 IMAD.MOV.U32 R68, RZ, RZ, R72 ;  /* 0x000000ffff44c224 */ /* 0x004fca00078e0048 */
[----:B------:R-:W2:Y:S01]  /*e750*/  @!P4 LDG.E.U8 R64, desc[UR22][R68.64] ;  /* 0x000000164440c981 */ /* 0x000ea2000c1e1100 */
[----:B------:R-:W-:Y:S02]  /*e760*/  VIADD R92, R24, 0xfffffff6 ;  /* 0xfffffff6185c7836 */ /* 0x000fe40000000000 */
[----:B----4-:R-:W-:Y:S01]  /*e770*/  @!P6 IMAD.MOV.U32 R72, RZ, RZ, R73 ;  /* 0x000000ffff48e224 */ /* 0x010fe200078e0049 */
[----:B------:R-:W3:Y:S01]  /*e780*/  LDL R68, [R1+0x9cc] ;  /* 0x0009cc0001447983 */ /* 0x000ee20000100800 */
[----:B------:R-:W-:-:S03]  /*e790*/  @!P6 IMAD.MOV.U32 R73, RZ, RZ, R67 ;  /* 0x000000ffff49e224 */ /* 0x000fc600078e0043 */
[----:B------:R-:W3:Y:S04]  /*e7a0*/  LDL R69, [R1+0x9d0] ;  /* 0x0009d00001457983 */ /* 0x000ee80000100800 */
[----:B------:R-:W4:Y:S01]  /*e7b0*/  @!P6 LDG.E.U8 R66, desc[UR22][R72.64] ;  /* 0x000000164842e981 */ /* 0x000f22000c1e1100 */
[----:B------:R-:W-:Y:S01]  /*e7c0*/  ISETP.GE.U32.AND P0, PT, R92, 0x7fffffb7, PT ;  /* 0x7fffffb75c00780c */ /* 0x000fe20003f06070 */
[----:B------:R-:W-:-:S05]  /*e7d0*/  VIADD R92, R24, 0xffffffee ;  /* 0xffffffee185c7836 */ /* 0x000fca0000000000 */
[----:B------:R-:W-:Y:S02]  /*e7e0*/  ISETP.GE.U32.AND P4, PT, R92, 0x7fffffaf, PT ;  /* 0x7fffffaf5c00780c */ /* 0x000fe40003f86070 */
[----:B------:R-:W-:Y:S02]  /*e7f0*/  PRMT R60, RZ, 0x7610, R60 ;  /* 0x00007610ff3c7816 */ /* 0x000fe4000000003c */
[----:B------:R-:W-:-:S03]  /*e800*/  PRMT R61, RZ, 0x7610, R61 ;  /* 0x00007610ff3d7816 */ /* 0x000fc6000000003d */
[----:B------:R-:W-:-:S06]  /*e810*/  @!P0 LOP3.LUT R63, R63, R62, RZ, 0x3c, !PT ;  /* 0x0000003e3f3f8212 */ /* 0x000fcc00078e3cff */
[----:B------:R-:W-:Y:S02]  /*e820*/  @!P4 LOP3.LUT R71, R71, R70, RZ, 0x3c, !PT ;  /* 0x000000464747c212 */ /* 0x000fe400078e3cff */
[----:B------:R-:W-:Y:S02]  /*e830*/  @!P0 LOP3.LUT R62, R63, R62, RZ, 0x3c, !PT ;  /* 0x0000003e3f3e8212 */ /* 0x000fe400078e3cff */
[----:B------:R-:W-:Y:S02]  /*e840*/  @!P4 LOP3.LUT R70, R71, R70, RZ, 0x3c, !PT ;  /* 0x000000464746c212 */ /* 0x000fe400078e3cff */
[----:B------:R-:W-:Y:S02]  /*e850*/  @!P0 LOP3.LUT R63, R63, R62, RZ, 0x3c, !PT ;  /* 0x0000003e3f3f8212 */ /* 0x000fe400078e3cff */
[----:B------:R-:W-:-:S03]  /*e860*/  @!P4 LOP3.LUT R71, R71, R70, RZ, 0x3c, !PT ;  /* 0x000000464747c212 */ /* 0x000fc600078e3cff */
[----:B------:R-:W3:Y:S04]  /*e870*/  @!P0 LDG.E.U8 R61, desc[UR22][R62.64] ;  /* 0x000000163e3d8981 */ /* 0x000ee8000c1e1100 */
[----:B------:R-:W3:Y:S04]  /*e880*/  @!P4 LDG.E.U8 R60, desc[UR22][R70.64] ;  /* 0x00000016463cc981 */ /* 0x000ee8000c1e1100 */
[----:B--2---:R1:W-:Y:S04]  /*e890*/  STL [R1+0x7c4], R64 ;  /* 0x0007c44001007387 */ /* 0x0043e80000100800 */
[----:B-1----:R-:W2:Y:S04]  /*e8a0*/  LDL R64, [R1+0xa0c] ;  /* 0x000a0c0001407983 */ /* 0x002ea80000100800 */
[----:B------:R1:W-:Y:S04]  /*e8b0*/  STL [R1+0x7c8], R65 ;  /* 0x0007c84101007387 */ /* 0x0003e80000100800 */
[----:B-1----:R-:W2:Y:S04]  /*e8c0*/  LDL R65, [R1+0xa10] ;  /* 0x000a100001417983 */ /* 0x002ea80000100800 */
[----:B------:R-:W2:Y:S04]  /*e8d0*/  LDL.LU.64 R72, [R1+0x1198] ;  /* 0x0011980001487983 */ /* 0x000ea80000300a00 */
[----:B----4-:R1:W-:Y:S04]  /*e8e0*/  STL [R1+0x7c0], R66 ;  /* 0x0007c04201007387 */ /* 0x0103e80000100800 */
[----:B------:R-:W4:Y:S01]  /*e8f0*/  LDL R67, [R1+0xa50] ;  /* 0x000a500001437983 */ /* 0x000f220000100800 */
[----:B------:R-:W-:-:S03]  /*e900*/  VIADD R92, R24, 0xffffffe6 ;  /* 0xffffffe6185c7836 */ /* 0x000fc60000000000 */
[----:B------:R-:W4:Y:S04]  /*e910*/  LDL R62, [R1+0xa8c] ;  /* 0x000a8c00013e7983 */ /* 0x000f280000100800 */
[----:B-1----:R-:W4:Y:S01]  /*e920*/  LDL R66, [R1+0xa4c] ;  /* 0x000a4c0001427983 */ /* 0x002f220000100800 */
[----:B------:R-:W-:Y:S01]  /*e930*/  ISETP.GE.U32.AND P6, PT, R92, 0x7fffffa7, PT ;  /* 0x7fffffa75c00780c */ /* 0x000fe20003fc6070 */
[----:B------:R-:W-:Y:S02]  /*e940*/  VIADD R92, R24, 0xffffffde ;  /* 0xffffffde185c7836 */ /* 0x000fe40000000000 */
[----:B------:R-:W4:Y:S03]  /*e950*/  LDL R63, [R1+0xa90] ;  /* 0x000a9000013f7983 */ /* 0x000f260000100800 */
[----:B------:R-:W-:Y:S01]  /*e960*/  ISETP.GE.U32.AND P0, PT, R92, 0x7fffff9f, PT ;  /* 0x7fffff9f5c00780c */ /* 0x000fe20003f06070 */
[----:B------:R-:W-:Y:S01]  /*e970*/  VIADD R92, R24, 0xffffffd6 ;  /* 0xffffffd6185c7836 */ /* 0x000fe20000000000 */
[----:B------:R-:W4:Y:S04]  /*e980*/  LDL.LU.64 R70, [R1+0x1190] ;  /* 0x0011900001467983 */ /* 0x000f280000300a00 */
[----:B------:R-:W-:-:S02]  /*e990*/  ISETP.GE.U32.AND P4, PT, R92, 0x7fffff97, PT ;  /* 0x7fffff975c00780c */ /* 0x000fc40003f86070 */
[----:B------:R-:W-:Y:S02]  /*e9a0*/  PRMT R54, RZ, 0x7610, R54 ;  /* 0x00007610ff367816 */ /* 0x000fe40000000036 */
[----:B------:R-:W-:Y:S01]  /*e9b0*/  PRMT R55, RZ, 0x7610, R55 ;  /* 0x00007610ff377816 */ /* 0x000fe20000000037 */
[----:B---3--:R1:W-:Y:S04]  /*e9c0*/  STL [R1+0x7a8], R60 ;  /* 0x0007a83c01007387 */ /* 0x0083e80000100800 */
[----:B-1----:R-:W3:Y:S04]  /*e9d0*/  LDL R60, [R1+0xacc] ;  /* 0x000acc00013c7983 */ /* 0x002ee80000100800 */
[----:B------:R1:W-:Y:S04]  /*e9e0*/  STL [R1+0x7bc], R61 ;  /* 0x0007bc3d01007387 */ /* 0x0003e80000100800 */
[----:B-1----:R-:W3:Y:S01]  /*e9f0*/  LDL R61, [R1+0xad0] ;  /* 0x000ad000013d7983 */ /* 0x002ee20000100800 */
[----:B--2---:R-:W-:-:S04]  /*ea00*/  @!P0 LOP3.LUT R65, R65, R64, RZ, 0x3c, !PT ;  /* 0x0000004041418212 */ /* 0x004fc800078e3cff */
[----:B------:R-:W-:-:S04]  /*ea10*/  @!P0 LOP3.LUT R64, R65, R64, RZ, 0x3c, !PT ;  /* 0x0000004041408212 */ /* 0x000fc800078e3cff */
[----:B------:R-:W-:-:S05]  /*ea20*/  @!P0 LOP3.LUT R65, R65, R64, RZ, 0x3c, !PT ;  /* 0x0000004041418212 */ /* 0x000fca00078e3cff */
[----:B------:R-:W2:Y:S01]  /*ea30*/  @!P0 LDG.E.U8 R55, desc[UR22][R64.64] ;  /* 0x0000001640378981 */ /* 0x000ea2000c1e1100 */
[----:B----4-:R-:W-:-:S04]  /*ea40*/  @!P4 LOP3.LUT R67, R67, R66, RZ, 0x3c, !PT ;  /* 0x000000424343c212 */ /* 0x010fc800078e3cff */
[----:B------:R-:W-:-:S04]  /*ea50*/  @!P4 LOP3.LUT R66, R67, R66, RZ, 0x3c, !PT ;  /* 0x000000424342c212 */ /* 0x000fc800078e3cff */
[----:B------:R-:W-:-:S05]  /*ea60*/  @!P4 LOP3.LUT R67, R67, R66, RZ, 0x3c, !PT ;  /* 0x000000424343c212 */ /* 0x000fca00078e3cff */
[----:B------:R-:W4:Y:S01]  /*ea70*/  @!P4 LDG.E.U8 R54, desc[UR22][R66.64] ;  /* 0x000000164236c981 */ /* 0x000f22000c1e1100 */
[----:B------:R-:W-:-:S04]  /*ea80*/  @!P6 LOP3.LUT R69, R69, R68, RZ, 0x3c, !PT ;  /* 0x000000444545e212 */ /* 0x000fc800078e3cff */
[C---:B------:R-:W-:Y:S02]  /*ea90*/  @!P6 LOP3.LUT R68, R69.reuse, R68, RZ, 0x3c, !PT ;  /* 0x000000444544e212 */ /* 0x040fe400078e3cff */
[----:B------:R-:W-:Y:S02]  /*eaa0*/  PRMT R59, RZ, 0x7610, R59 ;  /* 0x00007610ff3b7816 */ /* 0x000fe4000000003b */
[----:B------:R-:W-:Y:S01]  /*eab0*/  @!P6 LOP3.LUT R69, R69, R68, RZ, 0x3c, !PT ;  /* 0x000000444545e212 */ /* 0x000fe200078e3cff */
[----:B------:R-:W-:-:S04]  /*eac0*/  VIADD R92, R24, 0xffffffce ;  /* 0xffffffce185c7836 */ /* 0x000fc80000000000 */
[----:B------:R-:W2:Y:S01]  /*ead0*/  @!P6 LDG.E.U8 R59, desc[UR22][R68.64] ;  /* 0x00000016443be981 */ /* 0x000ea2000c1e1100 */
[----:B------:R-:W-:Y:S01]  /*eae0*/  ISETP.GE.U32.AND P6, PT, R92, 0x7fffff8f, PT ;  /* 0x7fffff8f5c00780c */ /* 0x000fe20003fc6070 */
[----:B------:R-:W-:Y:S02]  /*eaf0*/  VIADD R92, R24, 0xffffffc6 ;  /* 0xffffffc6185c7836 */ /* 0x000fe40000000000 */
[----:B------:R-:W2:Y:S04]  /*eb00*/  LDL.LU.64 R68, [R1+0x1188] ;  /* 0x0011880001447983 */ /* 0x000ea80000300a00 */
[----:B------:R-:W2:Y:S04]  /*eb10*/  LDL R64, [R1+0x10c] ;  /* 0x00010c0001407983 */ /* 0x000ea80000100800 */
[----:B------:R-:W2:Y:S01]  /*eb20*/  LDL R65, [R1+0x110] ;  /* 0x0001100001417983 */ /* 0x000ea20000100800 */
[----:B------:R-:W-:-:S02]  /*eb30*/  ISETP.GE.U32.AND P0, PT, R92, 0x7fffff87, PT ;  /* 0x7fffff875c00780c */ /* 0x000fc40003f06070 */
[-C--:B------:R-:W-:Y:S01]  /*eb40*/  @!P6 LOP3.LUT R63, R63, R62.reuse, RZ, 0x3c, !PT ;  /* 0x0000003e3f3fe212 */ /* 0x080fe200078e3cff */
[----:B------:R-:W2:Y:S03]  /*eb50*/  LDL.LU.64 R66, [R1+0x1180] ;  /* 0x0011800001427983 */ /* 0x000ea60000300a00 */
[C---:B------:R-:W-:Y:S02]  /*eb60*/  @!P6 LOP3.LUT R62, R63.reuse, R62, RZ, 0x3c, !PT ;  /* 0x0000003e3f3ee212 */ /* 0x040fe400078e3cff */
[----:B------:R-:W-:Y:S02]  /*eb70*/  PRMT R57, RZ, 0x7610, R57 ;  /* 0x00007610ff397816 */ /* 0x000fe40000000039 */
[----:B------:R-:W-:Y:S02]  /*eb80*/  @!P6 LOP3.LUT R63, R63, R62, RZ, 0x3c, !PT ;  /* 0x0000003e3f3fe212 */ /* 0x000fe400078e3cff */
[----:B------:R-:W-:-:S03]  /*eb90*/  PRMT R56, RZ, 0x7610, R56 ;  /* 0x00007610ff387816 */ /* 0x000fc60000000038 */
[----:B------:R-:W2:Y:S01]  /*eba0*/  @!P6 LDG.E.U8 R57, desc[UR22][R62.64] ;  /* 0x000000163e39e981 */ /* 0x000ea2000c1e1100 */
[----:B---3--:R-:W-:-:S04]  /*ebb0*/  @!P0 LOP3.LUT R61, R61, R60, RZ, 0x3c, !PT ;  /* 0x0000003c3d3d8212 */ /* 0x008fc800078e3cff */
[----:B------:R-:W-:-:S04]  /*ebc0*/  @!P0 LOP3.LUT R60, R61, R60, RZ, 0x3c, !PT ;  /* 0x0000003c3d3c8212 */ /* 0x000fc800078e3cff */
[----:B------:R-:W-:-:S05]  /*ebd0*/  @!P0 LOP3.LUT R61, R61, R60, RZ, 0x3c, !PT ;  /* 0x0000003c3d3d8212 */ /* 0x000fca00078e3cff */
[----:B------:R-:W3:Y:S04]  /*ebe0*/  @!P0 LDG.E.U8 R56, desc[UR22][R60.64] ;  /* 0x000000163c388981 */ /* 0x000ee8000c1e1100 */
[----:B----4-:R1:W-:Y:S04]  /*ebf0*/  STL [R1+0x79c], R54 ;  /* 0x00079c3601007387 */ /* 0x0103e80000100800 */
[----:B-1----:R-:W4:Y:S04]  /*ec00*/  LDL R54, [R1+0x14c] ;  /* 0x00014c0001367983 */ /* 0x002f280000100800 */
[----:B--2---:R1:W-:Y:S04]  /*ec10*/  STL [R1+0x7a0], R55 ;  /* 0x0007a03701007387 */ /* 0x0043e80000100800 */
[----:B------:R-:W2:Y:S04]  /*ec20*/  LDL R62, [R1+0x994] ;  /* 0x00099400013e7983 */ /* 0x000ea80000100800 */
[----:B------:R-:W2:Y:S04]  /*ec30*/  LDL R63, [R1+0x998] ;  /* 0x00099800013f7983 */ /* 0x000ea80000100800 */
[----:B-1----:R-:W4:Y:S01]  /*ec40*/  LDL R55, [R1+0x150] ;  /* 0x0001500001377983 */ /* 0x002f220000100800 */
[----:B------:R-:W-:-:S05]  /*ec50*/  VIADD R92, R24, 0xfffffffd ;  /* 0xfffffffd185c7836 */ /* 0x000fca0000000000 */
[----:B------:R-:W-:Y:S01]  /*ec60*/  ISETP.GE.U32.AND P4, PT, R92, 0x7fffffbe, PT ;  /* 0x7fffffbe5c00780c */ /* 0x000fe20003f86070 */
[----:B------:R-:W-:Y:S01]  /*ec70*/  VIADD R92, R24, 0xfffffff5 ;  /* 0xfffffff5185c7836 */ /* 0x000fe20000000000 */
[----:B------:R-:W-:-:S11]  /*ec80*/  PRMT R58, RZ, 0x7610, R58 ;  /* 0x00007610ff3a7816 */ /* 0x000fd6000000003a */
[----:B------:R-:W-:-:S04]  /*ec90*/  @!P4 LOP3.LUT R65, R65, R64, RZ, 0x3c, !PT ;  /* 0x000000404141c212 */ /* 0x000fc800078e3cff */
[C---:B------:R-:W-:Y:S02]  /*eca0*/  @!P4 LOP3.LUT R64, R65.reuse, R64, RZ, 0x3c, !PT ;  /* 0x000000404140c212 */ /* 0x040fe400078e3cff */
[----:B------:R-:W-:Y:S02]  /*ecb0*/  ISETP.GE.U32.AND P6, PT, R92, 0x7fffffb6, PT ;  /* 0x7fffffb65c00780c */ /* 0x000fe40003fc6070 */
[----:B------:R-:W-:Y:S01]  /*ecc0*/  @!P4 LOP3.LUT R65, R65, R64, RZ, 0x3c, !PT ;  /* 0x000000404141c212 */ /* 0x000fe200078e3cff */
[----:B------:R-:W-:-:S04]  /*ecd0*/  VIADD R92, R24, 0xffffffed ;  /* 0xffffffed185c7836 */ /* 0x000fc80000000000 */
[----:B------:R-:W2:Y:S01]  /*ece0*/  @!P4 LDG.E.U8 R58, desc[UR22][R64.64] ;  /* 0x00000016403ac981 */ /* 0x000ea2000c1e1100 */
[----:B------:R-:W-:-:S03]  /*ecf0*/  ISETP.GE.U32.AND P0, PT, R92, 0x7fffffae, PT ;  /* 0x7fffffae5c00780c */ /* 0x000fc60003f06070 */
[----:B------:R-:W-:Y:S04]  /*ed00*/  STL [R1+0x7a4], R59 ;  /* 0x0007a43b01007387 */ /* 0x000fe80000100800 */
[----:B------:R-:W2:Y:S04]  /*ed10*/  LDL R60, [R1+0x9d4] ;  /* 0x0009d400013c7983 */ /* 0x000ea80000100800 */
[----:B------:R-:W2:Y:S01]  /*ed20*/  LDL R61, [R1+0x9d8] ;  /* 0x0009d800013d7983 */ /* 0x000ea20000100800 */
[----:B------:R-:W-:-:S03]  /*ed30*/  PRMT R52, RZ, 0x7610, R52 ;  /* 0x00007610ff347816 */ /* 0x000fc60000000034 */
[----:B---3--:R1:W-:Y:S01]  /*ed40*/  STL [R1+0x784], R56 ;  /* 0x0007843801007387 */ /* 0x0083e20000100800 */
[----:B------:R-:W-:-:S03]  /*ed50*/  PRMT R53, RZ, 0x7610, R53 ;  /* 0x00007610ff357816 */ /* 0x000fc60000000035 */
[----:B-1----:R-:W3:Y:S04]  /*ed60*/  LDL R56, [R1+0xa14] ;  /* 0x000a140001387983 */ /* 0x002ee80000100800 */
[----:B------:R1:W-:Y:S04]  /*ed70*/  STL [R1+0x788], R57 ;  /* 0x0007883901007387 */ /* 0x0003e80000100800 */
[----:B-1----:R-:W3:Y:S01]  /*ed80*/  LDL R57, [R1+0xa18] ;  /* 0x000a180001397983 */ /* 0x002ee20000100800 */
[----:B----4-:R-:W-:Y:S01]  /*ed90*/  @!P6 LOP3.LUT R55, R55, R54, RZ, 0x3c, !PT ;  /* 0x000000363737e212 */ /* 0x010fe200078e3cff */
[----:B------:R-:W-:Y:S01]  /*eda0*/  VIADD R92, R24, 0xffffffe5 ;  /* 0xffffffe5185c7836 */ /* 0x000fe20000000000 */
[----:B--2---:R-:W-:Y:S01]  /*edb0*/  @!P0 LOP3.LUT R63, R63, R62, RZ, 0x3c, !PT ;  /* 0x0000003e3f3f8212 */ /* 0x004fe200078e3cff */
[----:B------:R-:W2:Y:S01]  /*edc0*/  LDL.LU.64 R64, [R1+0x1178] ;  /* 0x0011780001407983 */ /* 0x000ea20000300a00 */
[----:B------:R-:W-:-:S02]  /*edd0*/  @!P6 LOP3.LUT R54, R55, R54, RZ, 0x3c, !PT ;  /* 0x000000363736e212 */ /* 0x000fc400078e3cff */
[----:B------:R-:W-:Y:S02]  /*ede0*/  @!P0 LOP3.LUT R62, R63, R62, RZ, 0x3c, !PT ;  /* 0x0000003e3f3e8212 */ /* 0x000fe400078e3cff */
[----:B------:R-:W-:Y:S02]  /*edf0*/  @!P6 LOP3.LUT R55, R55, R54, RZ, 0x3c, !PT ;  /* 0x000000363737e212 */ /* 0x000fe400078e3cff */
[----:B------:R-:W-:-:S03]  /*ee00*/  @!P0 LOP3.LUT R63, R63, R62, RZ, 0x3c, !PT ;  /* 0x0000003e3f3f8212 */ /* 0x000fc600078e3cff */
[----:B------:R-:W4:Y:S04]  /*ee10*/  @!P6 LDG.E.U8 R53, desc[UR22][R54.64] ;  /* 0x000000163635e981 */ /* 0x000f28000c1e1100 */
[----:B------:R-:W2:Y:S01]  /*ee20*/  @!P0 LDG.E.U8 R52, desc[UR22][R62.64] ;  /* 0x000000163e348981 */ /* 0x000ea2000c1e1100 */
[----:B------:R-:W-:Y:S01]  /*ee30*/  ISETP.GE.U32.AND P4, PT, R92, 0x7fffffa6, PT ;  /* 0x7fffffa65c00780c */ /* 0x000fe20003f86070 */
[----:B------:R-:W-:Y:S02]  /*ee40*/  VIADD R92, R24, 0xffffffdd ;  /* 0xffffffdd185c7836 */ /* 0x000fe40000000000 */
[----:B------:R1:W-:Y:S04]  /*ee50*/  STL [R1+0x780], R58 ;  /* 0x0007803a01007387 */ /* 0x0003e80000100800 */
[----:B------:R-:W4:Y:S01]  /*ee60*/  LDL R59, [R1+0xa58] ;  /* 0x000a5800013b7983 */ /* 0x000f220000100800 */
[----:B------:R-:W-:-:S03]  /*ee70*/  ISETP.GE.U32.AND P6, PT, R92, 0x7fffff9e, PT ;  /* 0x7fffff9e5c00780c */ /* 0x000fc60003fc6070 */
[----:B------:R-:W4:Y:S04]  /*ee80*/  LDL R54, [R1+0xa94] ;  /* 0x000a940001367983 */ /* 0x000f280000100800 */
[----:B-1----:R-:W4:Y:S01]  /*ee90*/  LDL R58, [R1+0xa54] ;  /* 0x000a5400013a7983 */ /* 0x002f220000100800 */
[----:B------:R-:W-:-:S03]  /*eea0*/  @!P4 LOP3.LUT R61, R61, R60, RZ, 0x3c, !PT ;  /* 0x0000003c3d3dc212 */ /* 0x000fc600078e3cff */
[----:B------:R-:W4:Y:S01]  /*eeb0*/  LDL R55, [R1+0xa98] ;  /* 0x000a980001377983 */ /* 0x000f220000100800 */
[C---:B------:R-:W-:Y:S02]  /*eec0*/  @!P4 LOP3.LUT R60, R61.reuse, R60, RZ, 0x3c, !PT ;  /* 0x0000003c3d3cc212 */ /* 0x040fe400078e3cff */
[----:B------:R-:W-:Y:S01]  /*eed0*/  PRMT R51, RZ, 0x7610, R51 ;  /* 0x00007610ff337816 */ /* 0x000fe20000000033 */
[----:B------:R-:W4:Y:S01]  /*eee0*/  LDL.LU.64 R62, [R1+0x1170] ;  /* 0x00117000013e7983 */ /* 0x000f220000300a00 */
[----:B------:R-:W-:Y:S02]  /*eef0*/  @!P4 LOP3.LUT R61, R61, R60, RZ, 0x3c, !PT ;  /* 0x0000003c3d3dc212 */ /* 0x000fe400078e3cff */
[----:B------:R-:W-:-:S03]  /*ef00*/  PRMT R47, RZ, 0x7610, R47 ;  /* 0x00007610ff2f7816 */ /* 0x000fc6000000002f */
[----:B------:R-:W4:Y:S01]  /*ef10*/  @!P4 LDG.E.U8 R51, desc[UR22][R60.64] ;  /* 0x000000163c33c981 */ /* 0x000f22000c1e1100 */
[----:B---3--:R-:W-:-:S04]  /*ef20*/  @!P6 LOP3.LUT R57, R57, R56, RZ, 0x3c, !PT ;  /* 0x000000383939e212 */ /* 0x008fc800078e3cff */
[----:B------:R-:W-:-:S04]  /*ef30*/  @!P6 LOP3.LUT R56, R57, R56, RZ, 0x3c, !PT ;  /* 0x000000383938e212 */ /* 0x000fc800078e3cff */
[----:B------:R-:W-:-:S05]  /*ef40*/  @!P6 LOP3.LUT R57, R57, R56, RZ, 0x3c, !PT ;  /* 0x000000383939e212 */ /* 0x000fca00078e3cff */
[----:B------:R1:W3:Y:S04]  /*ef50*/  @!P6 LDG.E.U8 R47, desc[UR22][R56.64] ;  /* 0x00000016382fe981 */ /* 0x0002e8000c1e1100 */
[----:B--2---:R2:W-:Y:S04]  /*ef60*/  STL [R1+0x768], R52 ;  /* 0x0007683401007387 */ /* 0x0045e80000100800 */
[----:B--2---:R-:W2:Y:S04]  /*ef70*/  LDL R52, [R1+0xad4] ;  /* 0x000ad40001347983 */ /* 0x004ea80000100800 */
[----:B----4-:R4:W-:Y:S04]  /*ef80*/  STL [R1+0x77c], R53 ;  /* 0x00077c3501007387 */ /* 0x0109e80000100800 */
[----:B----4-:R-:W2:Y:S04]  /*ef90*/  LDL R53, [R1+0xad8] ;  /* 0x000ad80001357983 */ /* 0x010ea80000100800 */
[----:B------:R-:W4:Y:S04]  /*efa0*/  LDL.LU.64 R60, [R1+0x1168] ;  /* 0x00116800013c7983 */ /* 0x000f280000300a00 */
[----:B------:R-:W1:Y:S04]  /*efb0*/  LDL R56, [R1+0x114] ;  /* 0x0001140001387983 */ /* 0x000e680000100800 */
[----:B------:R-:W1:Y:S01]  /*efc0*/  LDL R57, [R1+0x118] ;  /* 0x0001180001397983 */ /* 0x000e620000100800 */
        /* <DEDUP_REMOVED lines=9> */
[----:B------:R-:W3:Y:S01]  /*f060*/  @!P0 LDG.E.U8 R46, desc[UR22][R58.64] ;  /* 0x000000163a2e8981 */ /* 0x000ee2000c1e1100 */
[----:B------:R-:W-:Y:S01]  /*f070*/  ISETP.GE.U32.AND P6, PT, R92, 0x7fffff86, PT ;  /* 0x7fffff865c00780c */ /* 0x000fe20003fc6070 */
[----:B------:R-:W-:-:S05]  /*f080*/  VIADD R92, R24, 0xfffffffc ;  /* 0xfffffffc185c7836 */ /* 0x000fca0000000000 */
[----:B------:R-:W-:Y:S02]  /*f090*/  ISETP.GE.U32.AND P0, PT, R92, 0x7fffffbd, PT ;  /* 0x7fffffbd5c00780c */ /* 0x000fe40003f06070 */
[-C--:B------:R-:W-:Y:S01]  /*f0a0*/  @!P4 LOP3.LUT R55, R55, R54.reuse, RZ, 0x3c, !PT ;  /* 0x000000363737c212 */ /* 0x080fe200078e3cff */
[----:B------:R-:W4:Y:S01]  /*f0b0*/  LDL.LU.64 R58, [R1+0x1160] ;  /* 0x00116000013a7983 */ /* 0x000f220000300a00 */
[----:B------:R-:W-:Y:S02]  /*f0c0*/  PRMT R48, RZ, 0x7610, R48 ;  /* 0x00007610ff307816 */ /* 0x000fe40000000030 */
[C---:B------:R-:W-:Y:S02]  /*f0d0*/  @!P4 LOP3.LUT R54, R55.reuse, R54, RZ, 0x3c, !PT ;  /* 0x000000363736c212 */ /* 0x040fe400078e3cff */
[----:B------:R-:W-:Y:S02]  /*f0e0*/  PRMT R49, RZ, 0x7610, R49 ;  /* 0x00007610ff317816 */ /* 0x000fe40000000031 */
[----:B------:R-:W-:-:S02]  /*f0f0*/  @!P4 LOP3.LUT R55, R55, R54, RZ, 0x3c, !PT ;  /* 0x000000363737c212 */ /* 0x000fc400078e3cff */
[----:B------:R-:W-:-:S03]  /*f100*/  PRMT R50, RZ, 0x7610, R50 ;  /* 0x00007610ff327816 */ /* 0x000fc60000000032 */
[----:B------:R-:W4:Y:S01]  /*f110*/  @!P4 LDG.E.U8 R49, desc[UR22][R54.64] ;  /* 0x000000163631c981 */ /* 0x000f22000c1e1100 */
[----:B--2---:R-:W-:-:S04]  /*f120*/  @!P6 LOP3.LUT R53, R53, R52, RZ, 0x3c, !PT ;  /* 0x000000343535e212 */ /* 0x004fc800078e3cff */
[----:B------:R-:W-:-:S04]  /*f130*/  @!P6 LOP3.LUT R52, R53, R52, RZ, 0x3c, !PT ;  /* 0x000000343534e212 */ /* 0x000fc800078e3cff */
[----:B------:R-:W-:Y:S02]  /*f140*/  @!P6 LOP3.LUT R53, R53, R52, RZ, 0x3c, !PT ;  /* 0x000000343535e212 */ /* 0x000fe400078e3cff */
[----:B-1----:R-:W-:-:S03]  /*f150*/  @!P0 LOP3.LUT R57, R57, R56, RZ, 0x3c, !PT ;  /* 0x0000003839398212 */ /* 0x002fc600078e3cff */
[----:B------:R-:W2:Y:S01]  /*f160*/  @!P6 LDG.E.U8 R48, desc[UR22][R52.64] ;  /* 0x000000163430e981 */ /* 0x000ea2000c1e1100 */
[----:B------:R-:W-:-:S04]  /*f170*/  @!P0 LOP3.LUT R56, R57, R56, RZ, 0x3c, !PT ;  /* 0x0000003839388212 */ /* 0x000fc800078e3cff */
[----:B------:R-:W-:-:S05]  /*f180*/  @!P0 LOP3.LUT R57, R57, R56, RZ, 0x3c, !PT ;  /* 0x0000003839398212 */ /* 0x000fca00078e3cff */
[----:B------:R-:W4:Y:S04]  /*f190*/  @!P0 LDG.E.U8 R50, desc[UR22][R56.64] ;  /* 0x0000001638328981 */ /* 0x000f28000c1e1100 */
[----:B---3--:R1:W-:Y:S04]  /*f1a0*/  STL [R1+0x75c], R46 ;  /* 0x00075c2e01007387 */ /* 0x0083e80000100800 */
[----:B-1----:R-:W3:Y:S04]  /*f1b0*/  LDL R46, [R1+0x154] ;  /* 0x00015400012e7983 */ /* 0x002ee80000100800 */
[----:B------:R1:W-:Y:S04]  /*f1c0*/  STL [R1+0x760], R47 ;  /* 0x0007602f01007387 */ /* 0x0003e80000100800 */
[----:B------:R-:W3:Y:S04]  /*f1d0*/  LDL R54, [R1+0x99c] ;  /* 0x00099c0001367983 */ /* 0x000ee80000100800 */
[----:B------:R-:W3:Y:S04]  /*f1e0*/  LDL R55, [R1+0x9a0] ;  /* 0x0009a00001377983 */ /* 0x000ee80000100800 */
[----:B-1----:R-:W3:Y:S04]  /*f1f0*/  LDL R47, [R1+0x158] ;  /* 0x00015800012f7983 */ /* 0x002ee80000100800 */
[----:B------:R-:W-:Y:S04]  /*f200*/  STL [R1+0x764], R51 ;  /* 0x0007643301007387 */ /* 0x000fe80000100800 */
[----:B------:R-:W3:Y:S04]  /*f210*/  LDL R52, [R1+0x9dc] ;  /* 0x0009dc0001347983 */ /* 0x000ee80000100800 */
[----:B------:R-:W3:Y:S04]  /*f220*/  LDL R53, [R1+0x9e0] ;  /* 0x0009e00001357983 */ /* 0x000ee80000100800 */
[----:B--2---:R1:W-:Y:S04]  /*f230*/  STL [R1+0x744], R48 ;  /* 0x0007443001007387 */ /* 0x0043e80000100800 */
[----:B-1----:R-:W2:Y:S04]  /*f240*/  LDL R48, [R1+0xa1c] ;  /* 0x000a1c0001307983 */ /* 0x002ea80000100800 */
[----:B----4-:R1:W-:Y:S04]  /*f250*/  STL [R1+0x748], R49 ;  /* 0x0007483101007387 */ /* 0x0103e80000100800 */
[----:B-1----:R-:W2:Y:S04]  /*f260*/  LDL R49, [R1+0xa20] ;  /* 0x000a200001317983 */ /* 0x002ea80000100800 */
[----:B------:R-:W4:Y:S04]  /*f270*/  LDL.LU.64 R56, [R1+0x1158] ;  /* 0x0011580001387983 */ /* 0x000f280000300a00 */
[----:B------:R1:W-:Y:S04]  /*f280*/  STL [R1+0x740], R50 ;  /* 0x0007403201007387 */ /* 0x0003e80000100800 */
[----:B------:R-:W4:Y:S04]  /*f290*/  LDL R51, [R1+0xa60] ;  /* 0x000a600001337983 */ /* 0x000f280000100800 */
[----:B-1----:R-:W4:Y:S01]  /*f2a0*/  LDL R50, [R1+0xa5c] ;  /* 0x000a5c0001327983 */ /* 0x002f220000100800 */
[----:B------:R-:W-:-:S05]  /*f2b0*/  VIADD R92, R24, 0xfffffff4 ;  /* 0xfffffff4185c7836 */ /* 0x000fca0000000000 */
[----:B------:R-:W-:Y:S01]  /*f2c0*/  ISETP.GE.U32.AND P4, PT, R92, 0x7fffffb5, PT ;  /* 0x7fffffb55c00780c */ /* 0x000fe20003f86070 */
[----:B------:R-:W-:-:S05]  /*f2d0*/  VIADD R92, R24, 0xffffffec ;  /* 0xffffffec185c7836 */ /* 0x000fca0000000000 */
[----:B------:R-:W-:Y:S01]  /*f2e0*/  ISETP.GE.U32.AND P6, PT, R92, 0x7fffffad, PT ;  /* 0x7fffffad5c00780c */ /* 0x000fe20003fc6070 */
[----:B------:R-:W-:-:S06]  /*f2f0*/  VIADD R92, R24, 0xffffffe4 ;  /* 0xffffffe4185c7836 */ /* 0x000fcc0000000000 */
[----:B---3--:R-:W-:-:S04]  /*f300*/  @!P4 LOP3.LUT R47, R47, R46, RZ, 0x3c, !PT ;  /* 0x0000002e2f2fc212 */ /* 0x008fc800078e3cff */
[----:B------:R-:W-:Y:S02]  /*f310*/  @!P4 LOP3.LUT R46, R47, R46, RZ, 0x3c, !PT ;  /* 0x0000002e2f2ec212 */ /* 0x000fe400078e3cff */
[----:B------:R-:W-:Y:S02]  /*f320*/  @!P6 LOP3.LUT R55, R55, R54, RZ, 0x3c, !PT ;  /* 0x000000363737e212 */ /* 0x000fe400078e3cff */
[----:B------:R-:W-:Y:S02]  /*f330*/  PRMT R45, RZ, 0x7610, R45 ;  /* 0x00007610ff2d7816 */ /* 0x000fe4000000002d */
[----:B------:R-:W-:Y:S01]  /*f340*/  ISETP.GE.U32.AND P0, PT, R92, 0x7fffffa5, PT ;  /* 0x7fffffa55c00780c */ /* 0x000fe20003f06070 */
[----:B------:R-:W-:Y:S01]  /*f350*/  VIADD R92, R24, 0xffffffdc ;  /* 0xffffffdc185c7836 */ /* 0x000fe20000000000 */
[----:B------:R-:W-:Y:S02]  /*f360*/  @!P4 LOP3.LUT R47, R47, R46, RZ, 0x3c, !PT ;  /* 0x0000002e2f2fc212 */ /* 0x000fe400078e3cff */
[----:B------:R-:W-:-:S02]  /*f370*/  @!P6 LOP3.LUT R54, R55, R54, RZ, 0x3c, !PT ;  /* 0x000000363736e212 */ /* 0x000fc400078e3cff */
[----:B------:R-:W-:Y:S01]  /*f380*/  PRMT R44, RZ, 0x7610, R44 ;  /* 0x00007610ff2c7816 */ /* 0x000fe2000000002c */
[----:B------:R1:W3:Y:S01]  /*f390*/  @!P4 LDG.E.U8 R45, desc[UR22][R46.64] ;  /* 0x000000162e2dc981 */ /* 0x0002e2000c1e1100 */
[----:B------:R-:W-:Y:S01]  /*f3a0*/  ISETP.GE.U32.AND P4, PT, R92, 0x7fffff9d, PT ;  /* 0x7fffff9d5c00780c */ /* 0x000fe20003f86070 */
[----:B------:R-:W-:Y:S01]  /*f3b0*/  VIADD R92, R24, 0xffffffd4 ;  /* 0xffffffd4185c7836 */ /* 0x000fe20000000000 */
[----:B------:R-:W-:-:S05]  /*f3c0*/  @!P6 LOP3.LUT R55, R55, R54, RZ, 0x3c, !PT ;  /* 0x000000363737e212 */ /* 0x000fca00078e3cff */
[----:B------:R-:W3:Y:S04]  /*f3d0*/  @!P6 LDG.E.U8 R44, desc[UR22][R54.64] ;  /* 0x00000016362ce981 */ /* 0x000ee8000c1e1100 */
[----:B------:R-:W1:Y:S04]  /*f3e0*/  LDL R46, [R1+0xa9c] ;  /* 0x000a9c00012e7983 */ /* 0x000e680000100800 */
[----:B------:R-:W1:Y:S01]  /*f3f0*/  LDL R47, [R1+0xaa0] ;  /* 0x000aa000012f7983 */ /* 0x000e620000100800 */
[----:B------:R-:W-:Y:S02]  /*f400*/  ISETP.GE.U32.AND P6, PT, R92, 0x7fffff95, PT ;  /* 0x7fffff955c00780c */ /* 0x000fe40003fc6070 */
[----:B------:R-:W-:Y:S01]  /*f410*/  PRMT R38, RZ, 0x7610, R38 ;  /* 0x00007610ff267816 */ /* 0x000fe20000000026 */
[----:B------:R-:W3:Y:S01]  /*f420*/  LDL.LU.64 R54, [R1+0x1150] ;  /* 0x0011500001367983 */ /* 0x000ee20000300a00 */
[----:B------:R-:W-:-:S02]  /*f430*/  PRMT R39, RZ, 0x7610, R39 ;  /* 0x00007610ff277816 */ /* 0x000fc40000000027 */
        /* <DEDUP_REMOVED lines=10> */
[----:B------:R-:W-:Y:S01]  /*f4e0*/  PRMT R43, RZ, 0x7610, R43 ;  /* 0x00007610ff2b7816 */ /* 0x000fe2000000002b */
[----:B------:R-:W-:Y:S01]  /*f4f0*/  VIADD R92, R24, 0xffffffcc ;  /* 0xffffffcc185c7836 */ /* 0x000fe20000000000 */
[----:B------:R-:W-:-:S05]  /*f500*/  @!P0 LOP3.LUT R53, R53, R52, RZ, 0x3c, !PT ;  /* 0x0000003435358212 */ /* 0x000fca00078e3cff */
[----:B------:R-:W2:Y:S01]  /*f510*/  @!P0 LDG.E.U8 R43, desc[UR22][R52.64] ;  /* 0x00000016342b8981 */ /* 0x000ea2000c1e1100 */
[----:B------:R-:W-:Y:S02]  /*f520*/  ISETP.GE.U32.AND P0, PT, R92, 0x7fffff8d, PT ;  /* 0x7fffff8d5c00780c */ /* 0x000fe40003f06070 */
[----:B------:R-:W-:-:S11]  /*f530*/  PRMT R42, RZ, 0x7610, R42 ;  /* 0x00007610ff2a7816 */ /* 0x000fd6000000002a */
[----:B-1----:R-:W-:-:S04]  /*f540*/  @!P0 LOP3.LUT R47, R47, R46, RZ, 0x3c, !PT ;  /* 0x0000002e2f2f8212 */ /* 0x002fc800078e3cff */
[C---:B------:R-:W-:Y:S01]  /*f550*/  @!P0 LOP3.LUT R46, R47.reuse, R46, RZ, 0x3c, !PT ;  /* 0x0000002e2f2e8212 */ /* 0x040fe200078e3cff */
[----:B---3--:R1:W-:Y:S03]  /*f560*/  STL [R1+0x728], R44 ;  /* 0x0007282c01007387 */ /* 0x0083e60000100800 */
[----:B------:R-:W-:-:S05]  /*f570*/  @!P0 LOP3.LUT R47, R47, R46, RZ, 0x3c, !PT ;  /* 0x0000002e2f2f8212 */ /* 0x000fca00078e3cff */
[----:B------:R-:W3:Y:S04]  /*f580*/  @!P0 LDG.E.U8 R42, desc[UR22][R46.64] ;  /* 0x000000162e2a8981 */ /* 0x000ee8000c1e1100 */
[----:B-1----:R-:W3:Y:S04]  /*f590*/  LDL R44, [R1+0xadc] ;  /* 0x000adc00012c7983 */ /* 0x002ee80000100800 */
[----:B------:R1:W-:Y:S04]  /*f5a0*/  STL [R1+0x73c], R45 ;  /* 0x00073c2d01007387 */ /* 0x0003e80000100800 */
[----:B-1----:R-:W3:Y:S04]  /*f5b0*/  LDL R45, [R1+0xae0] ;  /* 0x000ae000012d7983 */ /* 0x002ee80000100800 */
[----:B------:R-:W3:Y:S04]  /*f5c0*/  LDL.LU.64 R52, [R1+0x1148] ;  /* 0x0011480001347983 */ /* 0x000ee80000300a00 */
[----:B------:R-:W3:Y:S04]  /*f5d0*/  LDL R48, [R1+0x11c] ;  /* 0x00011c0001307983 */ /* 0x000ee80000100800 */
[----:B------:R-:W3:Y:S04]  /*f5e0*/  LDL R49, [R1+0x120] ;  /* 0x0001200001317983 */ /* 0x000ee80000100800 */
[----:B------:R-:W3:Y:S04]  /*f5f0*/  LDL.LU.64 R50, [R1+0x1140] ;  /* 0x0011400001327983 */ /* 0x000ee80000300a00 */
        /* <DEDUP_REMOVED lines=9> */
[----:B------:R1:W-:Y:S04]  /*f690*/  STL [R1+0x724], R43 ;  /* 0x0007242b01007387 */ /* 0x0003e80000100800 */
[----:B------:R-:W-:Y:S01]  /*f6a0*/  ISETP.GE.U32.AND P6, PT, R92, 0x7fffffbc, PT ;  /* 0x7fffffbc5c00780c */ /* 0x000fe20003fc6070 */
[----:B------:R-:W-:Y:S01]  /*f6b0*/  VIADD R92, R24, 0xfffffff3 ;  /* 0xfffffff3185c7836 */ /* 0x000fe20000000000 */
[----:B------:R-:W-:-:S04]  /*f6c0*/  PRMT R35, RZ, 0x7610, R35 ;  /* 0x00007610ff237816 */ /* 0x000fc80000000023 */
[----:B------:R-:W-:Y:S01]  /*f6d0*/  ISETP.GE.U32.AND P0, PT, R92, 0x7fffffb4, PT ;  /* 0x7fffffb45c00780c */ /* 0x000fe20003f06070 */
[----:B------:R-:W-:Y:S01]  /*f6e0*/  VIADD R92, R24, 0xffffffeb ;  /* 0xffffffeb185c7836 */ /* 0x000fe20000000000 */
[----:B---3--:R3:W-:Y:S01]  /*f6f0*/  STL [R1+0x708], R42 ;  /* 0x0007082a01007387 */ /* 0x0087e20000100800 */
[----:B-1----:R-:W-:Y:S01]  /*f700*/  @!P4 IMAD.MOV.U32 R43, RZ, RZ, R44 ;  /* 0x000000ffff2bc224 */ /* 0x002fe200078e002c */
[----:B------:R-:W-:Y:S02]  /*f710*/  PRMT R34, RZ, 0x7610, R34 ;  /* 0x00007610ff227816 */ /* 0x000fe40000000022 */
[----:B------:R-:W2:Y:S01]  /*f720*/  LDL R44, [R1+0x9e4] ;  /* 0x0009e400012c7983 */ /* 0x000ea20000100800 */
[----:B---3--:R-:W-:Y:S01]  /*f730*/  @!P4 IMAD.MOV.U32 R42, RZ, RZ, R45 ;  /* 0x000000ffff2ac224 */ /* 0x008fe200078e002d */
[----:B------:R-:W-:Y:S02]  /*f740*/  PRMT R36, RZ, 0x7610, R36 ;  /* 0x00007610ff247816 */ /* 0x000fe40000000024 */
[----:B------:R-:W3:Y:S04]  /*f750*/  LDL R45, [R1+0x9e8] ;  /* 0x0009e800012d7983 */ /* 0x000ee80000100800 */
[----:B------:R1:W3:Y:S01]  /*f760*/  @!P4 LDG.E.U8 R35, desc[UR22][R42.64] ;  /* 0x000000162a23c981 */ /* 0x0002e2000c1e1100 */
[----:B------:R-:W-:-:S02]  /*f770*/  ISETP.GE.U32.AND P4, PT, R92, 0x7fffffac, PT ;  /* 0x7fffffac5c00780c */ /* 0x000fc40003f86070 */
[----:B------:R-:W-:-:S04]  /*f780*/  @!P6 LOP3.LUT R49, R49, R48, RZ, 0x3c, !PT ;  /* 0x000000303131e212 */ /* 0x000fc800078e3cff */
[C---:B------:R-:W-:Y:S01]  /*f790*/  @!P6 LOP3.LUT R48, R49.reuse, R48, RZ, 0x3c, !PT ;  /* 0x000000303130e212 */ /* 0x040fe200078e3cff */
[----:B------:R-:W1:Y:S03]  /*f7a0*/  LDL R42, [R1+0xa24] ;  /* 0x000a2400012a7983 */ /* 0x000e660000100800 */
[----:B------:R-:W-:Y:S01]  /*f7b0*/  @!P6 LOP3.LUT R49, R49, R48, RZ, 0x3c, !PT ;  /* 0x000000303131e212 */ /* 0x000fe200078e3cff */
[----:B------:R-:W1:Y:S01]  /*f7c0*/  LDL R43, [R1+0xa28] ;  /* 0x000a2800012b7983 */ /* 0x000e620000100800 */
[----:B------:R-:W-:-:S03]  /*f7d0*/  PRMT R37, RZ, 0x7610, R37 ;  /* 0x00007610ff257816 */ /* 0x000fc60000000025 */
[----:B------:R-:W3:Y:S01]  /*f7e0*/  @!P6 LDG.E.U8 R34, desc[UR22][R48.64] ;  /* 0x000000163022e981 */ /* 0x000ee2000c1e1100 */
[----:B----4-:R-:W-:Y:S01]  /*f7f0*/  @!P0 LOP3.LUT R39, R39, R38, RZ, 0x3c, !PT ;  /* 0x0000002627278212 */ /* 0x010fe200078e3cff */
[----:B------:R-:W-:Y:S01]  /*f800*/  VIADD R92, R24, 0xffffffe3 ;  /* 0xffffffe3185c7836 */ /* 0x000fe20000000000 */
[----:B--2---:R-:W-:Y:S01]  /*f810*/  @!P4 LOP3.LUT R47, R47, R46, RZ, 0x3c, !PT ;  /* 0x0000002e2f2fc212 */ /* 0x004fe200078e3cff */
[----:B------:R-:W2:Y:S01]  /*f820*/  LDL.LU.64 R48, [R1+0x1138] ;  /* 0x0011380001307983 */ /* 0x000ea20000300a00 */
[----:B------:R-:W-:Y:S02]  /*f830*/  @!P0 LOP3.LUT R38, R39, R38, RZ, 0x3c, !PT ;  /* 0x0000002627268212 */ /* 0x000fe400078e3cff */
[----:B------:R-:W-:Y:S02]  /*f840*/  @!P4 LOP3.LUT R46, R47, R46, RZ, 0x3c, !PT ;  /* 0x0000002e2f2ec212 */ /* 0x000fe400078e3cff */
[----:B------:R-:W-:Y:S02]  /*f850*/  @!P0 LOP3.LUT R39, R39, R38, RZ, 0x3c, !PT ;  /* 0x0000002627278212 */ /* 0x000fe400078e3cff */
[----:B------:R-:W-:-:S03]  /*f860*/  @!P4 LOP3.LUT R47, R47, R46, RZ, 0x3c, !PT ;  /* 0x0000002e2f2fc212 */ /* 0x000fc600078e3cff */
[----:B------:R-:W4:Y:S04]  /*f870*/  @!P0 LDG.E.U8 R37, desc[UR22][R38.64] ;  /* 0x0000001626258981 */ /* 0x000f28000c1e1100 */
[----:B------:R-:W2:Y:S01]  /*f880*/  @!P4 LDG.E.U8 R36, desc[UR22][R46.64] ;  /* 0x000000162e24c981 */ /* 0x000ea2000c1e1100 */
[----:B------:R-:W-:Y:S01]  /*f890*/  ISETP.GE.U32.AND P6, PT, R92, 0x7fffffa4, PT ;  /* 0x7fffffa45c00780c */ /* 0x000fe20003fc6070 */
[----:B------:R-:W-:-:S05]  /*f8a0*/  VIADD R92, R24, 0xffffffdb ;  /* 0xffffffdb185c7836 */ /* 0x000fca0000000000 */
[----:B------:R-:W-:Y:S02]  /*f8b0*/  ISETP.GE.U32.AND P0, PT, R92, 0x7fffff9c, PT ;  /* 0x7fffff9c5c00780c */ /* 0x000fe40003f06070 */
[----:B------:R-:W-:Y:S02]  /*f8c0*/  PRMT R40, RZ, 0x7610, R40 ;  /* 0x00007610ff287816 */ /* 0x000fe40000000028 */
[----:B------:R-:W-:-:S03]  /*f8d0*/  PRMT R41, RZ, 0x7610, R41 ;  /* 0x00007610ff297816 */ /* 0x000fc60000000029 */
[----:B---3--:R-:W-:-:S04]  /*f8e0*/  @!P6 LOP3.LUT R45, R45, R44, RZ, 0x3c, !PT ;  /* 0x0000002c2d2de212 */ /* 0x008fc800078e3cff */
[----:B------:R-:W-:-:S04]  /*f8f0*/  @!P6 LOP3.LUT R44, R45, R44, RZ, 0x3c, !PT ;  /* 0x0000002c2d2ce212 */ /* 0x000fc800078e3cff */
[----:B------:R-:W-:-:S05]  /*f900*/  @!P6 LOP3.LUT R45, R45, R44, RZ, 0x3c, !PT ;  /* 0x0000002c2d2de212 */ /* 0x000fca00078e3cff */
[----:B------:R-:W3:Y:S01]  /*f910*/  @!P6 LDG.E.U8 R41, desc[UR22][R44.64] ;  /* 0x000000162c29e981 */ /* 0x000ee2000c1e1100 */
[----:B-1----:R-:W-:-:S03]  /*f920*/  @!P0 LOP3.LUT R43, R43, R42, RZ, 0x3c, !PT ;  /* 0x0000002a2b2b8212 */ /* 0x002fc600078e3cff */
[----:B------:R1:W-:Y:S01]  /*f930*/  STL [R1+0x700], R34 ;  /* 0x0007002201007387 */ /* 0x0003e20000100800 */
[----:B------:R-:W-:-:S04]  /*f940*/  @!P0 LOP3.LUT R42, R43, R42, RZ, 0x3c, !PT ;  /* 0x0000002a2b2a8212 */ /* 0x000fc800078e3cff */
[----:B------:R-:W-:Y:S01]  /*f950*/  @!P0 LOP3.LUT R43, R43, R42, RZ, 0x3c, !PT ;  /* 0x0000002a2b2b8212 */ /* 0x000fe200078e3cff */
[----:B-1----:R-:W3:Y:S04]  /*f960*/  LDL R34, [R1+0xa64] ;  /* 0x000a640001227983 */ /* 0x002ee80000100800 */
[----:B------:R1:W-:Y:S04]  /*f970*/  STL [R1+0x704], R35 ;  /* 0x0007042301007387 */ /* 0x0003e80000100800 */
[----:B------:R-:W3:Y:S04]  /*f980*/  LDL R38, [R1+0xaa4] ;  /* 0x000aa40001267983 */ /* 0x000ee80000100800 */
[----:B------:R-:W3:Y:S04]  /*f990*/  LDL R39, [R1+0xaa8] ;  /* 0x000aa80001277983 */ /* 0x000ee80000100800 */
[----:B-1----:R-:W3:Y:S04]  /*f9a0*/  LDL R35, [R1+0xa68] ;  /* 0x000a680001237983 */ /* 0x002ee80000100800 */
[----:B------:R-:W3:Y:S04]  /*f9b0*/  LDL.LU.64 R46, [R1+0x1130] ;  /* 0x00113000012e7983 */ /* 0x000ee80000300a00 */
[----:B------:R-:W3:Y:S04]  /*f9c0*/  @!P0 LDG.E.U8 R40, desc[UR22][R42.64] ;  /* 0x000000162a288981 */ /* 0x000ee8000c1e1100 */
[----:B--2---:R1:W-:Y:S04]  /*f9d0*/  STL [R1+0x6e8], R36 ;  /* 0x0006e82401007387 */ /* 0x0043e80000100800 */
[----:B-1----:R-:W2:Y:S04]  /*f9e0*/  LDL R36, [R1+0xae4] ;  /* 0x000ae40001247983 */ /* 0x002ea80000100800 */
[----:B----4-:R1:W-:Y:S04]  /*f9f0*/  STL [R1+0x6fc], R37 ;  /* 0x0006fc2501007387 */ /* 0x0103e80000100800 */
[----:B-1----:R-:W2:Y:S01]  /*fa00*/  LDL R37, [R1+0xae8] ;  /* 0x000ae80001257983 */ /* 0x002ea20000100800 */
[----:B------:R-:W-:-:S03]  /*fa10*/  VIADD R92, R24, 0xffffffd3 ;  /* 0xffffffd3185c7836 */ /* 0x000fc60000000000 */
[----:B------:R-:W4:Y:S02]  /*fa20*/  LDL.LU.64 R44, [R1+0x1128] ;  /* 0x00112800012c7983 */ /* 0x000f240000300a00 */
[----:B------:R-:W-:Y:S01]  /*fa30*/  ISETP.GE.U32.AND P4, PT, R92, 0x7fffff94, PT ;  /* 0x7fffff945c00780c */ /* 0x000fe20003f86070 */
[----:B------:R-:W-:Y:S01]  /*fa40*/  VIADD R92, R24, 0xffffffcb ;  /* 0xffffffcb185c7836 */ /* 0x000fe20000000000 */
[----:B------:R-:W4:Y:S04]  /*fa50*/  LDL.LU.64 R42, [R1+0x1120] ;  /* 0x00112000012a7983 */ /* 0x000f280000300a00 */
[----:B------:R-:W-:Y:S01]  /*fa60*/  ISETP.GE.U32.AND P6, PT, R92, 0x7fffff8c, PT ;  /* 0x7fffff8c5c00780c */ /* 0x000fe20003fc6070 */
[----:B------:R-:W-:-:S05]  /*fa70*/  VIADD R92, R24, 0xffffffc3 ;  /* 0xffffffc3185c7836 */ /* 0x000fca0000000000 */
[----:B------:R-:W-:Y:S02]  /*fa80*/  ISETP.GE.U32.AND P0, PT, R92, 0x7fffff84, PT ;  /* 0x7fffff845c00780c */ /* 0x000fe40003f06070 */
[----:B------:R-:W-:Y:S02]  /*fa90*/  PRMT R29, RZ, 0x7610, R29 ;  /* 0x00007610ff1d7816 */ /* 0x000fe4000000001d */
[----:B------:R-:W-:Y:S02]  /*faa0*/  PRMT R31, RZ, 0x7610, R31 ;  /* 0x00007610ff1f7816 */ /* 0x000fe4000000001f */
[----:B------:R-:W-:Y:S02]  /*fab0*/  PRMT R28, RZ, 0x7610, R28 ;  /* 0x00007610ff1c7816 */ /* 0x000fe4000000001c */
[----:B---3--:R-:W-:Y:S02]  /*fac0*/  @!P6 LOP3.LUT R39, R39, R38, RZ, 0x3c, !PT ;  /* 0x000000262727e212 */ /* 0x008fe400078e3cff */
[----:B------:R-:W-:-:S02]  /*fad0*/  @!P4 LOP3.LUT R35, R35, R34, RZ, 0x3c, !PT ;  /* 0x000000222323c212 */ /* 0x000fc400078e3cff */
[----:B------:R-:W-:Y:S02]  /*fae0*/  @!P6 LOP3.LUT R38, R39, R38, RZ, 0x3c, !PT ;  /* 0x000000262726e212 */ /* 0x000fe400078e3cff */
[----:B------:R-:W-:Y:S01]  /*faf0*/  @!P4 LOP3.LUT R34, R35, R34, RZ, 0x3c, !PT ;  /* 0x000000222322c212 */ /* 0x000fe200078e3cff */
[----:B------:R1:W-:Y:S01]  /*fb00*/  STL [R1+0x6d0], R40 ;  /* 0x0006d02801007387 */ /* 0x0003e20000100800 */
[----:B------:R-:W-:Y:S02]  /*fb10*/  @!P6 LOP3.LUT R39, R39, R38, RZ, 0x3c, !PT ;  /* 0x000000262727e212 */ /* 0x000fe400078e3cff */
[----:B------:R-:W-:-:S03]  /*fb20*/  @!P4 LOP3.LUT R35, R35, R34, RZ, 0x3c, !PT ;  /* 0x000000222323c212 */ /* 0x000fc600078e3cff */
[----:B------:R3:W3:Y:S04]  /*fb30*/  @!P6 LDG.E.U8 R29, desc[UR22][R38.64] ;  /* 0x00000016261de981 */ /* 0x0006e8000c1e1100 */
[----:B-1----:R-:W3:Y:S04]  /*fb40*/  LDL R40, [R1+0x124] ;  /* 0x0001240001287983 */ /* 0x002ee80000100800 */
[----:B------:R1:W-:Y:S04]  /*fb50*/  STL [R1+0x6e4], R41 ;  /* 0x0006e42901007387 */ /* 0x0003e80000100800 */
[----:B------:R-:W3:Y:S04]  /*fb60*/  LDL R38, [R1+0x9ac] ;  /* 0x0009ac0001267983 */ /* 0x000ee80000100800 */
[----:B------:R-:W3:Y:S04]  /*fb70*/  LDL R39, [R1+0x9b0] ;  /* 0x0009b00001277983 */ /* 0x000ee80000100800 */
[----:B-1----:R-:W3:Y:S04]  /*fb80*/  LDL R41, [R1+0x128] ;  /* 0x0001280001297983 */ /* 0x002ee80000100800 */
[----:B------:R1:W4:Y:S04]  /*fb90*/  @!P4 LDG.E.U8 R31, desc[UR22][R34.64] ;  /* 0x00000016221fc981 */ /* 0x000328000c1e1100 */
[----:B------:R-:W1:Y:S04]  /*fba0*/  LDL R34, [R1+0x164] ;  /* 0x0001640001227983 */ /* 0x000e680000100800 */
[----:B------:R-:W1:Y:S01]  /*fbb0*/  LDL R35, [R1+0x168] ;  /* 0x0001680001237983 */ /* 0x000e620000100800 */
[----:B--2---:R-:W-:-:S04]  /*fbc0*/  @!P0 LOP3.LUT R37, R37, R36, RZ, 0x3c, !PT ;  /* 0x0000002425258212 */ /* 0x004fc800078e3cff */
[----:B------:R-:W-:-:S04]  /*fbd0*/  @!P0 LOP3.LUT R36, R37, R36, RZ, 0x3c, !PT ;  /* 0x0000002425248212 */ /* 0x000fc800078e3cff */
[----:B------:R-:W-:-:S05]  /*fbe0*/  @!P0 LOP3.LUT R37, R37, R36, RZ, 0x3c, !PT ;  /* 0x0000002425258212 */ /* 0x000fca00078e3cff */
[----:B------:R-:W2:Y:S01]  /*fbf0*/  @!P0 LDG.E.U8 R28, desc[UR22][R36.64] ;  /* 0x00000016241c8981 */ /* 0x000ea2000c1e1100 */
[----:B------:R-:W-:-:S05]  /*fc00*/  VIADD R92, R24, 0xfffffffa ;  /* 0xfffffffa185c7836 */ /* 0x000fca0000000000 */
[----:B------:R-:W-:Y:S01]  /*fc10*/  ISETP.GE.U32.AND P4, PT, R92, 0x7fffffbb, PT ;  /* 0x7fffffbb5c00780c */ /* 0x000fe20003f86070 */
[----:B------:R-:W-:Y:S01]  /*fc20*/  VIADD R92, R24, 0xfffffff2 ;  /* 0xfffffff2185c7836 */ /* 0x000fe20000000000 */
[----:B------:R-:W-:Y:S01]  /*fc30*/  PRMT R27, RZ, 0x7610, R27 ;  /* 0x00007610ff1b7816 */ /* 0x000fe2000000001b */
[----:B------:R-:W4:Y:S03]  /*fc40*/  LDL R36, [R1+0x9ec] ;  /* 0x0009ec0001247983 */ /* 0x000f260000100800 */
[----:B------:R-:W-:Y:S01]  /*fc50*/  ISETP.GE.U32.AND P6, PT, R92, 0x7fffffb3, PT ;  /* 0x7fffffb35c00780c */ /* 0x000fe20003fc6070 */
[----:B------:R-:W-:Y:S01]  /*fc60*/  VIADD R92, R24, 0xffffffea ;  /* 0xffffffea185c7836 */ /* 0x000fe20000000000 */
[----:B------:R-:W4:Y:S04]  /*fc70*/  LDL R37, [R1+0x9f0] ;  /* 0x0009f00001257983 */ /* 0x000f280000100800 */
[----:B------:R-:W-:-:S02]  /*fc80*/  ISETP.GE.U32.AND P0, PT, R92, 0x7fffffab, PT ;  /* 0x7fffffab5c00780c */ /* 0x000fc40003f06070 */
[----:B------:R-:W-:Y:S02]  /*fc90*/  PRMT R32, RZ, 0x7610, R32 ;  /* 0x00007610ff207816 */ /* 0x000fe40000000020 */
[----:B------:R-:W-:Y:S02]  /*fca0*/  PRMT R33, RZ, 0x7610, R33 ;  /* 0x00007610ff217816 */ /* 0x000fe40000000021 */
[----:B---3--:R-:W-:-:S07]  /*fcb0*/  @!P4 LOP3.LUT R41, R41, R40, RZ, 0x3c, !PT ;  /* 0x000000282929c212 */ /* 0x008fce00078e3cff */
[----:B------:R-:W-:Y:S02]  /*fcc0*/  @!P0 LOP3.LUT R39, R39, R38, RZ, 0x3c, !PT ;  /* 0x0000002627278212 */ /* 0x000fe400078e3cff */
[----:B------:R-:W-:Y:S02]  /*fcd0*/  @!P4 LOP3.LUT R40, R41, R40, RZ, 0x3c, !PT ;  /* 0x000000282928c212 */ /* 0x000fe400078e3cff */
[----:B------:R-:W-:Y:S02]  /*fce0*/  @!P0 LOP3.LUT R38, R39, R38, RZ, 0x3c, !PT ;  /* 0x0000002627268212 */ /* 0x000fe400078e3cff */
[----:B------:R-:W-:Y:S02]  /*fcf0*/  @!P4 LOP3.LUT R41, R41, R40, RZ, 0x3c, !PT ;  /* 0x000000282929c212 */ /* 0x000fe400078e3cff */
[----:B------:R-:W-:-:S03]  /*fd00*/  @!P0 LOP3.LUT R39, R39, R38, RZ, 0x3c, !PT ;  /* 0x0000002627278212 */ /* 0x000fc600078e3cff */
[----:B------:R-:W3:Y:S04]  /*fd10*/  @!P4 LDG.E.U8 R27, desc[UR22][R40.64] ;  /* 0x00000016281bc981 */ /* 0x000ee8000c1e1100 */
[----:B------:R-:W4:Y:S01]  /*fd20*/  @!P0 LDG.E.U8 R32, desc[UR22][R38.64] ;  /* 0x0000001626208981 */ /* 0x000f22000c1e1100 */
[----:B-1----:R-:W-:-:S04]  /*fd30*/  @!P6 LOP3.LUT R35, R35, R34, RZ, 0x3c, !PT ;  /* 0x000000222323e212 */ /* 0x002fc800078e3cff */
[----:B------:R-:W-:-:S04]  /*fd40*/  @!P6 LOP3.LUT R34, R35, R34, RZ, 0x3c, !PT ;  /* 0x000000222322e212 */ /* 0x000fc800078e3cff */
[----:B------:R-:W-:-:S05]  /*fd50*/  @!P6 LOP3.LUT R35, R35, R34, RZ, 0x3c, !PT ;  /* 0x000000222323e212 */ /* 0x000fca00078e3cff */
[----:B------:R-:W4:Y:S04]  /*fd60*/  @!P6 LDG.E.U8 R33, desc[UR22][R34.64] ;  /* 0x000000162221e981 */ /* 0x000f28000c1e1100 */
[----:B--2---:R1:W-:Y:S04]  /*fd70*/  STL [R1+0x6c4], R28 ;  /* 0x0006c41c01007387 */ /* 0x0043e80000100800 */
[----:B-1----:R-:W2:Y:S04]  /*fd80*/  LDL R28, [R1+0xa2c] ;  /* 0x000a2c00011c7983 */ /* 0x002ea80000100800 */
[----:B------:R1:W-:Y:S04]  /*fd90*/  STL [R1+0x6c8], R29 ;  /* 0x0006c81d01007387 */ /* 0x0003e80000100800 */
[----:B-1----:R-:W2:Y:S01]  /*fda0*/  LDL R29, [R1+0xa30] ;  /* 0x000a3000011d7983 */ /* 0x002ea20000100800 */
[----:B------:R-:W-:-:S03]  /*fdb0*/  VIADD R92, R24, 0xffffffe2 ;  /* 0xffffffe2185c7836 */ /* 0x000fc60000000000 */
[----:B------:R-:W2:Y:S02]  /*fdc0*/  LDL.LU.64 R40, [R1+0x1118] ;  /* 0x0011180001287983 */ /* 0x000ea40000300a00 */
[----:B------:R-:W-:Y:S01]  /*fdd0*/  ISETP.GE.U32.AND P4, PT, R92, 0x7fffffa3, PT ;  /* 0x7fffffa35c00780c */ /* 0x000fe20003f86070 */
[----:B------:R-:W-:-:S05]  /*fde0*/  VIADD R92, R24, 0xffffffda ;  /* 0xffffffda185c7836 */ /* 0x000fca0000000000 */
[----:B------:R-:W-:Y:S02]  /*fdf0*/  ISETP.GE.U32.AND P6, PT, R92, 0x7fffff9b, PT ;  /* 0x7fffff9b5c00780c */ /* 0x000fe40003fc6070 */
[----:B------:R-:W-:Y:S01]  /*fe00*/  PRMT R26, RZ, 0x7610, R26 ;  /* 0x00007610ff1a7816 */ /* 0x000fe2000000001a */
[----:B---3--:R1:W-:Y:S04]  /*fe10*/  STL [R1+0x6b0], R27 ;  /* 0x0006b01b01007387 */ /* 0x0083e80000100800 */
[----:B-1----:R-:W3:Y:S04]  /*fe20*/  LDL R27, [R1+0xa6c] ;  /* 0x000a6c00011b7983 */ /* 0x002ee80000100800 */
[----:B----4-:R1:W-:Y:S04]  /*fe30*/  STL [R1+0x6cc], R31 ;  /* 0x0006cc1f01007387 */ /* 0x0103e80000100800 */
[----:B------:R-:W4:Y:S04]  /*fe40*/  LDL R34, [R1+0xaac] ;  /* 0x000aac0001227983 */ /* 0x000f280000100800 */
[----:B------:R-:W4:Y:S04]  /*fe50*/  LDL R35, [R1+0xab0] ;  /* 0x000ab00001237983 */ /* 0x000f280000100800 */
[----:B-1----:R-:W3:Y:S04]  /*fe60*/  LDL R31, [R1+0xa70] ;  /* 0x000a7000011f7983 */ /* 0x002ee80000100800 */
[----:B------:R-:W3:Y:S04]  /*fe70*/  LDL.LU.64 R38, [R1+0x1110] ;  /* 0x0011100001267983 */ /* 0x000ee80000300a00 */
[----:B------:R1:W-:Y:S04]  /*fe80*/  STL [R1+0x6a8], R32 ;  /* 0x0006a82001007387 */ /* 0x0003e80000100800 */
[----:B-1----:R-:W3:Y:S04]  /*fe90*/  LDL R32, [R1+0xaec] ;  /* 0x000aec0001207983 */ /* 0x002ee80000100800 */
[----:B------:R1:W-:Y:S04]  /*fea0*/  STL [R1+0x6ac], R33 ;  /* 0x0006ac2101007387 */ /* 0x0003e80000100800 */
[----:B-1----:R-:W3:Y:S01]  /*feb0*/  LDL R33, [R1+0xaf0] ;  /* 0x000af00001217983 */ /* 0x002ee20000100800 */
[----:B--2---:R-:W-:-:S04]  /*fec0*/  @!P6 LOP3.LUT R29, R29, R28, RZ, 0x3c, !PT ;  /* 0x0000001c1d1de212 */ /* 0x004fc800078e3cff */
[----:B------:R-:W-:-:S04]  /*fed0*/  @!P6 LOP3.LUT R28, R29, R28, RZ, 0x3c, !PT ;  /* 0x0000001c1d1ce212 */ /* 0x000fc800078e3cff */
[----:B------:R-:W-:-:S05]  /*fee0*/  @!P6 LOP3.LUT R29, R29, R28, RZ, 0x3c, !PT ;  /* 0x0000001c1d1de212 */ /* 0x000fca00078e3cff */
[----:B------:R-:W2:Y:S01]  /*fef0*/  @!P6 LDG.E.U8 R26, desc[UR22][R28.64] ;  /* 0x000000161c1ae981 */ /* 0x000ea2000c1e1100 */
[----:B------:R-:W-:Y:S01]  /*ff00*/  @!P4 LOP3.LUT R37, R37, R36, RZ, 0x3c, !PT ;  /* 0x000000242525c212 */ /* 0x000fe200078e3cff */
[----:B------:R-:W-:-:S03]  /*ff10*/  VIADD R92, R24, 0xffffffd2 ;  /* 0xffffffd2185c7836 */ /* 0x000fc60000000000 */
[C---:B------:R-:W-:Y:S02]  /*ff20*/  @!P4 LOP3.LUT R36, R37.reuse, R36, RZ, 0x3c, !PT ;  /* 0x000000242524c212 */ /* 0x040fe400078e3cff */
[----:B------:R-:W-:Y:S02]  /*ff30*/  PRMT R93, RZ, 0x7610, R93 ;  /* 0x00007610ff5d7816 */ /* 0x000fe4000000005d */
[----:B------:R-:W-:Y:S01]  /*ff40*/  ISETP.GE.U32.AND P0, PT, R92, 0x7fffff93, PT ;  /* 0x7fffff935c00780c */ /* 0x000fe20003f06070 */
[----:B------:R-:W-:Y:S01]  /*ff50*/  VIADD R92, R24, 0xffffffca ;  /* 0xffffffca185c7836 */ /* 0x000fe20000000000 */
[----:B------:R-:W-:-:S05]  /*ff60*/  @!P4 LOP3.LUT R37, R37, R36, RZ, 0x3c, !PT ;  /* 0x000000242525c212 */ /* 0x000fca00078e3cff */
[----:B------:R-:W2:Y:S01]  /*ff70*/  @!P4 LDG.E.U8 R93, desc[UR22][R36.64] ;  /* 0x00000016245dc981 */ /* 0x000ea2000c1e1100 */
[----:B------:R-:W-:Y:S01]  /*ff80*/  ISETP.GE.U32.AND P4, PT, R92, 0x7fffff8b, PT ;  /* 0x7fffff8b5c00780c */ /* 0x000fe20003f86070 */
[----:B------:R-:W-:-:S05]  /*ff90*/  VIADD R92, R24, 0xffffffc2 ;  /* 0xffffffc2185c7836 */ /* 0x000fca0000000000 */
[----:B------:R-:W-:Y:S02]  /*ffa0*/  ISETP.GE.U32.AND P6, PT, R92, 0x7fffff83, PT ;  /* 0x7fffff835c00780c */ /* 0x000fe40003fc6070 */
[----:B------:R-:W-:Y:S01]  /*ffb0*/  PRMT R23, RZ, 0x7610, R23 ;  /* 0x00007610ff177816 */ /* 0x000fe20000000017 */
[----:B------:R-:W2:Y:S01]  /*ffc0*/  LDL.LU.64 R36, [R1+0x1108] ;  /* 0x0011080001247983 */ /* 0x000ea20000300a00 */
[----:B------:R-:W-:-:S03]  /*ffd0*/  PRMT R25, RZ, 0x7610, R25 ;  /* 0x00007610ff197816 */ /* 0x000fc60000000019 */
[----:B------:R-:W2:Y:S04]  /*ffe0*/  LDL R28, [R1+0x12c] ;  /* 0x00012c00011c7983 */ /* 0x000ea80000100800 */
[----:B------:R-:W2:Y:S01]  /*fff0*/  LDL R29, [R1+0x130] ;  /* 0x00013000011d7983 */ /* 0x000ea20000100800 */
[----:B------:R-:W-:Y:S02]  /*10000*/  PRMT R30, RZ, 0x7610, R30 ;  /* 0x00007610ff1e7816 */ /* 0x000fe4000000001e */
[----:B----4-:R-:W-:-:S04]  /*10010*/  @!P4 LOP3.LUT R35, R35, R34, RZ, 0x3c, !PT ;  /* 0x000000222323c212 */ /* 0x010fc800078e3cff */
[----:B------:R-:W-:-:S04]  /*10020*/  @!P4 LOP3.LUT R34, R35, R34, RZ, 0x3c, !PT ;  /* 0x000000222322c212 */ /* 0x000fc800078e3cff */
[----:B------:R-:W-:-:S05]  /*10030*/  @!P4 LOP3.LUT R35, R35, R34, RZ, 0x3c, !PT ;  /* 0x000000222323c212 */ /* 0x000fca00078e3cff */
[----:B------:R-:W4:Y:S01]  /*10040*/  @!P4 LDG.E.U8 R23, desc[UR22][R34.64] ;  /* 0x000000162217c981 */ /* 0x000f22000c1e1100 */
[----:B---3--:R-:W-:-:S04]  /*10050*/  @!P6 LOP3.LUT R33, R33, R32, RZ, 0x3c, !PT ;  /* 0x000000202121e212 */ /* 0x008fc800078e3cff */
[----:B------:R-:W-:-:S04]  /*10060*/  @!P6 LOP3.LUT R32, R33, R32, RZ, 0x3c, !PT ;  /* 0x000000202120e212 */ /* 0x000fc800078e3cff */
[----:B------:R-:W-:-:S05]  /*10070*/  @!P6 LOP3.LUT R33, R33, R32, RZ, 0x3c, !PT ;  /* 0x000000202121e212 */ /* 0x000fca00078e3cff */
[----:B------:R-:W3:Y:S04]  /*10080*/  @!P6 LDG.E.U8 R30, desc[UR22][R32.64] ;  /* 0x00000016201ee981 */ /* 0x000ee8000c1e1100 */
[----:B--2---:R1:W-:Y:S02]  /*10090*/  STL [R1+0x690], R26 ;  /* 0x0006901a01007387 */ /* 0x0043e40000100800 */
[----:B-1----:R-:W-:-:S05]  /*100a0*/  @!P0 IMAD.MOV.U32 R26, RZ, RZ, R31 ;  /* 0x000000ffff1a8224 */ /* 0x002fca00078e001f */
[----:B------:R-:W2:Y:S04]  /*100b0*/  @!P0 LDG.E.U8 R25, desc[UR22][R26.64] ;  /* 0x000000161a198981 */ /* 0x000ea8000c1e1100 */
[----:B------:R-:W3:Y:S04]  /*100c0*/  LDL R26, [R1+0x16c] ;  /* 0x00016c00011a7983 */ /* 0x000ee80000100800 */
[----:B------:R-:W3:Y:S04]  /*100d0*/  LDL R27, [R1+0x170] ;  /* 0x00017000011b7983 */ /* 0x000ee80000100800 */
[----:B------:R-:W3:Y:S04]  /*100e0*/  LDL.LU.64 R34, [R1+0x1100] ;  /* 0x0011000001227983 */ /* 0x000ee80000300a00 */
[----:B----4-:R1:W-:Y:S04]  /*100f0*/  STL [R1+0x688], R23 ;  /* 0x0006881701007387 */ /* 0x0103e80000100800 */
[----:B-1----:R-:W4:Y:S04]  /*10100*/  LDL R23, [R1+0x9b4] ;  /* 0x0009b40001177983 */ /* 0x002f280000100800 */
[----:B--2---:R1:W-:Y:S04]  /*10110*/  STL [R1+0x68c], R25 ;  /* 0x00068c1901007387 */ /* 0x0043e80000100800 */
[----:B-1----:R-:W2:Y:S04]  /*10120*/  LDL R25, [R1+0x9b8] ;  /* 0x0009b80001197983 */ /* 0x002ea80000100800 */
[----:B------:R-:W-:Y:S04]  /*10130*/  STL [R1+0x6a4], R93 ;  /* 0x0006a45d01007387 */ /* 0x000fe80000100800 */
[----:B------:R-:W2:Y:S04]  /*10140*/  LDL R32, [R1+0x9f4] ;  /* 0x0009f40001207983 */ /* 0x000ea80000100800 */
[----:B------:R-:W2:Y:S04]  /*10150*/  LDL R33, [R1+0x9f8] ;  /* 0x0009f80001217983 */ /* 0x000ea80000100800 */
[----:B---3--:R1:W-:Y:S04]  /*10160*/  STL [R1+0x684], R30 ;  /* 0x0006841e01007387 */ /* 0x0083e80000100800 */
[----:B------:R-:W3:Y:S04]  /*10170*/  LDL R31, [R1+0xa38] ;  /* 0x000a3800011f7983 */ /* 0x000ee80000100800 */
[----:B-1----:R-:W3:Y:S01]  /*10180*/  LDL R30, [R1+0xa34] ;  /* 0x000a3400011e7983 */ /* 0x002ee20000100800 */
[----:B------:R-:W-:-:S05]  /*10190*/  VIADD R92, R24, 0xfffffff9 ;  /* 0xfffffff9185c7836 */ /* 0x000fca0000000000 */
[----:B------:R-:W-:Y:S01]  /*101a0*/  ISETP.GE.U32.AND P0, PT, R92, 0x7fffffba, PT ;  /* 0x7fffffba5c00780c */ /* 0x000fe20003f06070 */
[----:B------:R-:W-:-:S05]  /*101b0*/  VIADD R92, R24, 0xfffffff1 ;  /* 0xfffffff1185c7836 */ /* 0x000fca0000000000 */
[----:B------:R-:W-:Y:S01]  /*101c0*/  ISETP.GE.U32.AND P4, PT, R92, 0x7fffffb2, PT ;  /* 0x7fffffb25c00780c */ /* 0x000fe20003f86070 */
[----:B------:R-:W-:-:S06]  /*101d0*/  VIADD R92, R24, 0xffffffe9 ;  /* 0xffffffe9185c7836 */ /* 0x000fcc0000000000 */
[----:B------:R-:W-:-:S04]  /*101e0*/  @!P0 LOP3.LUT R29, R29, R28, RZ, 0x3c, !PT ;  /* 0x0000001c1d1d8212 */ /* 0x000fc800078e3cff */
        /* <DEDUP_REMOVED lines=8> */
[----:B------:R-:W4:Y:S01]  /*10270*/  @!P0 LDG.E.U8 R22, desc[UR22][R28.64] ;  /* 0x000000161c168981 */ /* 0x000f22000c1e1100 */
[----:B------:R-:W-:Y:S01]  /*10280*/  ISETP.GE.U32.AND P0, PT, R92, 0x7fffffa2, PT ;  /* 0x7fffffa25c00780c */ /* 0x000fe20003f06070 */
[----:B------:R-:W-:Y:S01]  /*10290*/  VIADD R92, R24, 0xffffffd9 ;  /* 0xffffffd9185c7836 */ /* 0x000fe20000000000 */
[----:B------:R-:W-:-:S05]  /*102a0*/  @!P4 LOP3.LUT R27, R27, R26, RZ, 0x3c, !PT ;  /* 0x0000001a1b1bc212 */ /* 0x000fca00078e3cff */
[----:B------:R-:W4:Y:S01]  /*102b0*/  @!P4 LDG.E.U8 R21, desc[UR22][R26.64] ;  /* 0x000000161a15c981 */ /* 0x000f22000c1e1100 */
[----:B------:R-:W-:Y:S02]  /*102c0*/  ISETP.GE.U32.AND P4, PT, R92, 0x7fffff9a, PT ;  /* 0x7fffff9a5c00780c */ /* 0x000fe40003f86070 */
[----:B------:R-:W-:Y:S01]  /*102d0*/  PRMT R18, RZ, 0x7610, R18 ;  /* 0x00007610ff127816 */ /* 0x000fe20000000012 */
[----:B------:R-:W4:Y:S01]  /*102e0*/  LDL R28, [R1+0xa74] ;  /* 0x000a7400011c7983 */ /* 0x000f220000100800 */
[----:B------:R-:W-:-:S03]  /*102f0*/  PRMT R19, RZ, 0x7610, R19 ;  /* 0x00007610ff137816 */ /* 0x000fc60000000013 */
[----:B------:R-:W4:Y:S04]  /*10300*/  LDL R29, [R1+0xa78] ;  /* 0x000a7800011d7983 */ /* 0x000f280000100800 */
[----:B------:R-:W4:Y:S04]  /*10310*/  LDL R26, [R1+0xab4] ;  /* 0x000ab400011a7983 */ /* 0x000f280000100800 */
[----:B------:R-:W4:Y:S01]  /*10320*/  LDL R27, [R1+0xab8] ;  /* 0x000ab800011b7983 */ /* 0x000f220000100800 */
[----:B--2---:R-:W-:-:S04]  /*10330*/  @!P0 LOP3.LUT R33, R33, R32, RZ, 0x3c, !PT ;  /* 0x0000002021218212 */ /* 0x004fc800078e3cff */
[----:B------:R-:W-:Y:S02]  /*10340*/  @!P0 LOP3.LUT R32, R33, R32, RZ, 0x3c, !PT ;  /* 0x0000002021208212 */ /* 0x000fe400078e3cff */
[----:B---3--:R-:W-:-:S04]  /*10350*/  @!P4 LOP3.LUT R31, R31, R30, RZ, 0x3c, !PT ;  /* 0x0000001e1f1fc212 */ /* 0x008fc800078e3cff */
[----:B------:R-:W-:Y:S02]  /*10360*/  @!P4 LOP3.LUT R30, R31, R30, RZ, 0x3c, !PT ;  /* 0x0000001e1f1ec212 */ /* 0x000fe400078e3cff */
[----:B------:R-:W-:Y:S02]  /*10370*/  @!P0 LOP3.LUT R33, R33, R32, RZ, 0x3c, !PT ;  /* 0x0000002021218212 */ /* 0x000fe400078e3cff */
[----:B------:R-:W-:-:S03]  /*10380*/  @!P4 LOP3.LUT R31, R31, R30, RZ, 0x3c, !PT ;  /* 0x0000001e1f1fc212 */ /* 0x000fc600078e3cff */
[----:B------:R-:W2:Y:S04]  /*10390*/  @!P0 LDG.E.U8 R19, desc[UR22][R32.64] ;  /* 0x0000001620138981 */ /* 0x000ea8000c1e1100 */
[----:B------:R-:W3:Y:S01]  /*103a0*/  @!P4 LDG.E.U8 R18, desc[UR22][R30.64] ;  /* 0x000000161e12c981 */ /* 0x000ee2000c1e1100 */
[----:B------:R-:W-:Y:S01]  /*103b0*/  PRMT R20, RZ, 0x7610, R20 ;  /* 0x00007610ff147816 */ /* 0x000fe20000000014 */
[----:B------:R-:W-:Y:S02]  /*103c0*/  VIADD R92, R24, 0xffffffd1 ;  /* 0xffffffd1185c7836 */ /* 0x000fe40000000000 */
[----:B----4-:R1:W-:Y:S02]  /*103d0*/  STL [R1+0x670], R22 ;  /* 0x0006701601007387 */ /* 0x0103e40000100800 */
[----:B-1----:R-:W-:-:S05]  /*103e0*/  @!P6 IMAD.MOV.U32 R22, RZ, RZ, R25 ;  /* 0x000000ffff16e224 */ /* 0x002fca00078e0019 */
[----:B------:R-:W4:Y:S01]  /*103f0*/  @!P6 LDG.E.U8 R20, desc[UR22][R22.64] ;  /* 0x000000161614e981 */ /* 0x000f22000c1e1100 */
[----:B------:R-:W-:Y:S01]  /*10400*/  ISETP.GE.U32.AND P6, PT, R92, 0x7fffff92, PT ;  /* 0x7fffff925c00780c */ /* 0x000fe20003fc6070 */
[----:B------:R-:W-:Y:S02]  /*10410*/  VIADD R92, R24, 0xffffffc9 ;  /* 0xffffffc9185c7836 */ /* 0x000fe40000000000 */
[----:B------:R1:W-:Y:S03]  /*10420*/  STL [R1+0x66c], R21 ;  /* 0x00066c1501007387 */ /* 0x0003e60000100800 */
[----:B------:R-:W-:Y:S01]  /*10430*/  ISETP.GE.U32.AND P0, PT, R92, 0x7fffff8a, PT ;  /* 0x7fffff8a5c00780c */ /* 0x000fe20003f06070 */
[----:B------:R-:W4:Y:S04]  /*10440*/  LDL R22, [R1+0xaf8] ;  /* 0x000af80001167983 */ /* 0x000f280000100800 */
[----:B-1----:R-:W4:Y:S04]  /*10450*/  LDL R21, [R1+0xaf4] ;  /* 0x000af40001157983 */ /* 0x002f280000100800 */
[----:B------:R-:W4:Y:S01]  /*10460*/  LDL.LU.64 R32, [R1+0x10f8] ;  /* 0x0010f80001207983 */ /* 0x000f220000300a00 */
[----:B------:R-:W-:-:S03]  /*10470*/  PRMT R17, RZ, 0x7610, R17 ;  /* 0x00007610ff117816 */ /* 0x000fc60000000011 */
[----:B------:R-:W4:Y:S04]  /*10480*/  LDL.LU.64 R30, [R1+0x10f0] ;  /* 0x0010f000011e7983 */ /* 0x000f280000300a00 */
[----:B------:R-:W4:Y:S04]  /*10490*/  LDL R23, [R1+0x134] ;  /* 0x0001340001177983 */ /* 0x000f280000100800 */
[----:B------:R-:W4:Y:S01]  /*104a0*/  LDL R25, [R1+0x138] ;  /* 0x0001380001197983 */ /* 0x000f220000100800 */
[----:B------:R-:W-:-:S03]  /*104b0*/  PRMT R16, RZ, 0x7610, R16 ;  /* 0x00007610ff107816 */ /* 0x000fc60000000010 */
[----:B---3--:R1:W-:Y:S04]  /*104c0*/  STL [R1+0x650], R18 ;  /* 0x0006501201007387 */ /* 0x0083e80000100800 */
[----:B--2---:R2:W-:Y:S01]  /*104d0*/  STL [R1+0x664], R19 ;  /* 0x0006641301007387 */ /* 0x0045e20000100800 */
[----:B-1----:R-:W-:Y:S02]  /*104e0*/  @!P6 IMAD.MOV.U32 R18, RZ, RZ, R29 ;  /* 0x000000ffff12e224 */ /* 0x002fe400078e001d */
[----:B------:R-:W-:Y:S01]  /*104f0*/  VIADD R92, R24, 0xffffffc1 ;  /* 0xffffffc1185c7836 */ /* 0x000fe20000000000 */
[----:B------:R-:W3:Y:S01]  /*10500*/  LDL R29, [R1+0x178] ;  /* 0x00017800011d7983 */ /* 0x000ee20000100800 */
[----:B--2---:R-:W-:-:S03]  /*10510*/  @!P6 IMAD.MOV.U32 R19, RZ, RZ, R28 ;  /* 0x000000ffff13e224 */ /* 0x004fc600078e001c */
[----:B------:R-:W-:Y:S01]  /*10520*/  ISETP.GE.U32.AND P4, PT, R92, 0x7fffff82, PT ;  /* 0x7fffff825c00780c */ /* 0x000fe20003f86070 */
[----:B------:R-:W3:Y:S04]  /*10530*/  LDL R28, [R1+0x174] ;  /* 0x00017400011c7983 */ /* 0x000ee80000100800 */
[----:B------:R1:W2:Y:S02]  /*10540*/  @!P6 LDG.E.U8 R17, desc[UR22][R18.64] ;  /* 0x000000161211e981 */ /* 0x0002a4000c1e1100 */
[----:B-1----:R-:W-:Y:S02]  /*10550*/  @!P0 IMAD.MOV.U32 R18, RZ, RZ, R27 ;  /* 0x000000ffff128224 */ /* 0x002fe400078e001b */
[----:B------:R-:W-:-:S05]  /*10560*/  @!P0 IMAD.MOV.U32 R19, RZ, RZ, R26 ;  /* 0x000000ffff138224 */ /* 0x000fca00078e001a */
[----:B------:R-:W2:Y:S01]  /*10570*/  @!P0 LDG.E.U8 R16, desc[UR22][R18.64] ;  /* 0x0000001612108981 */ /* 0x000ea2000c1e1100 */
[----:B------:R-:W-:-:S03]  /*10580*/  PRMT R10, RZ, 0x7610, R10 ;  /* 0x00007610ff0a7816 */ /* 0x000fc6000000000a */
[----:B----4-:R-:W-:Y:S04]  /*10590*/  STL [R1+0x668], R20 ;  /* 0x0006681401007387 */ /* 0x010fe80000100800 */
[----:B------:R-:W4:Y:S04]  /*105a0*/  LDL R26, [R1+0x9bc] ;  /* 0x0009bc00011a7983 */ /* 0x000f280000100800 */
[----:B------:R-:W4:Y:S01]  /*105b0*/  LDL R27, [R1+0x9c0] ;  /* 0x0009c000011b7983 */ /* 0x000f220000100800 */
[----:B------:R-:W-:-:S05]  /*105c0*/  VIADD R92, R24, 0xfffffff8 ;  /* 0xfffffff8185c7836 */ /* 0x000fca0000000000 */
[----:B------:R-:W-:Y:S01]  /*105d0*/  ISETP.GE.U32.AND P6, PT, R92, 0x7fffffb9, PT ;  /* 0x7fffffb95c00780c */ /* 0x000fe20003fc6070 */
[----:B------:R-:W-:Y:S01]  /*105e0*/  VIADD R92, R24, 0xfffffff0 ;  /* 0xfffffff0185c7836 */ /* 0x000fe20000000000 */
[----:B--2---:R1:W-:Y:S04]  /*105f0*/  STL [R1+0x648], R16 ;  /* 0x0006481001007387 */ /* 0x0043e80000100800 */
[----:B------:R2:W-:Y:S01]  /*10600*/  STL [R1+0x64c], R17 ;  /* 0x00064c1101007387 */ /* 0x0005e20000100800 */
[----:B-1----:R-:W-:Y:S02]  /*10610*/  @!P4 IMAD.MOV.U32 R16, RZ, RZ, R22 ;  /* 0x000000ffff10c224 */ /* 0x002fe400078e0016 */
[----:B--2---:R-:W-:-:S05]  /*10620*/  @!P4 IMAD.MOV.U32 R17, RZ, RZ, R21 ;  /* 0x000000ffff11c224 */ /* 0x004fca00078e0015 */
[----:B------:R-:W2:Y:S01]  /*10630*/  @!P4 LDG.E.U8 R10, desc[UR22][R16.64] ;  /* 0x00000016100ac981 */ /* 0x000ea2000c1e1100 */
[----:B------:R-:W-:Y:S02]  /*10640*/  ISETP.GE.U32.AND P0, PT, R92, 0x7fffffb1, PT ;  /* 0x7fffffb15c00780c */ /* 0x000fe40003f06070 */
[----:B------:R-:W-:-:S11]  /*10650*/  PRMT R11, RZ, 0x7610, R11 ;  /* 0x00007610ff0b7816 */ /* 0x000fd6000000000b */
[----:B---3--:R-:W-:-:S04]  /*10660*/  @!P0 LOP3.LUT R29, R29, R28, RZ, 0x3c, !PT ;  /* 0x0000001c1d1d8212 */ /* 0x008fc800078e3cff */
[----:B------:R-:W-:-:S04]  /*10670*/  @!P0 LOP3.LUT R28, R29, R28, RZ, 0x3c, !PT ;  /* 0x0000001c1d1c8212 */ /* 0x000fc800078e3cff */
[----:B------:R-:W-:-:S05]  /*10680*/  @!P0 LOP3.LUT R29, R29, R28, RZ, 0x3c, !PT ;  /* 0x0000001c1d1d8212 */ /* 0x000fca00078e3cff */
[----:B------:R-:W3:Y:S01]  /*10690*/  @!P0 LDG.E.U8 R11, desc[UR22][R28.64] ;  /* 0x000000161c0b8981 */ /* 0x000ee2000c1e1100 */
[----:B------:R-:W-:-:S03]  /*106a0*/  VIADD R92, R24, 0xffffffe8 ;  /* 0xffffffe8185c7836 */ /* 0x000fc60000000000 */
[----:B--2---:R1:W-:Y:S04]  /*106b0*/  STL [R1+0x644], R10 ;  /* 0x0006440a01007387 */ /* 0x0043e80000100800 */
[----:B------:R-:W2:Y:S04]  /*106c0*/  LDL R16, [R1+0xa00] ;  /* 0x000a000001107983 */ /* 0x000ea80000100800 */
[----:B------:R-:W2:Y:S04]  /*106d0*/  LDL R17, [R1+0xa3c] ;  /* 0x000a3c0001117983 */ /* 0x000ea80000100800 */
[----:B-1----:R-:W2:Y:S04]  /*106e0*/  LDL R10, [R1+0x9fc] ;  /* 0x0009fc00010a7983 */ /* 0x002ea80000100800 */
[----:B------:R-:W2:Y:S04]  /*106f0*/  LDL R18, [R1+0xa40] ;  /* 0x000a400001127983 */ /* 0x000ea80000100800 */
[----:B------:R-:W2:Y:S04]  /*10700*/  LDL.LU R19, [R1+0x48] ;  /* 0x0000480001137983 */ /* 0x000ea80000300800 */
[----:B------:R-:W2:Y:S04]  /*10710*/  LDL R20, [R1+0xa7c] ;  /* 0x000a7c0001147983 */ /* 0x000ea80000100800 */
[----:B------:R-:W2:Y:S01]  /*10720*/  LDL R21, [R1+0xa80] ;  /* 0x000a800001157983 */ /* 0x000ea20000100800 */
[----:B------:R-:W-:Y:S01]  /*10730*/  ISETP.GE.U32.AND P4, PT, R92, 0x7fffffa9, PT ;  /* 0x7fffffa95c00780c */ /* 0x000fe20003f86070 */
[----:B------:R-:W-:Y:S01]  /*10740*/  @!P6 IMAD.MOV.U32 R22, RZ, RZ, R25 ;  /* 0x000000ffff16e224 */ /* 0x000fe200078e0019 */
[----:B------:R-:W-:Y:S01]  /*10750*/  PRMT R12, RZ, 0x7610, R12 ;  /* 0x00007610ff0c7816 */ /* 0x000fe2000000000c */
[----:B------:R-:W-:-:S05]  /*10760*/  VIADD R92, R24, 0xffffffe0 ;  /* 0xffffffe0185c7836 */ /* 0x000fca0000000000 */
[----:B------:R-:W2:Y:S01]  /*10770*/  @!P6 LDG.E.U8 R12, desc[UR22][R22.64] ;  /* 0x00000016160ce981 */ /* 0x000ea2000c1e1100 */
[----:B------:R-:W-:-:S04]  /*10780*/  ISETP.GE.U32.AND P6, PT, R92, 0x7fffffa1, PT ;  /* 0x7fffffa15c00780c */ /* 0x000fc80003fc6070 */
[----:B----4-:R-:W-:Y:S01]  /*10790*/  @!P4 LOP3.LUT R27, R27, R26, RZ, 0x3c, !PT ;  /* 0x0000001a1b1bc212 */ /* 0x010fe200078e3cff */
[----:B------:R-:W-:-:S03]  /*107a0*/  VIADD R92, R24, 0xffffffd8 ;  /* 0xffffffd8185c7836 */ /* 0x000fc60000000000 */
[C---:B------:R-:W-:Y:S01]  /*107b0*/  @!P4 LOP3.LUT R26, R27.reuse, R26, RZ, 0x3c, !PT ;  /* 0x0000001a1b1ac212 */ /* 0x040fe200078e3cff */
[----:B------:R-:W4:Y:S01]  /*107c0*/  LDL.LU R22, [R1+0x4c] ;  /* 0x00004c0001167983 */ /* 0x000f220000300800 */
[----:B------:R-:W-:Y:S02]  /*107d0*/  PRMT R9, RZ, 0x7610, R9 ;  /* 0x00007610ff097816 */ /* 0x000fe40000000009 */
[----:B------:R-:W-:Y:S01]  /*107e0*/  @!P4 LOP3.LUT R27, R27, R26, RZ, 0x3c, !PT ;  /* 0x0000001a1b1bc212 */ /* 0x000fe200078e3cff */
[----:B------:R-:W4:Y:S01]  /*107f0*/  LDL R23, [R1+0xabc] ;  /* 0x000abc0001177983 */ /* 0x000f220000100800 */
[----:B------:R-:W-:Y:S01]  /*10800*/  ISETP.GE.U32.AND P0, PT, R92, 0x7fffff99, PT ;  /* 0x7fffff995c00780c */ /* 0x000fe20003f06070 */
[----:B------:R-:W-:Y:S02]  /*10810*/  VIADD R92, R24, 0xffffffd0 ;  /* 0xffffffd0185c7836 */ /* 0x000fe40000000000 */
[----:B------:R-:W4:Y:S01]  /*10820*/  LDL R25, [R1+0xac0] ;  /* 0x000ac00001197983 */ /* 0x000f220000100800 */
[----:B------:R-:W-:-:S03]  /*10830*/  PRMT R7, RZ, 0x7610, R7 ;  /* 0x00007610ff077816 */ /* 0x000fc60000000007 */
[----:B------:R-:W4:Y:S04]  /*10840*/  LDL.LU.64 R28, [R1+0x10e8] ;  /* 0x0010e800011c7983 */ /* 0x000f280000300a00 */
[----:B------:R-:W4:Y:S01]  /*10850*/  @!P4 LDG.E.U8 R9, desc[UR22][R26.64] ;  /* 0x000000161a09c981 */ /* 0x000f22000c1e1100 */
[----:B------:R-:W-:-:S03]  /*10860*/  ISETP.GE.U32.AND P4, PT, R92, 0x7fffff91, PT ;  /* 0x7fffff915c00780c */ /* 0x000fc60003f86070 */
[----:B------:R-:W4:Y:S04]  /*10870*/  LDL.LU.64 R26, [R1+0x10e0] ;  /* 0x0010e000011a7983 */ /* 0x000f280000300a00 */
[----:B---3--:R2:W-:Y:S01]  /*10880*/  STL [R1+0x62c], R11 ;  /* 0x00062c0b01007387 */ /* 0x0085e20000100800 */
[----:B------:R-:W-:Y:S02]  /*10890*/  PRMT R3, RZ, 0x7610, R3 ;  /* 0x00007610ff037816 */ /* 0x000fe40000000003 */
[----:B------:R-:W-:Y:S01]  /*108a0*/  PRMT R2, RZ, 0x7610, R2 ;  /* 0x00007610ff027816 */ /* 0x000fe20000000002 */
[----:B--2---:R-:W-:Y:S02]  /*108b0*/  @!P6 IMAD.MOV.U32 R11, RZ, RZ, R10 ;  /* 0x000000ffff0be224 */ /* 0x004fe400078e000a */
[----:B------:R-:W-:-:S05]  /*108c0*/  @!P6 IMAD.MOV.U32 R10, RZ, RZ, R16 ;  /* 0x000000ffff0ae224 */ /* 0x000fca00078e0010 */
[----:B------:R1:W2:Y:S02]  /*108d0*/  @!P6 LDG.E.U8 R7, desc[UR22][R10.64] ;  /* 0x000000160a07e981 */ /* 0x0002a4000c1e1100 */
[----:B-1----:R-:W-:Y:S02]  /*108e0*/  @!P0 IMAD.MOV.U32 R10, RZ, RZ, R18 ;  /* 0x000000ffff0a8224 */ /* 0x002fe400078e0012 */
[----:B------:R-:W-:-:S05]  /*108f0*/  @!P0 IMAD.MOV.U32 R11, RZ, RZ, R17 ;  /* 0x000000ffff0b8224 */ /* 0x000fca00078e0011 */
[----:B------:R1:W3:Y:S02]  /*10900*/  @!P0 LDG.E.U8 R3, desc[UR22][R10.64] ;  /* 0x000000160a038981 */ /* 0x0002e4000c1e1100 */
[----:B-1----:R-:W-:Y:S02]  /*10910*/  @!P4 IMAD.MOV.U32 R10, RZ, RZ, R21 ;  /* 0x000000ffff0ac224 */ /* 0x002fe400078e0015 */
[----:B------:R-:W-:-:S05]  /*10920*/  @!P4 IMAD.MOV.U32 R11, RZ, RZ, R20 ;  /* 0x000000ffff0bc224 */ /* 0x000fca00078e0014 */
[----:B------:R-:W2:Y:S01]  /*10930*/  @!P4 LDG.E.U8 R2, desc[UR22][R10.64] ;  /* 0x000000160a02c981 */ /* 0x000ea2000c1e1100 */
[----:B------:R-:W-:-:S05]  /*10940*/  VIADD R92, R24, 0xffffffc8 ;  /* 0xffffffc8185c7836 */ /* 0x000fca0000000000 */
[----:B------:R-:W-:Y:S01]  /*10950*/  ISETP.GE.U32.AND P6, PT, R92, 0x7fffff89, PT ;  /* 0x7fffff895c00780c */ /* 0x000fe20003fc6070 */
[----:B------:R-:W-:Y:S01]  /*10960*/  STL [R1+0x630], R12 ;  /* 0x0006300c01007387 */ /* 0x000fe20000100800 */
[----:B------:R-:W-:-:S03]  /*10970*/  PRMT R0, RZ, 0x7610, R0 ;  /* 0x00007610ff007816 */ /* 0x000fc60000000000 */
[----:B--2---:R4:W-:Y:S04]  /*10980*/  STL [R1+0x60c], R2 ;  /* 0x00060c0201007387 */ /* 0x0049e80000100800 */
[----:B---3--:R1:W-:Y:S04]  /*10990*/  STL [R1+0x610], R3 ;  /* 0x0006100301007387 */ /* 0x0083e80000100800 */
[----:B----4-:R-:W-:Y:S02]  /*109a0*/  @!P6 IMAD.MOV.U32 R2, RZ, RZ, R25 ;  /* 0x000000ffff02e224 */ /* 0x010fe400078e0019 */
[----:B-1----:R-:W-:-:S05]  /*109b0*/  @!P6 IMAD.MOV.U32 R3, RZ, RZ, R23 ;  /* 0x000000ffff03e224 */ /* 0x002fca00078e0017 */
[----:B------:R-:W2:Y:S01]  /*109c0*/  @!P6 LDG.E.U8 R0, desc[UR22][R2.64] ;  /* 0x000000160200e981 */ /* 0x000ea2000c1e1100 */
[----:B------:R-:W-:-:S05]  /*109d0*/  @!P5 IMAD.MOV R15, RZ, RZ, -R15 ;  /* 0x000000ffff0fd224 */ /* 0x000fca00078e0a0f */
[----:B------:R-:W-:Y:S04]  /*109e0*/  STL [R1+0x1098], R15 ;  /* 0x0010980f01007387 */ /* 0x000fe80000100800 */
[----:B--2---:R1:W-:Y:S04]  /*109f0*/  STL [R1+0x608], R0 ;  /* 0x0006080001007387 */ /* 0x0043e80000100800 */
[----:B------:R-:W-:Y:S01]  /*10a00*/  STL [R1+0x628], R9 ;  /* 0x0006280901007387 */ /* 0x000fe20000100800 */
[----:B-1----:R-:W-:-:S03]  /*10a10*/  LOP3.LUT R0, R14, 0x1b6, RZ, 0xfc, !PT ;  /* 0x000001b60e007812 */ /* 0x002fc600078efcff */
[----:B------:R1:W-:Y:S04]  /*10a20*/  STL [R1+0xe40], R14 ;  /* 0x000e400e01007387 */ /* 0x0003e80000100800 */
[----:B------:R2:W-:Y:S04]  /*10a30*/  STL [R1+0x90], R0 ;  /* 0x0000900001007387 */ /* 0x0005e80000100800 */
[----:B-1----:R-:W3:Y:S01]  /*10a40*/  LDL.LU R14, [R1+0x90] ;  /* 0x00009000010e7983 */ /* 0x002ee20000300800 */
[----:B------:R-:W-:Y:S01]  /*10a50*/  ISETP.GE.AND P0, PT, R19, RZ, PT ;  /* 0x000000ff1300720c */ /* 0x000fe20003f06270 */
[----:B------:R-:W1:Y:S01]  /*10a60*/  S2R R25, SR_TID.X ;  /* 0x0000000000197919 */ /* 0x000e620000002100 */
[----:B------:R-:W-:Y:S01]  /*10a70*/  ISETP.GE.AND P4, PT, R22, RZ, PT ;  /* 0x000000ff1600720c */ /* 0x000fe20003f86270 */
[----:B--2---:R-:W-:Y:S01]  /*10a80*/  VIADD R0, R24, 0x3f ;  /* 0x0000003f18007836 */ /* 0x004fe20000000000 */
[----:B------:R-:W-:-:S02]  /*10a90*/  ISETP.NE.AND P5, PT, R5, RZ, PT ;  /* 0x000000ff0500720c */ /* 0x000fc40003fa5270 */
[----:B------:R-:W-:Y:S01]  /*10aa0*/  LOP3.LUT R92, RZ, R5, RZ, 0x33, !PT ;  /* 0x00000005ff5c7212 */ /* 0x000fe200078e33ff */
[----:B------:R2:W-:Y:S06]  /*10ab0*/  STL [R1+0x624], R7 ;  /* 0x0006240701007387 */ /* 0x0005ec0000100800 */
[----:B------:R-:W-:Y:S01]  /*10ac0*/  @!P0 IMAD.MOV R6, RZ, RZ, -R6 ;  /* 0x000000ffff068224 */ /* 0x000fe200078e0a06 */
[----:B------:R-:W-:Y:S01]  /*10ad0*/  ISETP.GT.AND P0, PT, R0, 0x3f, PT ;  /* 0x0000003f0000780c */ /* 0x000fe20003f04270 */
[----:B--2---:R-:W-:-:S03]  /*10ae0*/  IMAD R7, R8, 0x3f, RZ ;  /* 0x0000003f08077824 */ /* 0x004fc600078e02ff */
[----:B------:R-:W-:Y:S01]  /*10af0*/  STL [R1+0x109c], R6 ;  /* 0x00109c0601007387 */ /* 0x000fe20000100800 */
[C---:B------:R-:W-:Y:S01]  /*10b00*/  SEL R91, R92.reuse, R91, !P5 ;  /* 0x0000005b5c5b7207 */ /* 0x040fe20006800000 */
[----:B------:R-:W-:Y:S01]  /*10b10*/  @!P4 IMAD.MOV R4, RZ, RZ, -R4 ;  /* 0x000000ffff04c224 */ /* 0x000fe200078e0a04 */
[C---:B------:R-:W-:Y:S02]  /*10b20*/  SEL R2, R92.reuse, R90, !P5 ;  /* 0x0000005a5c027207 */ /* 0x040fe40006800000 */
[----:B------:R-:W-:Y:S02]  /*10b30*/  SEL R3, R92, R88, !P5 ;  /* 0x000000585c037207 */ /* 0x000fe40006800000 */
[----:B-1----:R-:W-:-:S04]  /*10b40*/  LOP3.LUT R25, R25, 0x3f, RZ, 0xc0, !PT ;  /* 0x0000003f19197812 */ /* 0x002fc800078ec0ff */
[----:B------:R-:W-:Y:S02]  /*10b50*/  ISETP.LT.AND P0, PT, R25, R24, P0 ;  /* 0x000000181900720c */ /* 0x000fe40000701270 */
[C---:B------:R-:W-:Y:S02]  /*10b60*/  SEL R10, R92.reuse, R87, !P5 ;  /* 0x000000575c0a7207 */ /* 0x040fe40006800000 */
[C---:B------:R-:W-:Y:S02]  /*10b70*/  SEL R9, R92.reuse, R86, !P5 ;  /* 0x000000565c097207 */ /* 0x040fe40006800000 */
[C---:B------:R-:W-:Y:S02]  /*10b80*/  SEL R12, R92.reuse, R84, !P5 ;  /* 0x000000545c0c7207 */ /* 0x040fe40006800000 */
[----:B------:R-:W-:Y:S02]  /*10b90*/  SEL R90, R92, R83, !P5 ;  /* 0x000000535c5a7207 */ /* 0x000fe40006800000 */
[----:B---3--:R-:W-:-:S05]  /*10ba0*/  IABS R5, R14 ;  /* 0x0000000e00057213 */ /* 0x008fca0000000000 */
[----:B------:R-:W-:-:S04]  /*10bb0*/  IMAD.MOV.U32 R0, RZ, RZ, R5 ;  /* 0x000000ffff007224 */ /* 0x000fc800078e0005 */
[----:B------:R-:W-:Y:S01]  /*10bc0*/  IMAD.HI.U32 R93, R13, R0, RZ ;  /* 0x000000000d5d7227 */ /* 0x000fe200078e00ff */
[----:B------:R1:W-:Y:S04]  /*10bd0*/  STL [R1+0x98], R0 ;  /* 0x0000980001007387 */ /* 0x0003e80000100800 */
[----:B------:R-:W-:Y:S04]  /*10be0*/  STL [R1+0x10a0], R7 ;  /* 0x0010a00701007387 */ /* 0x000fe80000100800 */
[----:B------:R-:W-:Y:S01]  /*10bf0*/  STL [R1+0xcdc], R8 ;  /* 0x000cdc0801007387 */ /* 0x000fe20000100800 */
[----:B-1----:R-:W-:-:S03]  /*10c00*/  IMAD R0, R91, UR12, RZ ;  /* 0x0000000c5b007c24 */ /* 0x002fc6000f8e02ff */
[----:B------:R-:W-:Y:S04]  /*10c10*/  STL [R1+0xd38], R8 ;  /* 0x000d380801007387 */ /* 0x000fe80000100800 */
[----:B------:R-:W-:Y:S04]  /*10c20*/  STL [R1+0x1040], R93 ;  /* 0x0010405d01007387 */ /* 0x000fe80000100800 */
[----:B------:R-:W-:Y:S04]  /*10c30*/  STL [R1+0x103c], R14 ;  /* 0x00103c0e01007387 */ /* 0x000fe80000100800 */
[----:B------:R-:W-:Y:S04]  /*10c40*/  STL [R1+0xe38], R13 ;  /* 0x000e380d01007387 */ /* 0x000fe80000100800 */
[----:B------:R1:W-:Y:S04]  /*10c50*/  STL [R1+0x10a4], R4 ;  /* 0x0010a40401007387 */ /* 0x0003e80000100800 */
[----:B------:R-:W2:Y:S04]  /*10c60*/  LDL.LU R5, [R1+0x1b8] ;  /* 0x0001b80001057983 */ /* 0x000ea80000300800 */
[----:B------:R-:W3:Y:S04]  /*10c70*/  LDL.LU R91, [R1+0x1e0] ;  /* 0x0001e000015b7983 */ /* 0x000ee80000300800 */
[----:B------:R4:W-:Y:S04]  /*10c80*/  STL [R1+0x8c], R0 ;  /* 0x00008c0001007387 */ /* 0x0009e80000100800 */
[----:B-1----:R-:W2:Y:S04]  /*10c90*/  LDL.LU R4, [R1+0x1e4] ;  /* 0x0001e40001047983 */ /* 0x002ea80000300800 */
[----:B------:R-:W3:Y:S04]  /*10ca0*/  LDL.LU R7, [R1+0x1e8] ;  /* 0x0001e80001077983 */ /* 0x000ee80000300800 */
[----:B------:R-:W3:Y:S04]  /*10cb0*/  LDL.LU R6, [R1+0x1c8] ;  /* 0x0001c80001067983 */ /* 0x000ee80000300800 */
[----:B------:R-:W3:Y:S04]  /*10cc0*/  LDL.LU R15, [R1+0x1d8] ;  /* 0x0001d800010f7983 */ /* 0x000ee80000300800 */
[----:B------:R-:W3:Y:S04]  /*10cd0*/  LDL.LU R16, [R1+0x1cc] ;  /* 0x0001cc0001107983 */ /* 0x000ee80000300800 */
[----:B------:R-:W3:Y:S04]  /*10ce0*/  LDL.LU R17, [R1+0x1d4] ;  /* 0x0001d40001117983 */ /* 0x000ee80000300800 */
[----:B------:R-:W3:Y:S04]  /*10cf0*/  LDL.LU R18, [R1+0x1d0] ;  /* 0x0001d00001127983 */ /* 0x000ee80000300800 */
[----:B------:R-:W3:Y:S01]  /*10d00*/  LDL.LU R19, [R1+0x74] ;  /* 0x0000740001137983 */ /* 0x000ee20000300800 */
[----:B----4-:R-:W-:-:S03]  /*10d10*/  SEL R0, R92, R89, !P5 ;  /* 0x000000595c007207 */ /* 0x010fc60006800000 */
[----:B------:R-:W4:Y:S04]  /*10d20*/  LDL.LU R20, [R1+0x70] ;  /* 0x0000700001147983 */ /* 0x000f280000300800 */
[----:B------:R-:W4:Y:S04]  /*10d30*/  LDL.LU R21, [R1+0xb8] ;  /* 0x0000b80001157983 */ /* 0x000f280000300800 */
[----:B------:R-:W4:Y:S04]  /*10d40*/  LDL.LU R22, [R1+0x88] ;  /* 0x0000880001167983 */ /* 0x000f280000300800 */
[----:B------:R-:W4:Y:S04]  /*10d50*/  LDL.LU R23, [R1+0xfc] ;  /* 0x0000fc0001177983 */ /* 0x000f280000300800 */
[----:B------:R-:W4:Y:S04]  /*10d60*/  LDL.LU R24, [R1+0xf4] ;  /* 0x0000f40001187983 */ /* 0x000f280000300800 */
[----:B------:R-:W4:Y:S04]  /*10d70*/  LDL.LU R25, [R1+0x1a8] ;  /* 0x0001a80001197983 */ /* 0x000f280000300800 */
[----:B------:R1:W-:Y:S04]  /*10d80*/  STL [R1+0x10a8], R2 ;  /* 0x0010a80201007387 */ /* 0x0003e80000100800 */
[----:B-1----:R-:W4:Y:S04]  /*10d90*/  LDL.LU R2, [R1+0x1dc] ;  /* 0x0001dc0001027983 */ /* 0x002f280000300800 */
[----:B------:R1:W-:Y:S04]  /*10da0*/  STL [R1+0x10ac], R0 ;  /* 0x0010ac0001007387 */ /* 0x0003e80000100800 */
[----:B-1----:R-:W4:Y:S04]  /*10db0*/  LDL.LU R0, [R1+0x1c4] ;  /* 0x0001c40001007983 */ /* 0x002f280000300800 */
[----:B------:R1:W-:Y:S04]  /*10dc0*/  STL [R1+0x10b0], R3 ;  /* 0x0010b00301007387 */ /* 0x0003e80000100800 */
[----:B-1----:R-:W4:Y:S04]  /*10dd0*/  LDL.LU R3, [R1+0x1c0] ;  /* 0x0001c00001037983 */ /* 0x002f280000300800 */
[----:B------:R-:W4:Y:S01]  /*10de0*/  LDL.LU R87, [R1+0x1f4] ;  /* 0x0001f40001577983 */ /* 0x000f220000300800 */
[----:B------:R-:W-:-:S03]  /*10df0*/  SEL R13, R92, R85, !P5 ;  /* 0x000000555c0d7207 */ /* 0x000fc60006800000 */
[----:B------:R1:W-:Y:S04]  /*10e00*/  STL [R1+0x10b4], R10 ;  /* 0x0010b40a01007387 */ /* 0x0003e80000100800 */
[----:B-1----:R-:W4:Y:S04]  /*10e10*/  LDL.LU R10, [R1+0x1f0] ;  /* 0x0001f000010a7983 */ /* 0x002f280000300800 */
[----:B------:R1:W-:Y:S04]  /*10e20*/  STL [R1+0x10b8], R9 ;  /* 0x0010b80901007387 */ /* 0x0003e80000100800 */
[----:B-1----:R-:W4:Y:S04]  /*10e30*/  LDL.LU R9, [R1+0x1ec] ;  /* 0x0001ec0001097983 */ /* 0x002f280000300800 */
[----:B------:R1:W-:Y:S04]  /*10e40*/  STL [R1+0x10bc], R13 ;  /* 0x0010bc0d01007387 */ /* 0x0003e80000100800 */
[----:B-1----:R-:W4:Y:S04]  /*10e50*/  LDL.LU R13, [R1+0x1bc] ;  /* 0x0001bc00010d7983 */ /* 0x002f280000300800 */
[----:B------:R1:W-:Y:S04]  /*10e60*/  STL [R1+0x10c0], R12 ;  /* 0x0010c00c01007387 */ /* 0x0003e80000100800 */
[----:B-1----:R-:W4:Y:S04]  /*10e70*/  LDL.LU R12, [R1+0x1b4] ;  /* 0x0001b400010c7983 */ /* 0x002f280000300800 */
[----:B------:R1:W-:Y:S04]  /*10e80*/  STL [R1+0x10c4], R90 ;  /* 0x0010c45a01007387 */ /* 0x0003e80000100800 */
[----:B-1----:R-:W4:Y:S01]  /*10e90*/  LDL.LU R90, [R1+0x1b0] ;  /* 0x0001b000015a7983 */ /* 0x002f220000300800 */
[----:B------:R-:W-:-:S02]  /*10ea0*/  SEL R89, R92, R82, !P5 ;  /* 0x000000525c597207 */ /* 0x000fc40006800000 */
[C---:B------:R-:W-:Y:S02]  /*10eb0*/  SEL R88, R92.reuse, R81, !P5 ;  /* 0x000000515c587207 */ /* 0x040fe40006800000 */
[C---:B------:R-:W-:Y:S02]  /*10ec0*/  SEL R93, R92.reuse, R80, !P5 ;  /* 0x000000505c5d7207 */ /* 0x040fe40006800000 */
[C---:B------:R-:W-:Y:S01]  /*10ed0*/  SEL R86, R92.reuse, R79, !P5 ;  /* 0x0000004f5c567207 */ /* 0x040fe20006800000 */
[----:B------:R-:W-:Y:S01]  /*10ee0*/  STL [R1+0x10c8], R89 ;  /* 0x0010c85901007387 */ /* 0x000fe20000100800 */
[C---:B------:R-:W-:Y:S02]  /*10ef0*/  SEL R85, R92.reuse, R78, !P5 ;  /* 0x0000004e5c557207 */ /* 0x040fe40006800000 */
[C---:B------:R-:W-:Y:S01]  /*10f00*/  SEL R8, R92.reuse, R77, !P5 ;  /* 0x0000004d5c087207 */ /* 0x040fe20006800000 */
[----:B------:R-:W-:Y:S01]  /*10f10*/  STL [R1+0x10cc], R88 ;  /* 0x0010cc5801007387 */ /* 0x000fe20000100800 */
[----:B------:R-:W-:-:S02]  /*10f20*/  SEL R78, R92, R69, !P5 ;  /* 0x000000455c4e7207 */ /* 0x000fc40006800000 */
[C---:B------:R-:W-:Y:S01]  /*10f30*/  SEL R69, R92.reuse, R60, !P5 ;  /* 0x0000003c5c457207 */ /* 0x040fe20006800000 */
[----:B------:R-:W-:Y:S01]  /*10f40*/  STL [R1+0x1048], R93 ;  /* 0x0010485d01007387 */ /* 0x000fe20000100800 */
        /* <DEDUP_REMOVED lines=8> */
[----:B------:R1:W-:Y:S01]  /*10fd0*/  STL [R1+0x1044], R8 ;  /* 0x0010440801007387 */ /* 0x0003e20000100800 */
[C---:B------:R-:W-:Y:S02]  /*10fe0*/  SEL R71, R92.reuse, R62, !P5 ;  /* 0x0000003e5c477207 */ /* 0x040fe40006800000 */
[C---:B------:R-:W-:Y:S01]  /*10ff0*/  SEL R62, R92.reuse, R53, !P5 ;  /* 0x000000355c3e7207 */ /* 0x040fe20006800000 */
[----:B------:R-:W-:Y:S01]  /*11000*/  STL [R1+0x10d8], R84 ;  /* 0x0010d85401007387 */ /* 0x000fe20000100800 */
[C---:B------:R-:W-:Y:S02]  /*11010*/  SEL R53, R92.reuse, R44, !P5 ;  /* 0x0000002c5c357207 */ /* 0x040fe40006800000 */
[C---:B------:R-:W-:Y:S01]  /*11020*/  SEL R44, R92.reuse, R36, !P5 ;  /* 0x000000245c2c7207 */ /* 0x040fe20006800000 */
[----:B------:R-:W-:Y:S04]  /*11030*/  STL [R1+0x104c], R14 ;  /* 0x00104c0e01007387 */ /* 0x000fe80000100800 */
[----:B------:R-:W-:Y:S01]  /*11040*/  STL [R1+0x1050], R11 ;  /* 0x0010500b01007387 */ /* 0x000fe20000100800 */
[----:B------:R-:W-:-:S02]  /*11050*/  SEL R83, R92, R75, !P5 ;  /* 0x0000004b5c537207 */ /* 0x000fc40006800000 */
[C---:B------:R-:W-:Y:S02]  /*11060*/  SEL R75, R92.reuse, R66, !P5 ;  /* 0x000000425c4b7207 */ /* 0x040fe40006800000 */
[C---:B------:R-:W-:Y:S02]  /*11070*/  SEL R76, R92.reuse, R67, !P5 ;  /* 0x000000435c4c7207 */ /* 0x040fe40006800000 */
[C---:B------:R-:W-:Y:S02]  /*11080*/  SEL R66, R92.reuse, R57, !P5 ;  /* 0x000000395c427207 */ /* 0x040fe40006800000 */
[C---:B------:R-:W-:Y:S02]  /*11090*/  SEL R67, R92.reuse, R58, !P5 ;  /* 0x0000003a5c437207 */ /* 0x040fe40006800000 */
[C---:B------:R-:W-:Y:S02]  /*110a0*/  SEL R57, R92.reuse, R48, !P5 ;  /* 0x000000305c397207 */ /* 0x040fe40006800000 */
        /* <DEDUP_REMOVED lines=33> */
[C---:B--2---:R-:W-:Y:S02]  /*112c0*/  SEL R41, R92.reuse, R4, !P5 ;  /* 0x000000045c297207 */ /* 0x044fe40006800000 */
[C---:B---3--:R-:W-:Y:S02]  /*112d0*/  SEL R46, R92.reuse, R6, !P5 ;  /* 0x000000065c2e7207 */ /* 0x048fe40006800000 */
[C---:B----4-:R-:W-:Y:S02]  /*112e0*/  SEL R36, R92.reuse, R2, !P5 ;  /* 0x000000025c247207 */ /* 0x050fe40006800000 */
[----:B------:R-:W-:-:S02]  /*112f0*/  SEL R2, R92, R7, !P5 ;  /* 0x000000075c027207 */ /* 0x000fc40006800000 */
[C---:B------:R-:W-:Y:S02]  /*11300*/  SEL R34, R92.reuse, R3, !P5 ;  /* 0x000000035c227207 */ /* 0x040fe40006800000 */
[C---:B------:R-:W-:Y:S02]  /*11310*/  SEL R3, R92.reuse, R0, !P5 ;  /* 0x000000005c037207 */ /* 0x040fe40006800000 */
[C---:B-1----:R-:W-:Y:S02]  /*11320*/  SEL R8, R92.reuse, R87, !P5 ;  /* 0x000000575c087207 */ /* 0x042fe40006800000 */
[----:B------:R-:W-:-:S03]  /*11330*/  SEL R0, R92, R91, !P5 ;  /* 0x0000005b5c007207 */ /* 0x000fc60006800000 */
[----:B------:R-:W-:Y:S04]  /*11340*/  STL [R1+0xa0], R8 ;  /* 0x0000a00801007387 */ /* 0x000fe80000100800 */
[----:B------:R-:W-:Y:S04]  /*11350*/  STL [R1+0xa4], R3 ;  /* 0x0000a40301007387 */ /* 0x000fe80000100800 */
[----:B------:R1:W-:Y:S04]  /*11360*/  STL [R1+0xa8], R0 ;  /* 0x0000a80001007387 */ /* 0x0003e80000100800 */
[----:B------:R2:W-:Y:S01]  /*11370*/  STL [R1+0xac], R2 ;  /* 0x0000ac0201007387 */ /* 0x0005e20000100800 */
[----:B-1----:R-:W-:-:S02]  /*11380*/  SEL R0, R92, R15, !P5 ;  /* 0x0000000f5c007207 */ /* 0x002fc40006800000 */
[----:B--2---:R-:W-:-:S03]  /*11390*/  SEL R2, R92, R17, !P5 ;  /* 0x000000115c027207 */ /* 0x004fc60006800000 */
[----:B------:R1:W-:Y:S04]  /*113a0*/  STL [R1+0xb4], R0 ;  /* 0x0000b40001007387 */ /* 0x0003e80000100800 */
[----:B------:R2:W-:Y:S01]  /*113b0*/  STL [R1+0xc0], R2 ;  /* 0x0000c00201007387 */ /* 0x0005e20000100800 */
[C---:B-1----:R-:W-:Y:S02]  /*113c0*/  SEL R0, R92.reuse, R19, !P5 ;  /* 0x000000135c007207 */ /* 0x042fe40006800000 */
[----:B--2---:R-:W-:-:S03]  /*113d0*/  SEL R2, R92, R21, !P5 ;  /* 0x000000155c027207 */ /* 0x004fc60006800000 */
[----:B------:R1:W-:Y:S01]  /*113e0*/  STL [R1+0xc8], R0 ;  /* 0x0000c80001007387 */ /* 0x0003e20000100800 */
[----:B------:R-:W-:-:S03]  /*113f0*/  SEL R3, R92, R23, !P5 ;  /* 0x000000175c037207 */ /* 0x000fc60006800000 */
[----:B------:R2:W-:Y:S01]  /*11400*/  STL [R1+0xb8], R2 ;  /* 0x0000b80201007387 */ /* 0x0005e20000100800 */
[C---:B-1----:R-:W-:Y:S02]  /*11410*/  SEL R0, R92.reuse, R22, !P5 ;  /* 0x000000165c007207 */ /* 0x042fe40006800000 */
[----:B--2---:R-:W-:-:S03]  /*11420*/  SEL R2, R92, R24, !P5 ;  /* 0x000000185c027207 */ /* 0x004fc60006800000 */
[----:B------:R1:W-:Y:S04]  /*11430*/  STL [R1+0x1c], R0 ;  /* 0x00001c0001007387 */ /* 0x0003e80000100800 */
[----:B------:R2:W-:Y:S04]  /*11440*/  STL [R1+0x88], R3 ;  /* 0x0000880301007387 */ /* 0x0005e80000100800 */
[----:B------:R-:W3:Y:S01]  /*11450*/  LDL.LU R84, [R1+0x194] ;  /* 0x0001940001547983 */ /* 0x000ee20000300800 */
[----:B-1----:R-:W-:-:S03]  /*11460*/  SEL R0, R92, R25, !P5 ;  /* 0x000000195c007207 */ /* 0x002fc60006800000 */
[----:B------:R-:W-:Y:S04]  /*11470*/  STL [R1+0x48], R2 ;  /* 0x0000480201007387 */ /* 0x000fe80000100800 */
[----:B------:R-:W4:Y:S04]  /*11480*/  LDL.LU R85, [R1+0x19c] ;  /* 0x00019c0001557983 */ /* 0x000f280000300800 */
[----:B------:R1:W-:Y:S04]  /*11490*/  STL [R1+0xd4], R0 ;  /* 0x0000d40001007387 */ /* 0x0003e80000100800 */
[----:B------:R-:W4:Y:S01]  /*114a0*/  LDL.LU R86, [R1+0x18c] ;  /* 0x00018c0001567983 */ /* 0x000f220000300800 */
[----:B------:R-:W-:-:S03]  /*114b0*/  SEL R27, R92, R90, !P5 ;  /* 0x0000005a5c1b7207 */ /* 0x000fc60006800000 */
        /* <DEDUP_REMOVED lines=8> */
[----:B------:R-:W4:Y:S04]  /*11540*/  LDL.LU R13, [R1+0xec] ;  /* 0x0000ec00010d7983 */ /* 0x000f280000300800 */
[----:B------:R-:W4:Y:S04]  /*11550*/  LDL.LU R9, [R1+0xe4] ;  /* 0x0000e40001097983 */ /* 0x000f280000300800 */
[----:B------:R-:W4:Y:S04]  /*11560*/  LDL.LU R10, [R1+0xe0] ;  /* 0x0000e000010a7983 */ /* 0x000f280000300800 */
[----:B--2---:R-:W2:Y:S04]  /*11570*/  LDL.LU R3, [R1+0xcc] ;  /* 0x0000cc0001037983 */ /* 0x004ea80000300800 */
[----:B-1----:R-:W2:Y:S04]  /*11580*/  LDL.LU R0, [R1+0xd0] ;  /* 0x0000d00001007983 */ /* 0x002ea80000300800 */
[----:B------:R-:W2:Y:S04]  /*11590*/  LDL.LU R2, [R1+0xb0] ;  /* 0x0000b00001027983 */ /* 0x000ea80000300800 */
[----:B------:R-:W2:Y:S04]  /*115a0*/  LDL.LU R4, [R1+0x9c] ;  /* 0x00009c0001047983 */ /* 0x000ea80000300800 */
[----:B------:R-:W2:Y:S04]  /*115b0*/  LDL.LU R7, [R1+0x94] ;  /* 0x0000940001077983 */ /* 0x000ea80000300800 */
[----:B------:R-:W2:Y:S04]  /*115c0*/  LDL.LU R6, [R1+0x84] ;  /* 0x0000840001067983 */ /* 0x000ea80000300800 */
[----:B------:R-:W2:Y:S04]  /*115d0*/  LDL.LU R15, [R1+0x6c] ;  /* 0x00006c00010f7983 */ /* 0x000ea80000300800 */
[----:B------:R-:W2:Y:S04]  /*115e0*/  LDL.LU R25, [R1+0x68] ;  /* 0x0000680001197983 */ /* 0x000ea80000300800 */
[----:B------:R-:W2:Y:S04]  /*115f0*/  LDL.LU R24, [R1+0x5c] ;  /* 0x00005c0001187983 */ /* 0x000ea80000300800 */
[----:B------:R-:W2:Y:S01]  /*11600*/  LDL.LU R23, [R1+0x58] ;  /* 0x0000580001177983 */ /* 0x000ea20000300800 */
[----:B------:R-:W-:-:S03]  /*11610*/  SEL R91, R92, R20, !P5 ;  /* 0x000000145c5b7207 */ /* 0x000fc60006800000 */
        /* <DEDUP_REMOVED lines=10> */
[----:B------:R-:W2:Y:S04]  /*116c0*/  LDL.LU R14, [R1+0x2c] ;  /* 0x00002c00010e7983 */ /* 0x000ea80000300800 */
[----:B------:R-:W2:Y:S04]  /*116d0*/  LDL.LU R8, [R1+0x28] ;  /* 0x0000280001087983 */ /* 0x000ea80000300800 */
[----:B------:R-:W2:Y:S01]  /*116e0*/  LDL.LU R93, [R1+0x24] ;  /* 0x00002400015d7983 */ /* 0x000ea20000300800 */
[----:B---3--:R-:W-:-:S05]  /*116f0*/  SEL R84, R92, R84, !P5 ;  /* 0x000000545c547207 */ /* 0x008fca0006800000 */
[----:B------:R1:W-:Y:S01]  /*11700*/  STL [R1+0x4c], R84 ;  /* 0x00004c5401007387 */ /* 0x0003e20000100800 */
[----:B----4-:R-:W-:-:S03]  /*11710*/  SEL R85, R92, R85, !P5 ;  /* 0x000000555c557207 */ /* 0x010fc60006800000 */
[----:B-1----:R-:W3:Y:S01]  /*11720*/  LDL.LU R84, [R1+0x10d8] ;  /* 0x0010d80001547983 */ /* 0x002ee20000300800 */
[----:B------:R-:W-:-:S03]  /*11730*/  SEL R86, R92, R86, !P5 ;  /* 0x000000565c567207 */ /* 0x000fc60006800000 */
[----:B------:R1:W-:Y:S01]  /*11740*/  STL [R1+0xdc], R85 ;  /* 0x0000dc5501007387 */ /* 0x0003e20000100800 */
[C---:B------:R-:W-:Y:S02]  /*11750*/  SEL R88, R92.reuse, R88, !P5 ;  /* 0x000000585c587207 */ /* 0x040fe40006800000 */
[C---:B------:R-:W-:Y:S01]  /*11760*/  SEL R89, R92.reuse, R89, !P5 ;  /* 0x000000595c597207 */ /* 0x040fe20006800000 */
[----:B-1----:R-:W4:Y:S01]  /*11770*/  LDL.LU R85, [R1+0x10d4] ;  /* 0x0010d40001557983 */ /* 0x002f220000300800 */
[----:B------:R-:W-:-:S03]  /*11780*/  SEL R90, R92, R90, !P5 ;  /* 0x0000005a5c5a7207 */ /* 0x000fc60006800000 */
[----:B------:R1:W-:Y:S01]  /*11790*/  STL [R1+0x60], R86 ;  /* 0x0000605601007387 */ /* 0x0003e20000100800 */
[C---:B------:R-:W-:Y:S02]  /*117a0*/  SEL R12, R92.reuse, R12, !P5 ;  /* 0x0000000c5c0c7207 */ /* 0x040fe40006800000 */
[C---:B------:R-:W-:Y:S01]  /*117b0*/  SEL R13, R92.reuse, R13, !P5 ;  /* 0x0000000d5c0d7207 */ /* 0x040fe20006800000 */
[----:B-1----:R-:W3:Y:S04]  /*117c0*/  LDL.LU R86, [R1+0x10d0] ;  /* 0x0010d00001567983 */ /* 0x002ee80000300800 */
[----:B------:R1:W-:Y:S01]  /*117d0*/  STL [R1+0xf0], R88 ;  /* 0x0000f05801007387 */ /* 0x0003e20000100800 */
[C---:B------:R-:W-:Y:S02]  /*117e0*/  SEL R9, R92.reuse, R9, !P5 ;  /* 0x000000095c097207 */ /* 0x040fe40006800000 */
[C---:B------:R-:W-:Y:S01]  /*117f0*/  SEL R10, R92.reuse, R10, !P5 ;  /* 0x0000000a5c0a7207 */ /* 0x040fe20006800000 */
[----:B-1----:R-:W3:Y:S04]  /*11800*/  LDL.LU R88, [R1+0x10cc] ;  /* 0x0010cc0001587983 */ /* 0x002ee80000300800 */
[----:B------:R1:W-:Y:S01]  /*11810*/  STL [R1+0x64], R89 ;  /* 0x0000645901007387 */ /* 0x0003e20000100800 */
[----:B--2---:R-:W-:-:S03]  /*11820*/  SEL R3, R92, R3, !P5 ;  /* 0x000000035c037207 */ /* 0x004fc60006800000 */
[----:B-1----:R-:W2:Y:S04]  /*11830*/  LDL.LU R89, [R1+0x10c8] ;  /* 0x0010c80001597983 */ /* 0x002ea80000300800 */
[----:B------:R1:W-:Y:S01]  /*11840*/  STL [R1+0xbc], R90 ;  /* 0x0000bc5a01007387 */ /* 0x0003e20000100800 */
[----:B------:R-:W-:-:S03]  /*11850*/  SEL R0, R92, R0, !P5 ;  /* 0x000000005c007207 */ /* 0x000fc60006800000 */
        /* <DEDUP_REMOVED lines=33> */
[----:B-1----:R-:W3:Y:S04]  /*11a70*/  LDL.LU R15, [R1+0x1098] ;  /* 0x00109800010f7983 */ /* 0x002ee80000300800 */
[----:B------:R1:W-:Y:S01]  /*11a80*/  STL [R1+0x68], R25 ;  /* 0x0000681901007387 */ /* 0x0003e20000100800 */
[----:B------:R-:W-:-:S03]  /*11a90*/  SEL R19, R92, R19, !P5 ;  /* 0x000000135c137207 */ /* 0x000fc60006800000 */
[----:B-1----:R-:W3:Y:S04]  /*11aa0*/  LDL.LU R25, [R1+0x1094] ;  /* 0x0010940001197983 */ /* 0x002ee80000300800 */
[----:B------:R1:W-:Y:S01]  /*11ab0*/  STL [R1+0x5c], R24 ;  /* 0x00005c1801007387 */ /* 0x0003e20000100800 */
[----:B------:R-:W-:-:S03]  /*11ac0*/  SEL R18, R92, R18, !P5 ;  /* 0x000000125c127207 */ /* 0x000fc60006800000 */
[----:B-1----:R-:W4:Y:S04]  /*11ad0*/  LDL.LU R24, [R1+0x1090] ;  /* 0x0010900001187983 */ /* 0x002f280000300800 */
[----:B------:R1:W-:Y:S01]  /*11ae0*/  STL [R1+0x94], R23 ;  /* 0x0000941701007387 */ /* 0x0003e20000100800 */
[----:B------:R-:W-:-:S03]  /*11af0*/  SEL R17, R92, R17, !P5 ;  /* 0x000000115c117207 */ /* 0x000fc60006800000 */
[----:B-1----:R-:W4:Y:S04]  /*11b00*/  LDL.LU R23, [R1+0x108c] ;  /* 0x00108c0001177983 */ /* 0x002f280000300800 */
[----:B------:R1:W-:Y:S04]  /*11b10*/  STL [R1+0x54], R22 ;  /* 0x0000541601007387 */ /* 0x0003e80000100800 */
[----:B-1----:R-:W4:Y:S04]  /*11b20*/  LDL.LU R22, [R1+0x1088] ;  /* 0x0010880001167983 */ /* 0x002f280000300800 */
[----:B------:R1:W-:Y:S04]  /*11b30*/  STL [R1+0xb0], R21 ;  /* 0x0000b01501007387 */ /* 0x0003e80000100800 */
        /* <DEDUP_REMOVED lines=12> */
[----:B------:R-:W-:-:S05]  /*11c00*/  SEL R11, R92, R11, !P5 ;  /* 0x0000000b5c0b7207 */ /* 0x000fca0006800000 */
[----:B------:R1:W-:Y:S02]  /*11c10*/  STL [R1+0xe4], R11 ;  /* 0x0000e40b01007387 */ /* 0x0003e40000100800 */
[C---:B-1----:R-:W-:Y:S02]  /*11c20*/  SEL R11, R92.reuse, R14, !P5 ;  /* 0x0000000e5c0b7207 */ /* 0x042fe40006800000 */
[C---:B------:R-:W-:Y:S02]  /*11c30*/  SEL R14, R92.reuse, R8, !P5 ;  /* 0x000000085c0e7207 */ /* 0x040fe40006800000 */
[C---:B------:R-:W-:Y:S01]  /*11c40*/  SEL R8, R92.reuse, R93, !P5 ;  /* 0x0000005d5c087207 */ /* 0x040fe20006800000 */
[----:B------:R3:W-:Y:S04]  /*11c50*/  STL [R1+0x2c], R11 ;  /* 0x00002c0b01007387 */ /* 0x0007e80000100800 */
[----:B------:R4:W-:Y:S04]  /*11c60*/  STL [R1+0xec], R14 ;  /* 0x0000ec0e01007387 */ /* 0x0009e80000100800 */
[----:B------:R1:W-:Y:S01]  /*11c70*/  STL [R1+0x24], R8 ;  /* 0x0000240801007387 */ /* 0x0003e20000100800 */
[----:B--2---:R-:W-:-:S02]  /*11c80*/  SEL R6, R92, R6, !P5 ;  /* 0x000000065c067207 */ /* 0x004fc40006800000 */
[----:B---3--:R-:W-:-:S05]  /*11c90*/  SEL R11, R92, R25, !P5 ;  /* 0x000000195c0b7207 */ /* 0x008fca0006800000 */
[----:B------:R2:W-:Y:S01]  /*11ca0*/  STL [R1+0xf4], R11 ;  /* 0x0000f40b01007387 */ /* 0x0005e20000100800 */
[----:B----4-:R-:W-:-:S05]  /*11cb0*/  SEL R14, R92, R24, !P5 ;  /* 0x000000185c0e7207 */ /* 0x010fca0006800000 */
[----:B------:R3:W-:Y:S01]  /*11cc0*/  STL [R1+0x28], R14 ;  /* 0x0000280e01007387 */ /* 0x0007e20000100800 */
[----:B-1----:R-:W-:-:S05]  /*11cd0*/  SEL R8, R92, R23, !P5 ;  /* 0x000000175c087207 */ /* 0x002fca0006800000 */
[----:B------:R1:W-:Y:S01]  /*11ce0*/  STL [R1+0xf8], R8 ;  /* 0x0000f80801007387 */ /* 0x0003e20000100800 */
[----:B--2---:R-:W-:-:S05]  /*11cf0*/  SEL R11, R92, R22, !P5 ;  /* 0x000000165c0b7207 */ /* 0x004fca0006800000 */
[----:B------:R2:W-:Y:S01]  /*11d00*/  STL [R1+0x30], R11 ;  /* 0x0000300b01007387 */ /* 0x0005e20000100800 */
[----:B---3--:R-:W-:-:S05]  /*11d10*/  SEL R14, R92, R21, !P5 ;  /* 0x000000155c0e7207 */ /* 0x008fca0006800000 */
[----:B------:R-:W-:Y:S01]  /*11d20*/  STL [R1+0xfc], R14 ;  /* 0x0000fc0e01007387 */ /* 0x000fe20000100800 */
[C---:B-1----:R-:W-:Y:S02]  /*11d30*/  SEL R8, R92.reuse, R20, !P5 ;  /* 0x000000145c087207 */ /* 0x042fe40006800000 */
[C---:B------:R-:W-:Y:S02]  /*11d40*/  SEL R93, R92.reuse, R15, !P5 ;  /* 0x0000000f5c5d7207 */ /* 0x040fe40006800000 */
[----:B--2---:R-:W-:-:S05]  /*11d50*/  SEL R11, R92, R19, !P5 ;  /* 0x000000135c0b7207 */ /* 0x004fca0006800000 */
[----:B------:R-:W-:Y:S04]  /*11d60*/  STL [R1+0x1054], R11 ;  /* 0x0010540b01007387 */ /* 0x000fe80000100800 */
[----:B------:R1:W-:Y:S02]  /*11d70*/  STL [R1+0x38], R8 ;  /* 0x0000380801007387 */ /* 0x0003e40000100800 */
[C---:B-1----:R-:W-:Y:S02]  /*11d80*/  SEL R8, R92.reuse, R18, !P5 ;  /* 0x000000125c087207 */ /* 0x042fe40006800000 */
[----:B------:R-:W-:-:S05]  /*11d90*/  SEL R14, R92, R17, !P5 ;  /* 0x000000115c0e7207 */ /* 0x000fca0006800000 */
[----:B------:R-:W-:Y:S04]  /*11da0*/  STL [R1+0x1058], R14 ;  /* 0x0010580e01007387 */ /* 0x000fe80000100800 */
[----:B------:R1:W-:Y:S04]  /*11db0*/  STL [R1+0x40], R8 ;  /* 0x0000400801007387 */ /* 0x0003e80000100800 */
[----:B------:R2:W-:Y:S01]  /*11dc0*/  STL [R1+0x105c], R93 ;  /* 0x00105c5d01007387 */ /* 0x0005e20000100800 */
[----:B-1----:R-:W-:-:S05]  /*11dd0*/  SEL R8, R92, R16, !P5 ;  /* 0x000000105c087207 */ /* 0x002fca0006800000 */
[----:B------:R1:W-:Y:S01]  /*11de0*/  STL [R1+0x50], R8 ;  /* 0x0000500801007387 */ /* 0x0003e20000100800 */
[----:B--2---:R-:W-:-:S03]  /*11df0*/  IMAD R93, R2, UR12, RZ ;  /* 0x0000000c025d7c24 */ /* 0x004fc6000f8e02ff */
[----:B------:R-:W-:Y:S04]  /*11e00*/  STL [R1+0xe3c], R92 ;  /* 0x000e3c5c01007387 */ /* 0x000fe80000100800 */
[----:B------:R2:W-:Y:S04]  /*11e10*/  STL [R1+0x58], R6 ;  /* 0x0000580601007387 */ /* 0x0005e80000100800 */
[----:B------:R-:W3:Y:S01]  /*11e20*/  LDL.LU R2, [R1+0x106c] ;  /* 0x00106c0001027983 */ /* 0x000ee20000300800 */
[----:B-1----:R-:W-:Y:S01]  /*11e30*/  SEL R8, R92, R4, !P5 ;  /* 0x000000045c087207 */ /* 0x002fe20006800000 */
[----:B------:R-:W-:-:S02]  /*11e40*/  IMAD R4, R3, UR12, RZ ;  /* 0x0000000c03047c24 */ /* 0x000fc4000f8e02ff */
[----:B------:R-:W4:Y:S01]  /*11e50*/  LDL.LU R3, [R1+0x1068] ;  /* 0x0010680001037983 */ /* 0x000f220000300800 */
[----:B------:R-:W-:-:S03]  /*11e60*/  IMAD R14, R10, UR12, RZ ;  /* 0x0000000c0a0e7c24 */ /* 0x000fc6000f8e02ff */
[----:B------:R-:W4:Y:S04]  /*11e70*/  LDL.LU R10, [R1+0x1064] ;  /* 0x00106400010a7983 */ /* 0x000f280000300800 */
[----:B------:R-:W-:Y:S04]  /*11e80*/  STL [R1+0xf1c], R89 ;  /* 0x000f1c5901007387 */ /* 0x000fe80000100800 */
        /* <DEDUP_REMOVED lines=29> */
[----:B------:R-:W-:Y:S01]  /*12060*/  STL [R1+0x1010], R89 ;  /* 0x0010105901007387 */ /* 0x000fe20000100800 */
[----:B------:R-:W-:-:S03]  /*12070*/  IMAD R11, R12, UR12, RZ ;  /* 0x0000000c0c0b7c24 */ /* 0x000fc6000f8e02ff */
[----:B------:R-:W-:Y:S04]  /*12080*/  STL [R1+0x1018], R89 ;  /* 0x0010185901007387 */ /* 0x000fe80000100800 */
[----:B------:R-:W-:Y:S04]  /*12090*/  STL [R1+0x1020], R89 ;  /* 0x0010205901007387 */ /* 0x000fe80000100800 */
[----:B------:R-:W-:Y:S04]  /*120a0*/  STL [R1+0x1028], R89 ;  /* 0x0010285901007387 */ /* 0x000fe80000100800 */
[----:B------:R-:W-:Y:S04]  /*120b0*/  STL [R1+0x1030], R89 ;  /* 0x0010305901007387 */ /* 0x000fe80000100800 */
[----:B------:R-:W-:Y:S04]  /*120c0*/  STL [R1+0xf20], R86 ;  /* 0x000f205601007387 */ /* 0x000fe80000100800 */
[----:B------:R-:W-:Y:S01]  /*120d0*/  STL [R1+0xf10], R82 ;  /* 0x000f105201007387 */ /* 0x000fe20000100800 */
[----:B--2---:R-:W-:-:S03]  /*120e0*/  IMAD R6, R13, UR12, RZ ;  /* 0x0000000c0d067c24 */ /* 0x004fc6000f8e02ff */
[----:B------:R-:W-:Y:S01]  /*120f0*/  STL [R1+0xf04], R79 ;  /* 0x000f044f01007387 */ /* 0x000fe20000100800 */
[----:B---3--:R-:W-:-:S03]  /*12100*/  IADD3 R12, P4, PT, R7, R2, RZ ;  /* 0x00000002070c7210 */ /* 0x008fc60007f9e0ff */
[----:B------:R-:W-:Y:S04]  /*12110*/  STL [R1+0xce0], R2 ;  /* 0x000ce00201007387 */ /* 0x000fe80000100800 */
[----:B------:R1:W-:Y:S01]  /*12120*/  STL [R1+0xd40], R2 ;  /* 0x000d400201007387 */ /* 0x0003e20000100800 */
[----:B----4-:R-:W-:-:S03]  /*12130*/  LEA.HI.X.SX32 R13, R7, R3, 0x1, P4 ;  /* 0x00000003070d7211 */ /* 0x010fc600020f0eff */
[----:B------:R-:W-:Y:S04]  /*12140*/  STL [R1+0x190], R12 ;  /* 0x0001900c01007387 */ /* 0x000fe80000100800 */
[----:B------:R-:W-:Y:S04]  /*12150*/  STL [R1+0xe44], R12 ;  /* 0x000e440c01007387 */ /* 0x000fe80000100800 */
[----:B------:R-:W2:Y:S04]  /*12160*/  LDL.LU R7, [R1+0x1060] ;  /* 0x0010600001077983 */ /* 0x000ea80000300800 */
[----:B------:R-:W1:Y:S04]  /*12170*/  LDL.LU R25, [R1+0x8c] ;  /* 0x00008c0001197983 */ /* 0x000e680000300800 */
        /* <DEDUP_REMOVED lines=43> */
[----:B------:R-:W-:-:S03]  /*12430*/  SEL R5, R92, R5, !P5 ;  /* 0x000000055c057207 */ /* 0x000fc60006800000 */
[----:B------:R-:W-:Y:S04]  /*12440*/  STL [R1+0xfe4], R3 ;  /* 0x000fe40301007387 */ /* 0x000fe80000100800 */
[----:B------:R-:W-:Y:S04]  /*12450*/  STL [R1+0xfec], R3 ;  /* 0x000fec0301007387 */ /* 0x000fe80000100800 */
[----:B------:R-:W-:Y:S04]  /*12460*/  STL [R1+0xff4], R3 ;  /* 0x000ff40301007387 */ /* 0x000fe80000100800 */
[----:B------:R-:W-:Y:S01]  /*12470*/  STL [R1+0xffc], R3 ;  /* 0x000ffc0301007387 */ /* 0x000fe20000100800 */
[----:B------:R-:W-:-:S03]  /*12480*/  IMAD R20, R77, UR12, RZ ;  /* 0x0000000c4d147c24 */ /* 0x000fc6000f8e02ff */
[----:B------:R-:W-:Y:S01]  /*12490*/  STL [R1+0x1004], R3 ;  /* 0x0010040301007387 */ /* 0x000fe20000100800 */
[----:B------:R-:W-:-:S03]  /*124a0*/  IMAD R77, R5, UR12, RZ ;  /* 0x0000000c054d7c24 */ /* 0x000fc6000f8e02ff */
[----:B------:R-:W-:Y:S01]  /*124b0*/  STL [R1+0x100c], R3 ;  /* 0x00100c0301007387 */ /* 0x000fe20000100800 */
[----:B------:R-:W-:-:S03]  /*124c0*/  IADD3 R5, P4, PT, R4, R10, RZ ;  /* 0x0000000a04057210 */ /* 0x000fc60007f9e0ff */
[----:B------:R-:W-:Y:S04]  /*124d0*/  STL [R1+0x1014], R3 ;  /* 0x0010140301007387 */ /* 0x000fe80000100800 */
[----:B------:R-:W-:Y:S04]  /*124e0*/  STL [R1+0x101c], R3 ;  /* 0x00101c0301007387 */ /* 0x000fe80000100800 */
[----:B------:R-:W-:Y:S04]  /*124f0*/  STL [R1+0x1024], R3 ;  /* 0x0010240301007387 */ /* 0x000fe80000100800 */
[----:B------:R-:W-:Y:S01]  /*12500*/  STL [R1+0x102c], R3 ;  /* 0x00102c0301007387 */ /* 0x000fe20000100800 */
[----:B------:R-:W-:-:S03]  /*12510*/  IMAD R15, R89, UR12, RZ ;  /* 0x0000000c590f7c24 */ /* 0x000fc6000f8e02ff */
[----:B------:R-:W-:Y:S01]  /*12520*/  STL [R1+0x1034], R3 ;  /* 0x0010340301007387 */ /* 0x000fe20000100800 */
[----:B------:R-:W-:Y:S02]  /*12530*/  IMAD R16, R86, UR12, RZ ;  /* 0x0000000c56107c24 */ /* 0x000fe4000f8e02ff */
[----:B------:R-:W-:Y:S02]  /*12540*/  IMAD R18, R82, UR12, RZ ;  /* 0x0000000c52127c24 */ /* 0x000fe4000f8e02ff */
[----:B------:R-:W-:Y:S02]  /*12550*/  IMAD R17, R84, UR12, RZ ;  /* 0x0000000c54117c24 */ /* 0x000fe4000f8e02ff */
[----:B------:R-:W-:Y:S02]  /*12560*/  IMAD R19, R79, UR12, RZ ;  /* 0x0000000c4f137c24 */ /* 0x000fe4000f8e02ff */
[----:B------:R-:W-:Y:S01]  /*12570*/  IMAD R21, R75, UR12, RZ ;  /* 0x0000000c4b157c24 */ /* 0x000fe2000f8e02ff */
[----:B-1----:R-:W-:-:S05]  /*12580*/  IADD3 R2, P6, PT, R25, R10, RZ ;  /* 0x0000000a19027210 */ /* 0x002fca0007fde0ff */
[----:B------:R1:W-:Y:S01]  /*12590*/  STL [R1+0x198], R2 ;  /* 0x0001980201007387 */ /* 0x0003e20000100800 */
[----:B--2---:R-:W-:-:S03]  /*125a0*/  LEA.HI.X.SX32 R4, R4, R7, 0x1, P4 ;  /* 0x0000000704047211 */ /* 0x004fc600020f0eff */
[----:B------:R2:W-:Y:S01]  /*125b0*/  STL [R1+0x1b8], R5 ;  /* 0x0001b80501007387 */ /* 0x0005e20000100800 */
[----:B-1----:R-:W-:Y:S02]  /*125c0*/  LEA.HI.X.SX32 R2, R25, R7, 0x1, P6 ;  /* 0x0000000719027211 */ /* 0x002fe400030f0eff */
[----:B--2---:R-:W-:-:S03]  /*125d0*/  IADD3 R5, P6, PT, R6, R10, RZ ;  /* 0x0000000a06057210 */ /* 0x004fc60007fde0ff */
[----:B------:R1:W-:Y:S04]  /*125e0*/  STL [R1+0x194], R2 ;  /* 0x0001940201007387 */ /* 0x0003e80000100800 */
[----:B------:R-:W-:Y:S04]  /*125f0*/  STL [R1+0x1d8], R5 ;  /* 0x0001d80501007387 */ /* 0x000fe80000100800 */
[----:B------:R-:W2:Y:S01]  /*12600*/  LDL.LU R82, [R1+0x1c] ;  /* 0x00001c0001527983 */ /* 0x000ea20000300800 */
[----:B-1----:R-:W-:-:S03]  /*12610*/  IADD3 R2, P4, PT, R15, R10, RZ ;  /* 0x0000000a0f027210 */ /* 0x002fc60007f9e0ff */
[----:B------:R-:W-:Y:S04]  /*12620*/  STL [R1+0x1b4], R4 ;  /* 0x0001b40401007387 */ /* 0x000fe80000100800 */
[----:B------:R1:W-:Y:S02]  /*12630*/  STL [R1+0x1f8], R2 ;  /* 0x0001f80201007387 */ /* 0x0003e40000100800 */
[----:B-1----:R-:W-:Y:S02]  /*12640*/  LEA.HI.X.SX32 R2, R6, R7, 0x1, P6 ;  /* 0x0000000706027211 */ /* 0x002fe400030f0eff */
[----:B------:R-:W-:-:S03]  /*12650*/  IADD3 R5, P6, PT, R16, R10, RZ ;  /* 0x0000000a10057210 */ /* 0x000fc60007fde0ff */
[----:B------:R1:W-:Y:S01]  /*12660*/  STL [R1+0x1d4], R2 ;  /* 0x0001d40201007387 */ /* 0x0003e20000100800 */
[----:B------:R-:W-:-:S03]  /*12670*/  LEA.HI.X.SX32 R4, R15, R7, 0x1, P4 ;  /* 0x000000070f047211 */ /* 0x000fc600020f0eff */
[----:B------:R-:W-:Y:S04]  /*12680*/  STL [R1+0x218], R5 ;  /* 0x0002180501007387 */ /* 0x000fe80000100800 */
[----:B------:R-:W3:Y:S01]  /*12690*/  LDL.LU R25, [R1+0x48] ;  /* 0x0000480001197983 */ /* 0x000ee20000300800 */
[----:B-1----:R-:W-:-:S03]  /*126a0*/  IADD3 R2, P4, PT, R17, R10, RZ ;  /* 0x0000000a11027210 */ /* 0x002fc60007f9e0ff */
[----:B------:R1:W-:Y:S04]  /*126b0*/  STL [R1+0x1f4], R4 ;  /* 0x0001f40401007387 */ /* 0x0003e80000100800 */
[----:B------:R4:W-:Y:S01]  /*126c0*/  STL [R1+0x238], R2 ;  /* 0x0002380201007387 */ /* 0x0009e20000100800 */
[-C--:B-1----:R-:W-:Y:S02]  /*126d0*/  LEA.HI.X.SX32 R4, R17, R7.reuse, 0x1, P4 ;  /* 0x0000000711047211 */ /* 0x082fe400020f0eff */
[----:B----4-:R-:W-:Y:S02]  /*126e0*/  LEA.HI.X.SX32 R2, R16, R7, 0x1, P6 ;  /* 0x0000000710027211 */ /* 0x010fe400030f0eff */
[----:B------:R-:W-:-:S03]  /*126f0*/  IADD3 R5, P6, PT, R18, R10, RZ ;  /* 0x0000000a12057210 */ /* 0x000fc60007fde0ff */
[----:B------:R1:W-:Y:S04]  /*12700*/  STL [R1+0x214], R2 ;  /* 0x0002140201007387 */ /* 0x0003e80000100800 */
[----:B------:R-:W-:Y:S01]  /*12710*/  STL [R1+0x278], R5 ;  /* 0x0002780501007387 */ /* 0x000fe20000100800 */
[----:B-1----:R-:W-:-:S03]  /*12720*/  IADD3 R2, P4, PT, R19, R10, RZ ;  /* 0x0000000a13027210 */ /* 0x002fc60007f9e0ff */
[----:B------:R1:W-:Y:S04]  /*12730*/  STL [R1+0x234], R4 ;  /* 0x0002340401007387 */ /* 0x0003e80000100800 */
[----:B------:R-:W-:Y:S04]  /*12740*/  STL [R1+0xf08], R80 ;  /* 0x000f085001007387 */ /* 0x000fe80000100800 */
[----:B------:R4:W-:Y:S04]  /*12750*/  STL [R1+0x298], R2 ;  /* 0x0002980201007387 */ /* 0x0009e80000100800 */
[----:B------:R-:W2:Y:S01]  /*12760*/  LDL.LU R86, [R1+0x4c] ;  /* 0x00004c0001567983 */ /* 0x000ea20000300800 */
[----:B-1----:R-:W-:-:S02]  /*12770*/  LEA.HI.X.SX32 R4, R19, R7, 0x1, P4 ;  /* 0x0000000713047211 */ /* 0x002fc400020f0eff */
[----:B----4-:R-:W-:Y:S02]  /*12780*/  LEA.HI.X.SX32 R2, R18, R7, 0x1, P6 ;  /* 0x0000000712027211 */ /* 0x010fe400030f0eff */
[----:B------:R-:W-:-:S03]  /*12790*/  IADD3 R5, P6, PT, R20, R10, RZ ;  /* 0x0000000a14057210 */ /* 0x000fc60007fde0ff */
[----:B------:R1:W-:Y:S04]  /*127a0*/  STL [R1+0x274], R2 ;  /* 0x0002740201007387 */ /* 0x0003e80000100800 */
[----:B------:R-:W-:Y:S01]  /*127b0*/  STL [R1+0x2b8], R5 ;  /* 0x0002b80501007387 */ /* 0x000fe20000100800 */
[----:B-1----:R-:W-:-:S03]  /*127c0*/  IADD3 R2, P4, PT, R21, R10, RZ ;  /* 0x0000000a15027210 */ /* 0x002fc60007f9e0ff */
[----:B------:R-:W-:Y:S04]  /*127d0*/  STL [R1+0x294], R4 ;  /* 0x0002940401007387 */ /* 0x000fe80000100800 */
[----:B------:R-:W-:Y:S04]  /*127e0*/  STL [R1+0xf24], R87 ;  /* 0x000f245701007387 */ /* 0x000fe80000100800 */
[----:B------:R1:W-:Y:S04]  /*127f0*/  STL [R1+0x2d8], R2 ;  /* 0x0002d80201007387 */ /* 0x0003e80000100800 */
[----:B------:R-:W4:Y:S01]  /*12800*/  LDL.LU R92, [R1+0x60] ;  /* 0x00006000015c7983 */ /* 0x000f220000300800 */
[----:B------:R-:W-:Y:S01]  /*12810*/  IMAD R22, R73, UR12, RZ ;  /* 0x0000000c49167c24 */ /* 0x000fe2000f8e02ff */
[----:B-1----:R-:W-:Y:S01]  /*12820*/  LEA.HI.X.SX32 R2, R20, R7, 0x1, P6 ;  /* 0x0000000714027211 */ /* 0x002fe200030f0eff */
[----:B------:R-:W-:-:S03]  /*12830*/  IMAD R23, R71, UR12, RZ ;  /* 0x0000000c47177c24 */ /* 0x000fc6000f8e02ff */
[----:B------:R-:W-:Y:S01]  /*12840*/  IADD3 R4, P6, PT, R22, R10, RZ ;  /* 0x0000000a16047210 */ /* 0x000fe20007fde0ff */
[----:B------:R1:W-:Y:S01]  /*12850*/  STL [R1+0x2b4], R2 ;  /* 0x0002b40201007387 */ /* 0x0003e20000100800 */
[----:B------:R-:W-:-:S03]  /*12860*/  IMAD R69, R69, UR12, RZ ;  /* 0x0000000c45457c24 */ /* 0x000fc6000f8e02ff */
[----:B------:R0:W-:Y:S01]  /*12870*/  STL [R1+0x2f8], R4 ;  /* 0x0002f80401007387 */ /* 0x0001e20000100800 */
[----:B-1----:R-:W-:Y:S01]  /*12880*/  LEA.HI.X.SX32 R2, R21, R7, 0x1, P4 ;  /* 0x0000000715027211 */ /* 0x002fe200020f0eff */
[----:B------:R-:W-:Y:S01]  /*12890*/  IMAD R67, R67, UR12, RZ ;  /* 0x0000000c43437c24 */ /* 0x000fe2000f8e02ff */
[----:B0-----:R-:W-:-:S03]  /*128a0*/  IADD3 R4, P4, PT, R23, R10, RZ ;  /* 0x0000000a17047210 */ /* 0x001fc60007f9e0ff */
[----:B------:R0:W-:Y:S01]  /*128b0*/  STL [R1+0x2d4], R2 ;  /* 0x0002d40201007387 */ /* 0x0001e20000100800 */
[----:B------:R-:W-:-:S03]  /*128c0*/  IMAD R65, R65, UR12, RZ ;  /* 0x0000000c41417c24 */ /* 0x000fc6000f8e02ff */
[----:B------:R1:W-:Y:S01]  /*128d0*/  STL [R1+0x318], R4 ;  /* 0x0003180401007387 */ /* 0x0003e20000100800 */
[-C--:B0-----:R-:W-:Y:S02]  /*128e0*/  LEA.HI.X.SX32 R2, R22, R7.reuse, 0x1, P6 ;  /* 0x0000000716027211 */ /* 0x081fe400030f0eff */
[-C--:B------:R-:W-:Y:S02]  /*128f0*/  IADD3 R5, P6, PT, R69, R10.reuse, RZ ;  /* 0x0000000a45057210 */ /* 0x080fe40007fde0ff */
[----:B-1----:R-:W-:Y:S01]  /*12900*/  LEA.HI.X.SX32 R4, R23, R7, 0x1, P4 ;  /* 0x0000000717047211 */ /* 0x002fe200020f0eff */
[----:B------:R0:W-:Y:S04]  /*12910*/  STL [R1+0x2f4], R2 ;  /* 0x0002f40201007387 */ /* 0x0001e80000100800 */
[----:B------:R1:W-:Y:S04]  /*12920*/  STL [R1+0x338], R5 ;  /* 0x0003380501007387 */ /* 0x0003e80000100800 */
[----:B------:R-:W4:Y:S01]  /*12930*/  LDL.LU R84, [R1+0x64] ;  /* 0x0000640001547983 */ /* 0x000f220000300800 */
[----:B0-----:R-:W-:-:S03]  /*12940*/  IADD3 R2, P4, PT, R67, R10, RZ ;  /* 0x0000000a43027210 */ /* 0x001fc60007f9e0ff */
[----:B------:R0:W-:Y:S01]  /*12950*/  STL [R1+0x314], R4 ;  /* 0x0003140401007387 */ /* 0x0001e20000100800 */
[----:B-1----:R-:W-:-:S03]  /*12960*/  LEA.HI.X.SX32 R5, R69, R7, 0x1, P6 ;  /* 0x0000000745057211 */ /* 0x002fc600030f0eff */
[----:B------:R1:W-:Y:S01]  /*12970*/  STL [R1+0x358], R2 ;  /* 0x0003580201007387 */ /* 0x0003e20000100800 */
[----:B------:R-:W-:-:S03]  /*12980*/  IMAD R63, R63, UR12, RZ ;  /* 0x0000000c3f3f7c24 */ /* 0x000fc6000f8e02ff */
[----:B------:R-:W-:Y:S01]  /*12990*/  STL [R1+0x334], R5 ;  /* 0x0003340501007387 */ /* 0x000fe20000100800 */
[----:B0-----:R-:W-:Y:S02]  /*129a0*/  LEA.HI.X.SX32 R4, R67, R7, 0x1, P4 ;  /* 0x0000000743047211 */ /* 0x001fe400020f0eff */
[-C--:B-1----:R-:W-:Y:S01]  /*129b0*/  IADD3 R2, P6, PT, R65, R10.reuse, RZ ;  /* 0x0000000a41027210 */ /* 0x082fe20007fde0ff */
[----:B------:R-:W-:Y:S04]  /*129c0*/  STL [R1+0xef4], R67 ;  /* 0x000ef44301007387 */ /* 0x000fe80000100800 */
[----:B------:R0:W-:Y:S04]  /*129d0*/  STL [R1+0x378], R2 ;  /* 0x0003780201007387 */ /* 0x0001e80000100800 */
[----:B------:R-:W-:Y:S01]  /*129e0*/  STL [R1+0x354], R4 ;  /* 0x0003540401007387 */ /* 0x000fe20000100800 */
[----:B------:R-:W-:Y:S01]  /*129f0*/  IMAD R61, R61, UR12, RZ ;  /* 0x0000000c3d3d7c24 */ /* 0x000fe2000f8e02ff */
[----:B0-----:R-:W-:Y:S01]  /*12a00*/  IADD3 R2, P4, PT, R63, R10, RZ ;  /* 0x0000000a3f027210 */ /* 0x001fe20007f9e0ff */
[----:B------:R-:W-:-:S02]  /*12a10*/  IMAD R59, R59, UR12, RZ ;  /* 0x0000000c3b3b7c24 */ /* 0x000fc4000f8e02ff */
[----:B------:R-:W-:Y:S02]  /*12a20*/  IMAD R57, R57, UR12, RZ ;  /* 0x0000000c39397c24 */ /* 0x000fe4000f8e02ff */
[----:B------:R-:W-:Y:S02]  /*12a30*/  IMAD R55, R55, UR12, RZ ;  /* 0x0000000c37377c24 */ /* 0x000fe4000f8e02ff */
[----:B---3--:R-:W-:Y:S02]  /*12a40*/  IMAD R16, R25, UR24, RZ ;  /* 0x0000001819107c24 */ /* 0x008fe4000f8e02ff */
[----:B------:R-:W3:Y:S04]  /*12a50*/  LDL.LU R25, [R1+0x70] ;  /* 0x0000700001197983 */ /* 0x000ee80000300800 */
[----:B------:R0:W-:Y:S04]  /*12a60*/  STL [R1+0x398], R2 ;  /* 0x0003980201007387 */ /* 0x0001e80000100800 */
[----:B------:R-:W-:Y:S01]  /*12a70*/  STL [R1+0xef0], R65 ;  /* 0x000ef04101007387 */ /* 0x000fe20000100800 */
[----:B0-----:R-:W-:-:S02]  /*12a80*/  LEA.HI.X.SX32 R2, R65, R7, 0x1, P6 ;  /* 0x0000000741027211 */ /* 0x001fc400030f0eff */
[----:B------:R-:W-:-:S03]  /*12a90*/  IADD3 R4, P6, PT, R61, R10, RZ ;  /* 0x0000000a3d047210 */ /* 0x000fc60007fde0ff */
[----:B------:R0:W-:Y:S04]  /*12aa0*/  STL [R1+0x374], R2 ;  /* 0x0003740201007387 */ /* 0x0001e80000100800 */
[----:B------:R-:W-:Y:S04]  /*12ab0*/  STL [R1+0xee8], R63 ;  /* 0x000ee83f01007387 */ /* 0x000fe80000100800 */
[----:B------:R1:W-:Y:S01]  /*12ac0*/  STL [R1+0x3b8], R4 ;  /* 0x0003b80401007387 */ /* 0x0003e20000100800 */
[----:B0-----:R-:W-:Y:S02]  /*12ad0*/  LEA.HI.X.SX32 R2, R63, R7, 0x1, P4 ;  /* 0x000000073f027211 */ /* 0x001fe400020f0eff */
[----:B-1----:R-:W-:-:S03]  /*12ae0*/  IADD3 R4, P4, PT, R59, R10, RZ ;  /* 0x0000000a3b047210 */ /* 0x002fc60007f9e0ff */
[----:B------:R0:W-:Y:S04]  /*12af0*/  STL [R1+0x394], R2 ;  /* 0x0003940201007387 */ /* 0x0001e80000100800 */
[----:B------:R1:W-:Y:S01]  /*12b00*/  STL [R1+0x3d8], R4 ;  /* 0x0003d80401007387 */ /* 0x0003e20000100800 */
[----:B--2---:R-:W-:-:S03]  /*12b10*/  IMAD R15, R86, UR26, RZ ;  /* 0x0000001a560f7c24 */ /* 0x004fc6000f8e02ff */
[----:B------:R-:W2:Y:S01]  /*12b20*/  LDL.LU R86, [R1+0x74] ;  /* 0x0000740001567983 */ /* 0x000ea20000300800 */
[----:B0-----:R-:W-:-:S03]  /*12b30*/  LEA.HI.X.SX32 R2, R61, R7, 0x1, P6 ;  /* 0x000000073d027211 */ /* 0x001fc600030f0eff */
[----:B------:R-:W-:Y:S01]  /*12b40*/  STL [R1+0xe50], R61 ;  /* 0x000e503d01007387 */ /* 0x000fe20000100800 */
[----:B-1----:R-:W-:-:S03]  /*12b50*/  IADD3 R4, P6, PT, R57, R10, RZ ;  /* 0x0000000a39047210 */ /* 0x002fc60007fde0ff */
[----:B------:R0:W-:Y:S04]  /*12b60*/  STL [R1+0x3b4], R2 ;  /* 0x0003b40201007387 */ /* 0x0001e80000100800 */
[----:B------:R-:W-:Y:S04]  /*12b70*/  STL [R1+0xe54], R59 ;  /* 0x000e543b01007387 */ /* 0x000fe80000100800 */
[----:B------:R1:W-:Y:S01]  /*12b80*/  STL [R1+0x3f8], R4 ;  /* 0x0003f80401007387 */ /* 0x0003e20000100800 */
[----:B0-----:R-:W-:Y:S02]  /*12b90*/  LEA.HI.X.SX32 R2, R59, R7, 0x1, P4 ;  /* 0x000000073b027211 */ /* 0x001fe400020f0eff */
[----:B-1----:R-:W-:-:S03]  /*12ba0*/  IADD3 R4, P4, PT, R55, R10, RZ ;  /* 0x0000000a37047210 */ /* 0x002fc60007f9e0ff */
[----:B------:R0:W-:Y:S04]  /*12bb0*/  STL [R1+0x3d4], R2 ;  /* 0x0003d40201007387 */ /* 0x0001e80000100800 */
[----:B------:R1:W-:Y:S01]  /*12bc0*/  STL [R1+0x418], R4 ;  /* 0x0004180401007387 */ /* 0x0003e20000100800 */
[----:B----4-:R-:W-:-:S03]  /*12bd0*/  IMAD R6, R92, UR28, RZ ;  /* 0x0000001c5c067c24 */ /* 0x010fc6000f8e02ff */
[----:B------:R-:W4:Y:S01]  /*12be0*/  LDL.LU R92, [R1+0x78] ;  /* 0x00007800015c7983 */ /* 0x000f220000300800 */
[----:B------:R-:W-:Y:S01]  /*12bf0*/  IMAD R53, R53, UR12, RZ ;  /* 0x0000000c35357c24 */ /* 0x000fe2000f8e02ff */
[-C--:B0-----:R-:W-:Y:S01]  /*12c00*/  LEA.HI.X.SX32 R2, R57, R7.reuse, 0x1, P6 ;  /* 0x0000000739027211 */ /* 0x081fe200030f0eff */
[----:B------:R-:W-:Y:S01]  /*12c10*/  IMAD R51, R51, UR12, RZ ;  /* 0x0000000c33337c24 */ /* 0x000fe2000f8e02ff */
[----:B------:R-:W-:Y:S02]  /*12c20*/  STL [R1+0xe58], R57 ;  /* 0x000e583901007387 */ /* 0x000fe40000100800 */
[----:B-1----:R-:W-:Y:S02]  /*12c30*/  IADD3 R4, P6, PT, R53, R10, RZ ;  /* 0x0000000a35047210 */ /* 0x002fe40007fde0ff */
[----:B------:R0:W-:Y:S04]  /*12c40*/  STL [R1+0x3f4], R2 ;  /* 0x0003f40201007387 */ /* 0x0001e80000100800 */
[----:B------:R-:W-:Y:S04]  /*12c50*/  STL [R1+0xe5c], R55 ;  /* 0x000e5c3701007387 */ /* 0x000fe80000100800 */
[----:B------:R1:W-:Y:S01]  /*12c60*/  STL [R1+0x438], R4 ;  /* 0x0004380401007387 */ /* 0x0003e20000100800 */
[----:B0-----:R-:W-:Y:S01]  /*12c70*/  LEA.HI.X.SX32 R2, R55, R7, 0x1, P4 ;  /* 0x0000000737027211 */ /* 0x001fe200020f0eff */
[----:B------:R-:W-:-:S04]  /*12c80*/  IMAD R49, R49, UR12, RZ ;  /* 0x0000000c31317c24 */ /* 0x000fc8000f8e02ff */
[----:B------:R0:W-:Y:S01]  /*12c90*/  STL [R1+0x414], R2 ;  /* 0x0004140201007387 */ /* 0x0001e20000100800 */
[----:B-1----:R-:W-:Y:S01]  /*12ca0*/  IADD3 R4, P4, PT, R51, R10, RZ ;  /* 0x0000000a33047210 */ /* 0x002fe20007f9e0ff */
[----:B------:R-:W-:-:S04]  /*12cb0*/  IMAD R17, R82, UR20, RZ ;  /* 0x0000001452117c24 */ /* 0x000fc8000f8e02ff */
[----:B------:R1:W-:Y:S01]  /*12cc0*/  STL [R1+0x458], R4 ;  /* 0x0004580401007387 */ /* 0x0003e20000100800 */
[----:B0-----:R-:W-:-:S03]  /*12cd0*/  LEA.HI.X.SX32 R2, R53, R7, 0x1, P6 ;  /* 0x0000000735027211 */ /* 0x001fc600030f0eff */
[----:B------:R-:W4:Y:S01]  /*12ce0*/  LDL.LU R82, [R1+0x7c] ;  /* 0x00007c0001527983 */ /* 0x000f220000300800 */
[----:B------:R-:W-:-:S03]  /*12cf0*/  IMAD R47, R47, UR12, RZ ;  /* 0x0000000c2f2f7c24 */ /* 0x000fc6000f8e02ff */
[----:B------:R-:W-:Y:S04]  /*12d00*/  STL [R1+0xee0], R53 ;  /* 0x000ee03501007387 */ /* 0x000fe80000100800 */
[----:B------:R0:W-:Y:S01]  /*12d10*/  STL [R1+0x434], R2 ;  /* 0x0004340201007387 */ /* 0x0001e20000100800 */
[----:B-1----:R-:W-:-:S03]  /*12d20*/  LEA.HI.X.SX32 R4, R51, R7, 0x1, P4 ;  /* 0x0000000733047211 */ /* 0x002fc600020f0eff */
[----:B------:R-:W-:Y:S01]  /*12d30*/  STL [R1+0xed8], R51 ;  /* 0x000ed83301007387 */ /* 0x000fe20000100800 */
[----:B0-----:R-:W-:-:S05]  /*12d40*/  IADD3 R2, P6, PT, R49, R10, RZ ;  /* 0x0000000a31027210 */ /* 0x001fca0007fde0ff */
[----:B------:R0:W-:Y:S01]  /*12d50*/  STL [R1+0x478], R2 ;  /* 0x0004780201007387 */ /* 0x0001e20000100800 */
[----:B------:R-:W-:-:S03]  /*12d60*/  IMAD R44, R44, UR12, RZ ;  /* 0x0000000c2c2c7c24 */ /* 0x000fc6000f8e02ff */
[----:B------:R3:W-:Y:S01]  /*12d70*/  STL [R1+0x454], R4 ;  /* 0x0004540401007387 */ /* 0x0007e20000100800 */
[----:B0-----:R-:W-:Y:S01]  /*12d80*/  IADD3 R2, P4, PT, R47, R10, RZ ;  /* 0x0000000a2f027210 */ /* 0x001fe20007f9e0ff */
[----:B------:R-:W-:Y:S02]  /*12d90*/  IMAD R42, R42, UR12, RZ ;  /* 0x0000000c2a2a7c24 */ /* 0x000fe4000f8e02ff */
[----:B------:R-:W-:Y:S02]  /*12da0*/  IMAD R5, R84, UR30, RZ ;  /* 0x0000001e54057c24 */ /* 0x000fe4000f8e02ff */
[----:B------:R-:W-:Y:S02]  /*12db0*/  IMAD R73, R32, UR12, RZ ;  /* 0x0000000c20497c24 */ /* 0x000fe4000f8e02ff */
[----:B------:R-:W-:Y:S02]  /*12dc0*/  IMAD R39, R39, UR12, RZ ;  /* 0x0000000c27277c24 */ /* 0x000fe4000f8e02ff */
[----:B------:R-:W-:-:S02]  /*12dd0*/  IMAD R37, R37, UR12, RZ ;  /* 0x0000000c25257c24 */ /* 0x000fc4000f8e02ff */
        /* <DEDUP_REMOVED lines=8> */
[----:B------:R-:W3:Y:S01]  /*12e60*/  LDL.LU R84, [R1+0x6c] ;  /* 0x00006c0001547983 */ /* 0x000ee20000300800 */
[----:B0-----:R-:W-:-:S03]  /*12e70*/  LEA.HI.X.SX32 R2, R47, R7, 0x1, P4 ;  /* 0x000000072f027211 */ /* 0x001fc600020f0eff */
[----:B------:R0:W-:Y:S04]  /*12e80*/  STL [R1+0x4b8], R12 ;  /* 0x0004b80c01007387 */ /* 0x0001e80000100800 */
[----:B------:R-:W-:Y:S04]  /*12e90*/  STL [R1+0xec8], R47 ;  /* 0x000ec82f01007387 */ /* 0x000fe80000100800 */
[----:B------:R1:W-:Y:S01]  /*12ea0*/  STL [R1+0x494], R2 ;  /* 0x0004940201007387 */ /* 0x0003e20000100800 */
[----:B0-----:R-:W-:-:S05]  /*12eb0*/  IADD3 R12, P4, PT, R42, R10, RZ ;  /* 0x0000000a2a0c7210 */ /* 0x001fca0007f9e0ff */
[----:B------:R0:W-:Y:S01]  /*12ec0*/  STL [R1+0x4d8], R12 ;  /* 0x0004d80c01007387 */ /* 0x0001e20000100800 */
[----:B-1----:R-:W-:-:S03]  /*12ed0*/  LEA.HI.X.SX32 R2, R44, R7, 0x1, P6 ;  /* 0x000000072c027211 */ /* 0x002fc600030f0eff */
[----:B------:R-:W-:Y:S01]  /*12ee0*/  STL [R1+0xebc], R44 ;  /* 0x000ebc2c01007387 */ /* 0x000fe20000100800 */
[----:B--2---:R-:W-:-:S03]  /*12ef0*/  IMAD R32, R86, UR34, RZ ;  /* 0x0000002256207c24 */ /* 0x004fc6000f8e02ff */
[----:B------:R1:W-:Y:S04]  /*12f00*/  STL [R1+0x4b4], R2 ;  /* 0x0004b40201007387 */ /* 0x0003e80000100800 */
[----:B------:R-:W2:Y:S01]  /*12f10*/  LDL.LU R86, [R1+0x5c] ;  /* 0x00005c0001567983 */ /* 0x000ea20000300800 */
[----:B0-----:R-:W-:Y:S02]  /*12f20*/  IADD3 R12, P6, PT, R39, R10, RZ ;  /* 0x0000000a270c7210 */ /* 0x001fe40007fde0ff */
[----:B-1----:R-:W-:-:S03]  /*12f30*/  LEA.HI.X.SX32 R2, R42, R7, 0x1, P4 ;  /* 0x000000072a027211 */ /* 0x002fc600020f0eff */
[----:B------:R0:W-:Y:S04]  /*12f40*/  STL [R1+0x4f8], R12 ;  /* 0x0004f80c01007387 */ /* 0x0001e80000100800 */
[----:B------:R-:W-:Y:S04]  /*12f50*/  STL [R1+0xeb4], R42 ;  /* 0x000eb42a01007387 */ /* 0x000fe80000100800 */
[----:B------:R1:W-:Y:S01]  /*12f60*/  STL [R1+0x4d4], R2 ;  /* 0x0004d40201007387 */ /* 0x0003e20000100800 */
[----:B0-----:R-:W-:-:S05]  /*12f70*/  IADD3 R12, P4, PT, R37, R10, RZ ;  /* 0x0000000a250c7210 */ /* 0x001fca0007f9e0ff */
[----:B------:R0:W-:Y:S01]  /*12f80*/  STL [R1+0x518], R12 ;  /* 0x0005180c01007387 */ /* 0x0001e20000100800 */
[----:B-1----:R-:W-:-:S03]  /*12f90*/  LEA.HI.X.SX32 R2, R39, R7, 0x1, P6 ;  /* 0x0000000727027211 */ /* 0x002fc600030f0eff */
[----:B------:R-:W-:Y:S01]  /*12fa0*/  STL [R1+0xea8], R39 ;  /* 0x000ea82701007387 */ /* 0x000fe20000100800 */
[----:B----4-:R-:W-:-:S03]  /*12fb0*/  IMAD R30, R92, UR36, RZ ;  /* 0x000000245c1e7c24 */ /* 0x010fc6000f8e02ff */
[----:B------:R1:W-:Y:S04]  /*12fc0*/  STL [R1+0x4f4], R2 ;  /* 0x0004f40201007387 */ /* 0x0003e80000100800 */
[----:B------:R-:W4:Y:S01]  /*12fd0*/  LDL.LU R92, [R1+0x54] ;  /* 0x00005400015c7983 */ /* 0x000f220000300800 */
[----:B------:R-:W-:Y:S02]  /*12fe0*/  IMAD R33, R33, UR12, RZ ;  /* 0x0000000c21217c24 */ /* 0x000fe4000f8e02ff */
[----:B------:R-:W-:-:S03]  /*12ff0*/  IMAD R28, R28, UR12, RZ ;  /* 0x0000000c1c1c7c24 */ /* 0x000fc6000f8e02ff */
[----:B0-----:R-:W-:Y:S02]  /*13000*/  IADD3 R12, P6, PT, R33, R10, RZ ;  /* 0x0000000a210c7210 */ /* 0x001fe40007fde0ff */
[----:B-1----:R-:W-:-:S03]  /*13010*/  LEA.HI.X.SX32 R2, R37, R7, 0x1, P4 ;  /* 0x0000000725027211 */ /* 0x002fc600020f0eff */
[----:B------:R0:W-:Y:S01]  /*13020*/  STL [R1+0x538], R12 ;  /* 0x0005380c01007387 */ /* 0x0001e20000100800 */
[----:B------:R-:W-:-:S03]  /*13030*/  IMAD R26, R26, UR12, RZ ;  /* 0x0000000c1a1a7c24 */ /* 0x000fc6000f8e02ff */
[----:B------:R-:W-:Y:S04]  /*13040*/  STL [R1+0xea0], R37 ;  /* 0x000ea02501007387 */ /* 0x000fe80000100800 */
[----:B------:R1:W-:Y:S01]  /*13050*/  STL [R1+0x514], R2 ;  /* 0x0005140201007387 */ /* 0x0003e20000100800 */
[----:B0-----:R-:W-:Y:S01]  /*13060*/  LEA.HI.X.SX32 R12, R33, R7, 0x1, P6 ;  /* 0x00000007210c7211 */ /* 0x001fe200030f0eff */
[----:B------:R-:W-:Y:S01]  /*13070*/  IMAD R31, R31, UR12, RZ ;  /* 0x0000000c1f1f7c24 */ /* 0x000fe2000f8e02ff */
[----:B-1----:R-:W-:-:S05]  /*13080*/  IADD3 R2, P4, PT, R28, R10, RZ ;  /* 0x0000000a1c027210 */ /* 0x002fca0007f9e0ff */
[----:B------:R0:W-:Y:S04]  /*13090*/  STL [R1+0x558], R2 ;  /* 0x0005580201007387 */ /* 0x0001e80000100800 */
[----:B------:R-:W-:Y:S01]  /*130a0*/  STL [R1+0xe90], R33 ;  /* 0x000e902101007387 */ /* 0x000fe20000100800 */
[----:B0-----:R-:W-:-:S03]  /*130b0*/  IADD3 R2, P6, PT, R26, R10, RZ ;  /* 0x0000000a1a027210 */ /* 0x001fc60007fde0ff */
[----:B------:R0:W-:Y:S01]  /*130c0*/  STL [R1+0x534], R12 ;  /* 0x0005340c01007387 */ /* 0x0001e20000100800 */
[----:B------:R-:W-:-:S03]  /*130d0*/  IMAD R29, R29, UR12, RZ ;  /* 0x0000000c1d1d7c24 */ /* 0x000fc6000f8e02ff */
[----:B------:R-:W4:Y:S04]  /*130e0*/  LDL.LU R79, [R1+0x44] ;  /* 0x00004400014f7983 */ /* 0x000f280000300800 */
[----:B------:R1:W-:Y:S01]  /*130f0*/  STL [R1+0x578], R2 ;  /* 0x0005780201007387 */ /* 0x0003e20000100800 */
[-C--:B0-----:R-:W-:Y:S02]  /*13100*/  LEA.HI.X.SX32 R12, R28, R7.reuse, 0x1, P4 ;  /* 0x000000071c0c7211 */ /* 0x081fe400020f0eff */
[----:B------:R-:W-:Y:S02]  /*13110*/  LEA.HI.X.SX32 R13, R26, R7, 0x1, P6 ;  /* 0x000000071a0d7211 */ /* 0x000fe400030f0eff */
[----:B-1----:R-:W-:Y:S01]  /*13120*/  IADD3 R2, P4, PT, R31, R10, RZ ;  /* 0x0000000a1f027210 */ /* 0x002fe20007f9e0ff */
[----:B------:R0:W-:Y:S01]  /*13130*/  STL [R1+0x554], R12 ;  /* 0x0005540c01007387 */ /* 0x0001e20000100800 */
[----:B------:R-:W-:-:S03]  /*13140*/  IMAD R34, R34, UR12, RZ ;  /* 0x0000000c22227c24 */ /* 0x000fc6000f8e02ff */
[----:B------:R1:W-:Y:S01]  /*13150*/  STL [R1+0x598], R2 ;  /* 0x0005980201007387 */ /* 0x0003e20000100800 */
[----:B------:R-:W-:Y:S02]  /*13160*/  IMAD R71, R27, UR12, RZ ;  /* 0x0000000c1b477c24 */ /* 0x000fe4000f8e02ff */
[----:B------:R-:W-:Y:S01]  /*13170*/  IMAD R27, R82, UR38, RZ ;  /* 0x00000026521b7c24 */ /* 0x000fe2000f8e02ff */
[----:B------:R1:W-:Y:S01]  /*13180*/  STL [R1+0x574], R13 ;  /* 0x0005740d01007387 */ /* 0x0003e20000100800 */
[----:B------:R-:W-:Y:S01]  /*13190*/  IMAD R36, R36, UR12, RZ ;  /* 0x0000000c24247c24 */ /* 0x000fe2000f8e02ff */
[----:B0-----:R-:W-:Y:S02]  /*131a0*/  LEA.HI.X.SX32 R12, R31, R7, 0x1, P4 ;  /* 0x000000071f0c7211 */ /* 0x001fe400020f0eff */
[----:B------:R-:W4:Y:S01]  /*131b0*/  LDL.LU R82, [R1+0x3c] ;  /* 0x00003c0001527983 */ /* 0x000f220000300800 */
[----:B-1----:R-:W-:-:S05]  /*131c0*/  IADD3 R2, P6, PT, R29, R10, RZ ;  /* 0x0000000a1d027210 */ /* 0x002fca0007fde0ff */
[----:B------:R0:W-:Y:S01]  /*131d0*/  STL [R1+0x5b8], R2 ;  /* 0x0005b80201007387 */ /* 0x0001e20000100800 */
[----:B------:R-:W-:Y:S01]  /*131e0*/  LEA.HI.X.SX32 R13, R29, R7, 0x1, P6 ;  /* 0x000000071d0d7211 */ /* 0x000fe200030f0eff */
[----:B------:R-:W-:Y:S02]  /*131f0*/  IMAD R41, R41, UR12, RZ ;  /* 0x0000000c29297c24 */ /* 0x000fe4000f8e02ff */
[----:B------:R1:W-:Y:S01]  /*13200*/  STL [R1+0x594], R12 ;  /* 0x0005940c01007387 */ /* 0x0003e20000100800 */
[-C--:B0-----:R-:W-:Y:S02]  /*13210*/  IADD3 R2, P4, PT, R34, R10.reuse, RZ ;  /* 0x0000000a22027210 */ /* 0x081fe40007f9e0ff */
[----:B-1----:R-:W-:-:S03]  /*13220*/  IADD3 R12, P6, PT, R36, R10, RZ ;  /* 0x0000000a240c7210 */ /* 0x002fc60007fde0ff */
[----:B------:R0:W-:Y:S04]  /*13230*/  STL [R1+0x5d8], R2 ;  /* 0x0005d80201007387 */ /* 0x0001e80000100800 */
[----:B------:R-:W-:Y:S01]  /*13240*/  STL [R1+0x5b4], R13 ;  /* 0x0005b40d01007387 */ /* 0x000fe20000100800 */
[----:B0-----:R-:W-:Y:S01]  /*13250*/  LEA.HI.X.SX32 R2, R34, R7, 0x1, P4 ;  /* 0x0000000722027211 */ /* 0x001fe200020f0eff */
[----:B------:R-:W-:Y:S02]  /*13260*/  IMAD R46, R46, UR5, RZ ;  /* 0x000000052e2e7c24 */ /* 0x000fe4000f8e02ff */
[----:B------:R-:W-:Y:S02]  /*13270*/  IMAD R24, R80, UR14, RZ ;  /* 0x0000000e50187c24 */ /* 0x000fe4000f8e02ff */
[----:B------:R-:W-:-:S02]  /*13280*/  IMAD R19, R87, UR16, RZ ;  /* 0x0000001057137c24 */ /* 0x000fc4000f8e02ff */
[----:B---3--:R-:W-:Y:S02]  /*13290*/  IMAD R23, R84, UR42, RZ ;  /* 0x0000002a54177c24 */ /* 0x008fe4000f8e02ff */
[----:B------:R-:W3:Y:S04]  /*132a0*/  LDL.LU R84, [R1+0x34] ;  /* 0x0000340001547983 */ /* 0x000ee80000300800 */
[----:B------:R0:W-:Y:S04]  /*132b0*/  STL [R1+0x5f8], R12 ;  /* 0x0005f80c01007387 */ /* 0x0001e80000100800 */
[----:B------:R-:W-:Y:S04]  /*132c0*/  STL [R1+0xe94], R34 ;  /* 0x000e942201007387 */ /* 0x000fe80000100800 */
[----:B------:R1:W-:Y:S01]  /*132d0*/  STL [R1+0x5d4], R2 ;  /* 0x0005d40201007387 */ /* 0x0003e20000100800 */
[----:B0-----:R-:W-:-:S05]  /*132e0*/  IADD3 R12, P4, PT, R41, R10, RZ ;  /* 0x0000000a290c7210 */ /* 0x001fca0007f9e0ff */
[----:B------:R0:W-:Y:S01]  /*132f0*/  STL [R1+0x618], R12 ;  /* 0x0006180c01007387 */ /* 0x0001e20000100800 */
[-C--:B-1----:R-:W-:Y:S02]  /*13300*/  LEA.HI.X.SX32 R2, R36, R7.reuse, 0x1, P6 ;  /* 0x0000000724027211 */ /* 0x082fe400030f0eff */
[----:B0-----:R-:W-:Y:S01]  /*13310*/  IADD3 R12, P6, PT, R46, R10, RZ ;  /* 0x0000000a2e0c7210 */ /* 0x001fe20007fde0ff */
[----:B--2---:R-:W-:Y:S02]  /*13320*/  IMAD R22, R86, UR44, RZ ;  /* 0x0000002c56167c24 */ /* 0x004fe4000f8e02ff */
[----:B------:R-:W2:Y:S04]  /*13330*/  LDL.LU R86, [R1+0x2c] ;  /* 0x00002c0001567983 */ /* 0x000ea80000300800 */
[----:B------:R-:W-:Y:S04]  /*13340*/  STL [R1+0xe98], R36 ;  /* 0x000e982401007387 */ /* 0x000fe80000100800 */
[----:B------:R0:W-:Y:S04]  /*13350*/  STL [R1+0x5f4], R2 ;  /* 0x0005f40201007387 */ /* 0x0001e80000100800 */
[----:B------:R-:W-:Y:S01]  /*13360*/  STL [R1+0xeb0], R41 ;  /* 0x000eb02901007387 */ /* 0x000fe20000100800 */
[----:B0-----:R-:W-:-:S03]  /*13370*/  LEA.HI.X.SX32 R2, R41, R7, 0x1, P4 ;  /* 0x0000000729027211 */ /* 0x001fc600020f0eff */
[----:B------:R0:W-:Y:S04]  /*13380*/  STL [R1+0x638], R12 ;  /* 0x0006380c01007387 */ /* 0x0001e80000100800 */
[----:B------:R1:W-:Y:S01]  /*13390*/  STL [R1+0x614], R2 ;  /* 0x0006140201007387 */ /* 0x0003e20000100800 */
[----:B0-----:R-:W-:-:S03]  /*133a0*/  IADD3 R12, P4, PT, R24, R10, RZ ;  /* 0x0000000a180c7210 */ /* 0x001fc60007f9e0ff */
[----:B-1----:R-:W2:Y:S04]  /*133b0*/  LDL.LU R2, [R1+0x24] ;  /* 0x0000240001027983 */ /* 0x002ea80000300800 */
[----:B------:R0:W-:Y:S01]  /*133c0*/  STL [R1+0x658], R12 ;  /* 0x0006580c01007387 */ /* 0x0001e20000100800 */
[----:B----4-:R-:W-:-:S03]  /*133d0*/  IMAD R21, R92, UR46, RZ ;  /* 0x0000002e5c157c24 */ /* 0x010fc6000f8e02ff */
[----:B------:R-:W-:Y:S01]  /*133e0*/  STL [R1+0xec4], R46 ;  /* 0x000ec42e01007387 */ /* 0x000fe20000100800 */
[----:B0-----:R-:W-:Y:S02]  /*133f0*/  LEA.HI.X.SX32 R12, R46, R7, 0x1, P6 ;  /* 0x000000072e0c7211 */ /* 0x001fe400030f0eff */
[----:B------:R-:W-:-:S03]  /*13400*/  IADD3 R20, P6, PT, R19, R10, RZ ;  /* 0x0000000a13147210 */ /* 0x000fc60007fde0ff */
[----:B------:R0:W-:Y:S04]  /*13410*/  STL [R1+0x634], R12 ;  /* 0x0006340c01007387 */ /* 0x0001e80000100800 */
[----:B------:R-:W-:Y:S04]  /*13420*/  STL [R1+0x678], R20 ;  /* 0x0006781401007387 */ /* 0x000fe80000100800 */
[----:B------:R-:W4:Y:S01]  /*13430*/  LDL.LU R92, [R1+0x28] ;  /* 0x00002800015c7983 */ /* 0x000f220000300800 */
[----:B------:R-:W-:Y:S01]  /*13440*/  IMAD R18, R91, UR18, RZ ;  /* 0x000000125b127c24 */ /* 0x000fe2000f8e02ff */
[----:B------:R-:W-:-:S04]  /*13450*/  LEA.HI.X.SX32 R13, R24, R7, 0x1, P4 ;  /* 0x00000007180d7211 */ /* 0x000fc800020f0eff */
[CC--:B0-----:R-:W-:Y:S01]  /*13460*/  IADD3 R12, P4, PT, R18.reuse, R10.reuse, RZ ;  /* 0x0000000a120c7210 */ /* 0x0c1fe20007f9e0ff */
[----:B------:R-:W-:Y:S04]  /*13470*/  STL [R1+0x654], R13 ;  /* 0x0006540d01007387 */ /* 0x000fe80000100800 */
[----:B------:R0:W-:Y:S02]  /*13480*/  STL [R1+0x698], R12 ;  /* 0x0006980c01007387 */ /* 0x0001e40000100800 */
[-C--:B0-----:R-:W-:Y:S02]  /*13490*/  LEA.HI.X.SX32 R12, R19, R7.reuse, 0x1, P6 ;  /* 0x00000007130c7211 */ /* 0x081fe400030f0eff */
[----:B------:R-:W-:Y:S02]  /*134a0*/  IADD3 R19, P6, PT, R17, R10, RZ ;  /* 0x0000000a11137210 */ /* 0x000fe40007fde0ff */
[----:B------:R-:W-:Y:S01]  /*134b0*/  LEA.HI.X.SX32 R13, R18, R7, 0x1, P4 ;  /* 0x00000007120d7211 */ /* 0x000fe200020f0eff */
[----:B------:R0:W-:Y:S01]  /*134c0*/  STL [R1+0x674], R12 ;  /* 0x0006740c01007387 */ /* 0x0001e20000100800 */
[----:B------:R-:W-:-:S03]  /*134d0*/  IMAD R20, R79, UR48, RZ ;  /* 0x000000304f147c24 */ /* 0x000fc6000f8e02ff */
[----:B------:R-:W-:Y:S04]  /*134e0*/  STL [R1+0x6b8], R19 ;  /* 0x0006b81301007387 */ /* 0x000fe80000100800 */
[----:B------:R-:W4:Y:S01]  /*134f0*/  LDL.LU R79, [R1+0x30] ;  /* 0x00003000014f7983 */ /* 0x000f220000300800 */
[----:B0-----:R-:W-:-:S03]  /*13500*/  IADD3 R12, P4, PT, R16, R10, RZ ;  /* 0x0000000a100c7210 */ /* 0x001fc60007f9e0ff */
        /* <DEDUP_REMOVED lines=11> */
[----:B------:R0:W-:Y:S01]  /*135c0*/  STL [R1+0x710], R12 ;  /* 0x0007100c01007387 */ /* 0x0001e20000100800 */
[-C--:B------:R-:W-:Y:S02]  /*135d0*/  LEA.HI.X.SX32 R6, R6, R7.reuse, 0x1, P4 ;  /* 0x0000000706067211 */ /* 0x080fe400020f0eff */
[----:B0-----:R-:W-:Y:S02]  /*135e0*/  LEA.HI.X.SX32 R12, R15, R7, 0x1, P6 ;  /* 0x000000070f0c7211 */ /* 0x001fe400030f0eff */
[----:B------:R-:W-:-:S03]  /*135f0*/  IADD3 R13, P6, PT, R5, R10, RZ ;  /* 0x0000000a050d7210 */ /* 0x000fc60007fde0ff */
[----:B------:R0:W-:Y:S01]  /*13600*/  STL [R1+0x6ec], R12 ;  /* 0x0006ec0c01007387 */ /* 0x0001e20000100800 */
[----:B------:R-:W-:-:S03]  /*13610*/  LEA.HI.X.SX32 R5, R5, R7, 0x1, P6 ;  /* 0x0000000705057211 */ /* 0x000fc600030f0eff */
[----:B------:R-:W-:Y:S01]  /*13620*/  STL [R1+0x730], R13 ;  /* 0x0007300d01007387 */ /* 0x000fe20000100800 */
[----:B0-----:R-:W-:-:S04]  /*13630*/  IADD3 R12, P4, PT, R4, R10, RZ ;  /* 0x0000000a040c7210 */ /* 0x001fc80007f9e0ff */
[----:B------:R-:W-:Y:S01]  /*13640*/  LEA.HI.X.SX32 R4, R4, R7, 0x1, P4 ;  /* 0x0000000704047211 */ /* 0x000fe200020f0eff */
[----:B------:R-:W-:Y:S02]  /*13650*/  IMAD R25, R25, UR40, RZ ;  /* 0x0000002819197c24 */ /* 0x000fe4000f8e02ff */
[----:B---3--:R-:W-:Y:S02]  /*13660*/  IMAD R16, R84, UR52, RZ ;  /* 0x0000003454107c24 */ /* 0x008fe4000f8e02ff */
[----:B------:R-:W3:Y:S04]  /*13670*/  LDL.LU R84, [R1+0x40] ;  /* 0x0000400001547983 */ /* 0x000ee80000300800 */
[----:B------:R-:W-:Y:S04]  /*13680*/  STL [R1+0x70c], R6 ;  /* 0x00070c0601007387 */ /* 0x000fe80000100800 */
[----:B------:R0:W-:Y:S04]  /*13690*/  STL [R1+0x750], R12 ;  /* 0x0007500c01007387 */ /* 0x0001e80000100800 */
[----:B------:R1:W-:Y:S01]  /*136a0*/  STL [R1+0x72c], R5 ;  /* 0x00072c0501007387 */ /* 0x0003e20000100800 */
[----:B0-----:R-:W-:-:S02]  /*136b0*/  IADD3 R12, P6, PT, R32, R10, RZ ;  /* 0x0000000a200c7210 */ /* 0x001fc40007fde0ff */
[----:B-1----:R-:W-:-:S03]  /*136c0*/  IADD3 R5, P4, PT, R30, R10, RZ ;  /* 0x0000000a1e057210 */ /* 0x002fc60007f9e0ff */
[----:B------:R0:W-:Y:S01]  /*136d0*/  STL [R1+0x770], R12 ;  /* 0x0007700c01007387 */ /* 0x0001e20000100800 */
[----:B--2---:R-:W-:-:S03]  /*136e0*/  IMAD R6, R86, UR54, RZ ;  /* 0x0000003656067c24 */ /* 0x004fc6000f8e02ff */
[----:B------:R-:W2:Y:S04]  /*136f0*/  LDL.LU R86, [R1+0x50] ;  /* 0x0000500001567983 */ /* 0x000ea80000300800 */
[----:B------:R-:W-:Y:S04]  /*13700*/  STL [R1+0x74c], R4 ;  /* 0x00074c0401007387 */ /* 0x000fe80000100800 */
[----:B------:R1:W-:Y:S01]  /*13710*/  STL [R1+0x790], R5 ;  /* 0x0007900501007387 */ /* 0x0003e20000100800 */
[-C--:B0-----:R-:W-:Y:S02]  /*13720*/  LEA.HI.X.SX32 R12, R30, R7.reuse, 0x1, P4 ;  /* 0x000000071e0c7211 */ /* 0x081fe400020f0eff */
[----:B-1----:R-:W-:-:S05]  /*13730*/  LEA.HI.X.SX32 R5, R32, R7, 0x1, P6 ;  /* 0x0000000720057211 */ /* 0x002fca00030f0eff */
[----:B------:R0:W-:Y:S01]  /*13740*/  STL [R1+0x76c], R5 ;  /* 0x00076c0501007387 */ /* 0x0001e20000100800 */
[----:B------:R-:W-:Y:S01]  /*13750*/  IMAD R4, R2, UR56, RZ ;  /* 0x0000003802047c24 */ /* 0x000fe2000f8e02ff */
[----:B------:R-:W-:-:S05]  /*13760*/  IADD3 R2, P6, PT, R27, R10, RZ ;  /* 0x0000000a1b027210 */ /* 0x000fca0007fde0ff */
[----:B------:R1:W-:Y:S01]  /*13770*/  STL [R1+0x7b0], R2 ;  /* 0x0007b00201007387 */ /* 0x0003e20000100800 */
[----:B0-----:R-:W-:Y:S02]  /*13780*/  IADD3 R5, P4, PT, R25, R10, RZ ;  /* 0x0000000a19057210 */ /* 0x001fe40007f9e0ff */
[----:B------:R-:W-:Y:S01]  /*13790*/  LEA.HI.X.SX32 R13, R27, R7, 0x1, P6 ;  /* 0x000000071b0d7211 */ /* 0x000fe200030f0eff */
[----:B-1----:R-:W2:Y:S04]  /*137a0*/  LDL.LU R2, [R1+0x58] ;  /* 0x0000580001027983 */ /* 0x002ea80000300800 */
[----:B------:R-:W-:Y:S04]  /*137b0*/  STL [R1+0x78c], R12 ;  /* 0x00078c0c01007387 */ /* 0x000fe80000100800 */
[----:B------:R0:W-:Y:S01]  /*137c0*/  STL [R1+0x7d0], R5 ;  /* 0x0007d00501007387 */ /* 0x0001e20000100800 */
[----:B----4-:R-:W-:-:S03]  /*137d0*/  IMAD R24, R92, UR58, RZ ;  /* 0x0000003a5c187c24 */ /* 0x010fc6000f8e02ff */
[----:B------:R1:W-:Y:S04]  /*137e0*/  STL [R1+0x7ac], R13 ;  /* 0x0007ac0d01007387 */ /* 0x0003e80000100800 */
[----:B------:R-:W4:Y:S01]  /*137f0*/  LDL.LU R92, [R1+0xa0] ;  /* 0x0000a000015c7983 */ /* 0x000f220000300800 */
[----:B0-----:R-:W-:Y:S02]  /*13800*/  IADD3 R5, P6, PT, R23, R10, RZ ;  /* 0x0000000a17057210 */ /* 0x001fe40007fde0ff */
[----:B------:R-:W-:-:S03]  /*13810*/  LEA.HI.X.SX32 R12, R25, R7, 0x1, P4 ;  /* 0x00000007190c7211 */ /* 0x000fc600020f0eff */
[----:B------:R0:W-:Y:S01]  /*13820*/  STL [R1+0x7f0], R5 ;  /* 0x0007f00501007387 */ /* 0x0001e20000100800 */
[----:B-1----:R-:W-:-:S03]  /*13830*/  LEA.HI.X.SX32 R13, R23, R7, 0x1, P6 ;  /* 0x00000007170d7211 */ /* 0x002fc600030f0eff */
[----:B------:R1:W-:Y:S01]  /*13840*/  STL [R1+0x7cc], R12 ;  /* 0x0007cc0c01007387 */ /* 0x0003e20000100800 */
[----:B0-----:R-:W-:-:S05]  /*13850*/  IADD3 R5, P4, PT, R22, R10, RZ ;  /* 0x0000000a16057210 */ /* 0x001fca0007f9e0ff */
[----:B------:R0:W-:Y:S01]  /*13860*/  STL [R1+0x810], R5 ;  /* 0x0008100501007387 */ /* 0x0001e20000100800 */
[----:B-1----:R-:W-:-:S03]  /*13870*/  LEA.HI.X.SX32 R12, R22, R7, 0x1, P4 ;  /* 0x00000007160c7211 */ /* 0x002fc600020f0eff */
[----:B------:R1:W-:Y:S01]  /*13880*/  STL [R1+0x7ec], R13 ;  /* 0x0007ec0d01007387 */ /* 0x0003e20000100800 */
[----:B------:R-:W-:-:S03]  /*13890*/  IMAD R19, R79, UR60, RZ ;  /* 0x0000003c4f137c24 */ /* 0x000fc6000f8e02ff */
[----:B------:R-:W4:Y:S01]  /*138a0*/  LDL.LU R79, [R1+0xa4] ;  /* 0x0000a400014f7983 */ /* 0x000f220000300800 */
[----:B0-----:R-:W-:-:S05]  /*138b0*/  IADD3 R5, P6, PT, R21, R10, RZ ;  /* 0x0000000a15057210 */ /* 0x001fca0007fde0ff */
[----:B------:R0:W-:Y:S01]  /*138c0*/  STL [R1+0x830], R5 ;  /* 0x0008300501007387 */ /* 0x0001e20000100800 */
[----:B-1----:R-:W-:-:S03]  /*138d0*/  LEA.HI.X.SX32 R13, R21, R7, 0x1, P6 ;  /* 0x00000007150d7211 */ /* 0x002fc600030f0eff */
[----:B------:R1:W-:Y:S01]  /*138e0*/  STL [R1+0x80c], R12 ;  /* 0x00080c0c01007387 */ /* 0x0003e20000100800 */
[----:B0-----:R-:W-:-:S05]  /*138f0*/  IADD3 R5, P4, PT, R20, R10, RZ ;  /* 0x0000000a14057210 */ /* 0x001fca0007f9e0ff */
[----:B------:R0:W-:Y:S01]  /*13900*/  STL [R1+0x850], R5 ;  /* 0x0008500501007387 */ /* 0x0001e20000100800 */
[----:B-1----:R-:W-:-:S03]  /*13910*/  LEA.HI.X.SX32 R12, R20, R7, 0x1, P4 ;  /* 0x00000007140c7211 */ /* 0x002fc600020f0eff */
[----:B------:R-:W-:Y:S01]  /*13920*/  STL [R1+0x82c], R13 ;  /* 0x00082c0d01007387 */ /* 0x000fe20000100800 */
[-C--:B0-----:R-:W-:Y:S01]  /*13930*/  IADD3 R5, P6, PT, R18, R10.reuse, RZ ;  /* 0x0000000a12057210 */ /* 0x081fe20007fde0ff */
[----:B------:R-:W-:Y:S02]  /*13940*/  IMAD R17, R82, UR62, RZ ;  /* 0x0000003e52117c24 */ /* 0x000fe4000f8e02ff */
[----:B------:R-:W4:Y:S04]  /*13950*/  LDL.LU R82, [R1+0xa8] ;  /* 0x0000a80001527983 */ /* 0x000f280000300800 */
[----:B------:R0:W-:Y:S04]  /*13960*/  STL [R1+0x870], R5 ;  /* 0x0008700501007387 */ /* 0x0001e80000100800 */
[----:B------:R1:W-:Y:S01]  /*13970*/  STL [R1+0x84c], R12 ;  /* 0x00084c0c01007387 */ /* 0x0003e20000100800 */
[----:B0-----:R-:W-:-:S02]  /*13980*/  IADD3 R5, P4, PT, R16, R10, RZ ;  /* 0x0000000a10057210 */ /* 0x001fc40007f9e0ff */
[----:B-1----:R-:W-:-:S03]  /*13990*/  LEA.HI.X.SX32 R12, R18, R7, 0x1, P6 ;  /* 0x00000007120c7211 */ /* 0x002fc600030f0eff */
[----:B------:R0:W-:Y:S02]  /*139a0*/  STL [R1+0x890], R5 ;  /* 0x0008900501007387 */ /* 0x0001e40000100800 */
[----:B0-----:R-:W-:Y:S01]  /*139b0*/  IADD3 R5, P6, PT, R6, R10, RZ ;  /* 0x0000000a06057210 */ /* 0x001fe20007fde0ff */
[----:B---3--:R-:W-:Y:S02]  /*139c0*/  IMAD R15, R84, UR64, RZ ;  /* 0x00000040540f7c24 */ /* 0x008fe4000f8e02ff */
[----:B------:R-:W3:Y:S04]  /*139d0*/  LDL.LU R84, [R1+0xac] ;  /* 0x0000ac0001547983 */ /* 0x000ee80000300800 */
[----:B------:R0:W-:Y:S04]  /*139e0*/  STL [R1+0x86c], R12 ;  /* 0x00086c0c01007387 */ /* 0x0001e80000100800 */
[----:B------:R-:W-:Y:S01]  /*139f0*/  STL [R1+0x8b0], R5 ;  /* 0x0008b00501007387 */ /* 0x000fe20000100800 */
[----:B0-----:R-:W-:-:S02]  /*13a00*/  LEA.HI.X.SX32 R12, R16, R7, 0x1, P4 ;  /* 0x00000007100c7211 */ /* 0x001fc400020f0eff */
[----:B------:R-:W-:-:S03]  /*13a10*/  IADD3 R13, P4, PT, R4, R10, RZ ;  /* 0x0000000a040d7210 */ /* 0x000fc60007f9e0ff */
[----:B------:R0:W-:Y:S04]  /*13a20*/  STL [R1+0x88c], R12 ;  /* 0x00088c0c01007387 */ /* 0x0001e80000100800 */
[----:B------:R-:W-:Y:S01]  /*13a30*/  STL [R1+0x8d0], R13 ;  /* 0x0008d00d01007387 */ /* 0x000fe20000100800 */
[-C--:B0-----:R-:W-:Y:S02]  /*13a40*/  LEA.HI.X.SX32 R12, R6, R7.reuse, 0x1, P6 ;  /* 0x00000007060c7211 */ /* 0x081fe400030f0eff */
[----:B------:R-:W-:Y:S01]  /*13a50*/  IADD3 R6, P6, PT, R24, R10, RZ ;  /* 0x0000000a18067210 */ /* 0x000fe20007fde0ff */
[----:B--2---:R-:W-:Y:S02]  /*13a60*/  IMAD R5, R86, UR66, RZ ;  /* 0x0000004256057c24 */ /* 0x004fe4000f8e02ff */
[----:B------:R-:W2:Y:S04]  /*13a70*/  LDL.LU R86, [R1+0xb4] ;  /* 0x0000b40001567983 */ /* 0x000ea80000300800 */
[----:B------:R0:W-:Y:S04]  /*13a80*/  STL [R1+0x8ac], R12 ;  /* 0x0008ac0c01007387 */ /* 0x0001e80000100800 */
[----:B------:R1:W-:Y:S01]  /*13a90*/  STL [R1+0x8f0], R6 ;  /* 0x0008f00601007387 */ /* 0x0003e20000100800 */
[----:B0-----:R-:W-:-:S02]  /*13aa0*/  LEA.HI.X.SX32 R12, R4, R7, 0x1, P4 ;  /* 0x00000007040c7211 */ /* 0x001fc400020f0eff */
[----:B-1----:R-:W-:-:S03]  /*13ab0*/  IADD3 R6, P4, PT, R19, R10, RZ ;  /* 0x0000000a13067210 */ /* 0x002fc60007f9e0ff */
[----:B------:R-:W-:Y:S04]  /*13ac0*/  STL [R1+0x8cc], R12 ;  /* 0x0008cc0c01007387 */ /* 0x000fe80000100800 */
[----:B------:R0:W-:Y:S02]  /*13ad0*/  STL [R1+0x910], R6 ;  /* 0x0009100601007387 */ /* 0x0001e40000100800 */
[-C--:B0-----:R-:W-:Y:S01]  /*13ae0*/  LEA.HI.X.SX32 R6, R19, R7.reuse, 0x1, P4 ;  /* 0x0000000713067211 */ /* 0x081fe200020f0eff */
[----:B------:R-:W-:Y:S01]  /*13af0*/  IMAD R4, R2, UR68, RZ ;  /* 0x0000004402047c24 */ /* 0x000fe2000f8e02ff */
[----:B------:R-:W-:Y:S02]  /*13b00*/  LEA.HI.X.SX32 R2, R24, R7, 0x1, P6 ;  /* 0x0000000718027211 */ /* 0x000fe400030f0eff */
[----:B------:R-:W-:-:S03]  /*13b10*/  IADD3 R12, P6, PT, R17, R10, RZ ;  /* 0x0000000a110c7210 */ /* 0x000fc60007fde0ff */
[----:B------:R0:W-:Y:S04]  /*13b20*/  STL [R1+0x8ec], R2 ;  /* 0x0008ec0201007387 */ /* 0x0001e80000100800 */
[----:B------:R1:W-:Y:S01]  /*13b30*/  STL [R1+0x930], R12 ;  /* 0x0009300c01007387 */ /* 0x0003e20000100800 */
[C---:B0-----:R-:W-:Y:S01]  /*13b40*/  IADD3 R2, P4, PT, R15.reuse, R10, RZ ;  /* 0x0000000a0f027210 */ /* 0x041fe20007f9e0ff */
[----:B----4-:R-:W-:Y:S02]  /*13b50*/  IMAD R16, R92, UR12, RZ ;  /* 0x0000000c5c107c24 */ /* 0x010fe4000f8e02ff */
[----:B------:R-:W-:Y:S04]  /*13b60*/  STL [R1+0x90c], R6 ;  /* 0x00090c0601007387 */ /* 0x000fe80000100800 */
[----:B------:R-:W4:Y:S04]  /*13b70*/  LDL.LU R92, [R1+0xc0] ;  /* 0x0000c000015c7983 */ /* 0x000f280000300800 */
[----:B------:R0:W-:Y:S01]  /*13b80*/  STL [R1+0x950], R2 ;  /* 0x0009500201007387 */ /* 0x0001e20000100800 */
[----:B-1----:R-:W-:-:S02]  /*13b90*/  LEA.HI.X.SX32 R12, R15, R7, 0x1, P4 ;  /* 0x000000070f0c7211 */ /* 0x002fc400020f0eff */
[----:B0-----:R-:W-:Y:S02]  /*13ba0*/  LEA.HI.X.SX32 R2, R17, R7, 0x1, P6 ;  /* 0x0000000711027211 */ /* 0x001fe400030f0eff */
[----:B------:R-:W-:-:S03]  /*13bb0*/  IADD3 R6, P6, PT, R5, R10, RZ ;  /* 0x0000000a05067210 */ /* 0x000fc60007fde0ff */
[----:B------:R0:W-:Y:S04]  /*13bc0*/  STL [R1+0x92c], R2 ;  /* 0x00092c0201007387 */ /* 0x0001e80000100800 */
[----:B------:R-:W-:Y:S01]  /*13bd0*/  STL [R1+0x968], R6 ;  /* 0x0009680601007387 */ /* 0x000fe20000100800 */
[----:B0-----:R-:W-:-:S03]  /*13be0*/  IADD3 R2, P4, PT, R4, R10, RZ ;  /* 0x0000000a04027210 */ /* 0x001fc60007f9e0ff */
[----:B------:R-:W-:Y:S04]  /*13bf0*/  STL [R1+0x94c], R12 ;  /* 0x00094c0c01007387 */ /* 0x000fe80000100800 */
[----:B------:R0:W-:Y:S04]  /*13c00*/  STL [R1+0x980], R2 ;  /* 0x0009800201007387 */ /* 0x0001e80000100800 */
[----:B0-----:R-:W4:Y:S01]  /*13c10*/  LDL.LU R2, [R1+0xc8] ;  /* 0x0000c80001027983 */ /* 0x001f220000300800 */
[----:B------:R-:W-:Y:S02]  /*13c20*/  LEA.HI.X.SX32 R12, R5, R7, 0x1, P6 ;  /* 0x00000007050c7211 */ /* 0x000fe400030f0eff */
[----:B------:R-:W-:-:S03]  /*13c30*/  IADD3 R5, P6, PT, R93, R10, RZ ;  /* 0x0000000a5d057210 */ /* 0x000fc60007fde0ff */
[----:B------:R0:W-:Y:S04]  /*13c40*/  STL [R1+0x964], R12 ;  /* 0x0009640c01007387 */ /* 0x0001e80000100800 */
[----:B------:R1:W-:Y:S01]  /*13c50*/  STL [R1+0x1a0], R5 ;  /* 0x0001a00501007387 */ /* 0x0003e20000100800 */
[----:B0-----:R-:W-:Y:S02]  /*13c60*/  LEA.HI.X.SX32 R12, R4, R7, 0x1, P4 ;  /* 0x00000007040c7211 */ /* 0x001fe400020f0eff */
[----:B-1----:R-:W-:-:S03]  /*13c70*/  IADD3 R5, P4, PT, R14, R10, RZ ;  /* 0x0000000a0e057210 */ /* 0x002fc60007f9e0ff */
[----:B------:R0:W-:Y:S01]  /*13c80*/  STL [R1+0x97c], R12 ;  /* 0x00097c0c01007387 */ /* 0x0001e20000100800 */
[----:B------:R-:W-:-:S03]  /*13c90*/  IMAD R88, R88, UR12, RZ ;  /* 0x0000000c58587c24 */ /* 0x000fc6000f8e02ff */
[----:B------:R1:W-:Y:S01]  /*13ca0*/  STL [R1+0x1c0], R5 ;  /* 0x0001c00501007387 */ /* 0x0003e20000100800 */
[-C--:B------:R-:W-:Y:S02]  /*13cb0*/  LEA.HI.X.SX32 R13, R14, R7.reuse, 0x1, P4 ;  /* 0x000000070e0d7211 */ /* 0x080fe400020f0eff */
[----:B0-----:R-:W-:Y:S02]  /*13cc0*/  LEA.HI.X.SX32 R12, R93, R7, 0x1, P6 ;  /* 0x000000075d0c7211 */ /* 0x001fe400030f0eff */
[----:B------:R-:W4:Y:S01]  /*13cd0*/  LDL.LU R93, [R1+0x105c] ;  /* 0x00105c00015d7983 */ /* 0x000f220000300800 */
[----:B-1----:R-:W-:Y:S01]  /*13ce0*/  IADD3 R5, P6, PT, R11, R10, RZ ;  /* 0x0000000a0b057210 */ /* 0x002fe20007fde0ff */
[----:B------:R-:W-:Y:S02]  /*13cf0*/  IMAD R85, R85, UR12, RZ ;  /* 0x0000000c55557c24 */ /* 0x000fe4000f8e02ff */
[----:B------:R0:W-:Y:S01]  /*13d00*/  STL [R1+0x19c], R12 ;  /* 0x00019c0c01007387 */ /* 0x0001e20000100800 */
[----:B------:R-:W-:-:S03]  /*13d10*/  IMAD R6, R79, UR12, RZ ;  /* 0x0000000c4f067c24 */ /* 0x000fc6000f8e02ff */
[----:B------:R-:W4:Y:S01]  /*13d20*/  LDL.LU R14, [R1+0x1058] ;  /* 0x00105800010e7983 */ /* 0x000f220000300800 */
[----:B------:R-:W-:-:S03]  /*13d30*/  IMAD R83, R83, UR12, RZ ;  /* 0x0000000c53537c24 */ /* 0x000fc6000f8e02ff */
[----:B------:R-:W-:Y:S01]  /*13d40*/  STL [R1+0x1e0], R5 ;  /* 0x0001e00501007387 */ /* 0x000fe20000100800 */
[----:B0-----:R-:W-:-:S03]  /*13d50*/  IADD3 R12, P4, PT, R88, R10, RZ ;  /* 0x0000000a580c7210 */ /* 0x001fc60007f9e0ff */
[----:B------:R0:W-:Y:S04]  /*13d60*/  STL [R1+0x1bc], R13 ;  /* 0x0001bc0d01007387 */ /* 0x0001e80000100800 */
[----:B------:R-:W4:Y:S04]  /*13d70*/  LDL.LU R79, [R1+0xb8] ;  /* 0x0000b800014f7983 */ /* 0x000f280000300800 */
[----:B------:R1:W-:Y:S01]  /*13d80*/  STL [R1+0x200], R12 ;  /* 0x0002000c01007387 */ /* 0x0003e20000100800 */
[-C--:B0-----:R-:W-:Y:S02]  /*13d90*/  LEA.HI.X.SX32 R13, R11, R7.reuse, 0x1, P6 ;  /* 0x000000070b0d7211 */ /* 0x081fe400030f0eff */
[----:B------:R-:W-:Y:S01]  /*13da0*/  IADD3 R15, P6, PT, R85, R10, RZ ;  /* 0x0000000a550f7210 */ /* 0x000fe20007fde0ff */
[----:B------:R-:W4:Y:S01]  /*13db0*/  LDL.LU R11, [R1+0x1054] ;  /* 0x00105400010b7983 */ /* 0x000f220000300800 */
[----:B-1----:R-:W-:-:S03]  /*13dc0*/  LEA.HI.X.SX32 R12, R88, R7, 0x1, P4 ;  /* 0x00000007580c7211 */ /* 0x002fc600020f0eff */
[----:B------:R0:W-:Y:S04]  /*13dd0*/  STL [R1+0x1dc], R13 ;  /* 0x0001dc0d01007387 */ /* 0x0001e80000100800 */
[----:B------:R-:W-:Y:S04]  /*13de0*/  STL [R1+0x220], R15 ;  /* 0x0002200f01007387 */ /* 0x000fe80000100800 */
[----:B------:R1:W-:Y:S01]  /*13df0*/  STL [R1+0x1fc], R12 ;  /* 0x0001fc0c01007387 */ /* 0x0003e20000100800 */
[----:B0-----:R-:W-:Y:S01]  /*13e00*/  IADD3 R13, P4, PT, R83, R10, RZ ;  /* 0x0000000a530d7210 */ /* 0x001fe20007f9e0ff */
[----:B------:R-:W-:-:S04]  /*13e10*/  IMAD R81, R81, UR12, RZ ;  /* 0x0000000c51517c24 */ /* 0x000fc8000f8e02ff */
[----:B------:R-:W-:Y:S01]  /*13e20*/  STL [R1+0x260], R13 ;  /* 0x0002600d01007387 */ /* 0x000fe20000100800 */
[----:B-1----:R-:W-:-:S03]  /*13e30*/  LEA.HI.X.SX32 R12, R85, R7, 0x1, P6 ;  /* 0x00000007550c7211 */ /* 0x002fc600030f0eff */
[----:B------:R-:W-:Y:S01]  /*13e40*/  STL [R1+0xf18], R85 ;  /* 0x000f185501007387 */ /* 0x000fe20000100800 */
[----:B------:R-:W-:-:S03]  /*13e50*/  IMAD R78, R78, UR12, RZ ;  /* 0x0000000c4e4e7c24 */ /* 0x000fc6000f8e02ff */
[----:B------:R0:W-:Y:S01]  /*13e60*/  STL [R1+0x21c], R12 ;  /* 0x00021c0c01007387 */ /* 0x0001e20000100800 */
[----:B------:R-:W-:Y:S01]  /*13e70*/  IMAD R76, R76, UR12, RZ ;  /* 0x0000000c4c4c7c24 */ /* 0x000fe2000f8e02ff */
[----:B0-----:R-:W-:Y:S01]  /*13e80*/  LEA.HI.X.SX32 R12, R83, R7, 0x1, P4 ;  /* 0x00000007530c7211 */ /* 0x001fe200020f0eff */
[----:B------:R-:W-:Y:S02]  /*13e90*/  IMAD R74, R74, UR12, RZ ;  /* 0x0000000c4a4a7c24 */ /* 0x000fe4000f8e02ff */
[----:B------:R-:W-:Y:S02]  /*13ea0*/  IMAD R72, R72, UR12, RZ ;  /* 0x0000000c48487c24 */ /* 0x000fe4000f8e02ff */
[----:B------:R-:W-:Y:S02]  /*13eb0*/  IMAD R4, R82, UR12, RZ ;  /* 0x0000000c52047c24 */ /* 0x000fe4000f8e02ff */
[----:B---3--:R-:W-:Y:S02]  /*13ec0*/  IMAD R5, R84, UR4, RZ ;  /* 0x0000000454057c24 */ /* 0x008fe4000f8e02ff */
[----:B------:R-:W3:Y:S04]  /*13ed0*/  LDL.LU R84, [R1+0x88] ;  /* 0x0000880001547983 */ /* 0x000ee80000300800 */
[----:B------:R-:W-:Y:S04]  /*13ee0*/  STL [R1+0xf14], R83 ;  /* 0x000f145301007387 */ /* 0x000fe80000100800 */
[----:B------:R0:W-:Y:S02]  /*13ef0*/  STL [R1+0x25c], R12 ;  /* 0x00025c0c01007387 */ /* 0x0001e40000100800 */
[-C--:B0-----:R-:W-:Y:S01]  /*13f00*/  IADD3 R12, P4, PT, R78, R10.reuse, RZ ;  /* 0x0000000a4e0c7210 */ /* 0x081fe20007f9e0ff */
[----:B--2---:R-:W-:Y:S01]  /*13f10*/  IMAD R15, R86, UR13, RZ ;  /* 0x0000000d560f7c24 */ /* 0x004fe2000f8e02ff */
[----:B------:R-:W-:Y:S01]  /*13f20*/  IADD3 R86, P6, PT, R81, R10, RZ ;  /* 0x0000000a51567210 */ /* 0x000fe20007fde0ff */
[----:B------:R-:W-:-:S02]  /*13f30*/  IMAD R70, R70, UR12, RZ ;  /* 0x0000000c46467c24 */ /* 0x000fc4000f8e02ff */
[----:B----4-:R-:W-:Y:S02]  /*13f40*/  IMAD R17, R92, UR15, RZ ;  /* 0x0000000f5c117c24 */ /* 0x010fe4000f8e02ff */
[----:B------:R-:W-:Y:S01]  /*13f50*/  STL [R1+0x280], R86 ;  /* 0x0002805601007387 */ /* 0x000fe20000100800 */
[----:B------:R-:W-:Y:S01]  /*13f60*/  LEA.HI.X.SX32 R87, R81, R7, 0x1, P6 ;  /* 0x0000000751577211 */ /* 0x000fe200030f0eff */
[----:B------:R-:W-:Y:S02]  /*13f70*/  IMAD R68, R68, UR12, RZ ;  /* 0x0000000c44447c24 */ /* 0x000fe4000f8e02ff */
[----:B------:R-:W-:Y:S01]  /*13f80*/  IMAD R18, R2, UR17, RZ ;  /* 0x0000001102127c24 */ /* 0x000fe2000f8e02ff */
[----:B------:R0:W-:Y:S01]  /*13f90*/  STL [R1+0x2a0], R12 ;  /* 0x0002a00c01007387 */ /* 0x0001e20000100800 */
[----:B------:R-:W-:Y:S01]  /*13fa0*/  IADD3 R85, P6, PT, R76, R10, RZ ;  /* 0x0000000a4c557210 */ /* 0x000fe20007fde0ff */
[----:B------:R-:W-:Y:S02]  /*13fb0*/  IMAD R66, R66, UR12, RZ ;  /* 0x0000000c42427c24 */ /* 0x000fe4000f8e02ff */
[----:B------:R-:W-:Y:S01]  /*13fc0*/  IMAD R64, R64, UR12, RZ ;  /* 0x0000000c40407c24 */ /* 0x000fe2000f8e02ff */
[----:B------:R-:W2:Y:S01]  /*13fd0*/  LDL.LU R92, [R1+0xd4] ;  /* 0x0000d400015c7983 */ /* 0x000ea20000300800 */
[----:B------:R-:W-:-:S02]  /*13fe0*/  IMAD R62, R62, UR12, RZ ;  /* 0x0000000c3e3e7c24 */ /* 0x000fc4000f8e02ff */
[----:B------:R-:W-:Y:S02]  /*13ff0*/  IMAD R60, R60, UR12, RZ ;  /* 0x0000000c3c3c7c24 */ /* 0x000fe4000f8e02ff */
[----:B------:R-:W-:Y:S01]  /*14000*/  IMAD R58, R58, UR12, RZ ;  /* 0x0000000c3a3a7c24 */ /* 0x000fe2000f8e02ff */
[-C--:B0-----:R-:W-:Y:S01]  /*14010*/  LEA.HI.X.SX32 R12, R78, R7.reuse, 0x1, P4 ;  /* 0x000000074e0c7211 */ /* 0x081fe200020f0eff */
[----:B------:R-:W-:Y:S01]  /*14020*/  STL [R1+0xf0c], R81 ;  /* 0x000f0c5101007387 */ /* 0x000fe20000100800 */
[----:B------:R-:W-:Y:S01]  /*14030*/  LEA.HI.X.SX32 R2, R76, R7, 0x1, P6 ;  /* 0x000000074c027211 */ /* 0x000fe200030f0eff */
[----:B------:R-:W-:Y:S02]  /*14040*/  IMAD R56, R56, UR12, RZ ;  /* 0x0000000c38387c24 */ /* 0x000fe4000f8e02ff */
[----:B------:R-:W-:Y:S01]  /*14050*/  IMAD R54, R54, UR12, RZ ;  /* 0x0000000c36367c24 */ /* 0x000fe2000f8e02ff */
[----:B------:R-:W-:Y:S01]  /*14060*/  STL [R1+0x27c], R87 ;  /* 0x00027c5701007387 */ /* 0x000fe20000100800 */
[----:B------:R-:W-:-:S03]  /*14070*/  IMAD R19, R79, UR19, RZ ;  /* 0x000000134f137c24 */ /* 0x000fc6000f8e02ff */
[----:B------:R0:W-:Y:S01]  /*14080*/  STL [R1+0x29c], R12 ;  /* 0x00029c0c01007387 */ /* 0x0001e20000100800 */
[----:B------:R-:W-:Y:S02]  /*14090*/  IMAD R52, R52, UR12, RZ ;  /* 0x0000000c34347c24 */ /* 0x000fe4000f8e02ff */
[----:B------:R-:W-:Y:S01]  /*140a0*/  IMAD R50, R50, UR12, RZ ;  /* 0x0000000c32327c24 */ /* 0x000fe2000f8e02ff */
[----:B------:R-:W-:Y:S01]  /*140b0*/  STL [R1+0x2c0], R85 ;  /* 0x0002c05501007387 */ /* 0x000fe20000100800 */
[----:B------:R-:W-:Y:S01]  /*140c0*/  IADD3 R82, P4, PT, R74, R10, RZ ;  /* 0x0000000a4a527210 */ /* 0x000fe20007f9e0ff */
[----:B------:R-:W-:Y:S02]  /*140d0*/  IMAD R48, R48, UR12, RZ ;  /* 0x0000000c30307c24 */ /* 0x000fe4000f8e02ff */
[----:B------:R-:W-:Y:S02]  /*140e0*/  IMAD R45, R45, UR12, RZ ;  /* 0x0000000c2d2d7c24 */ /* 0x000fe4000f8e02ff */
[----:B------:R-:W-:Y:S01]  /*140f0*/  IMAD R43, R43, UR12, RZ ;  /* 0x0000000c2b2b7c24 */ /* 0x000fe2000f8e02ff */
[----:B0-----:R-:W4:Y:S01]  /*14100*/  LDL.LU R12, [R1+0xdc] ;  /* 0x0000dc00010c7983 */ /* 0x001f220000300800 */
[----:B------:R-:W-:-:S02]  /*14110*/  IMAD R40, R40, UR12, RZ ;  /* 0x0000000c28287c24 */ /* 0x000fc4000f8e02ff */
[----:B------:R-:W-:Y:S01]  /*14120*/  IMAD R38, R38, UR12, RZ ;  /* 0x0000000c26267c24 */ /* 0x000fe2000f8e02ff */
[----:B------:R-:W-:Y:S01]  /*14130*/  STL [R1+0xf00], R76 ;  /* 0x000f004c01007387 */ /* 0x000fe20000100800 */
[----:B------:R-:W-:Y:S02]  /*14140*/  IMAD R35, R35, UR12, RZ ;  /* 0x0000000c23237c24 */ /* 0x000fe4000f8e02ff */
[----:B------:R-:W-:Y:S01]  /*14150*/  IMAD R0, R0, UR12, RZ ;  /* 0x0000000c00007c24 */ /* 0x000fe2000f8e02ff */
[----:B------:R0:W-:Y:S01]  /*14160*/  STL [R1+0x2bc], R2 ;  /* 0x0002bc0201007387 */ /* 0x0001e20000100800 */
[----:B------:R-:W-:Y:S02]  /*14170*/  IMAD R9, R9, UR12, RZ ;  /* 0x0000000c09097c24 */ /* 0x000fe4000f8e02ff */
[----:B------:R-:W-:Y:S01]  /*14180*/  IMAD R90, R90, UR12, RZ ;  /* 0x0000000c5a5a7c24 */ /* 0x000fe2000f8e02ff */
[----:B------:R-:W-:Y:S01]  /*14190*/  STL [R1+0x2e0], R82 ;  /* 0x0002e05201007387 */ /* 0x000fe20000100800 */
[----:B------:R-:W-:Y:S01]  /*141a0*/  PRMT R3, RZ, 0x7610, R3 ;  /* 0x00007610ff037816 */ /* 0x000fe20000000003 */
[----:B------:R-:W1:Y:S01]  /*141b0*/  LDCU UR13, c[0x0][0x3b0] ;  /* 0x00007600ff0d77ac */ /* 0x000e620008000800 */
[----:B0-----:R-:W-:-:S05]  /*141c0*/  IADD3 R2, P6, PT, R72, R10, RZ ;  /* 0x0000000a48027210 */ /* 0x001fca0007fde0ff */
[----:B------:R0:W-:Y:S04]  /*141d0*/  STL [R1+0x300], R2 ;  /* 0x0003000201007387 */ /* 0x0001e80000100800 */
[----:B0-----:R-:W4:Y:S01]  /*141e0*/  LDL.LU R2, [R1+0xf0] ;  /* 0x0000f00001027983 */ /* 0x001f220000300800 */
[-C--:B------:R-:W-:Y:S02]  /*141f0*/  LEA.HI.X.SX32 R83, R74, R7.reuse, 0x1, P4 ;  /* 0x000000074a537211 */ /* 0x080fe400020f0eff */
[----:B------:R-:W-:Y:S02]  /*14200*/  LEA.HI.X.SX32 R13, R72, R7, 0x1, P6 ;  /* 0x00000007480d7211 */ /* 0x000fe400030f0eff */
[-C--:B------:R-:W-:Y:S01]  /*14210*/  IADD3 R81, P4, PT, R70, R10.reuse, RZ ;  /* 0x0000000a46517210 */ /* 0x080fe20007f9e0ff */
[----:B------:R-:W-:Y:S01]  /*14220*/  STL [R1+0x2dc], R83 ;  /* 0x0002dc5301007387 */ /* 0x000fe20000100800 */
[----:B------:R-:W-:-:S03]  /*14230*/  IADD3 R80, P6, PT, R68, R10, RZ ;  /* 0x0000000a44507210 */ /* 0x000fc60007fde0ff */
[----:B------:R0:W-:Y:S04]  /*14240*/  STL [R1+0x2fc], R13 ;  /* 0x0002fc0d01007387 */ /* 0x0001e80000100800 */
[----:B------:R-:W-:Y:S01]  /*14250*/  STL [R1+0xefc], R72 ;  /* 0x000efc4801007387 */ /* 0x000fe20000100800 */
[----:B0-----:R-:W-:-:S03]  /*14260*/  LEA.HI.X.SX32 R13, R70, R7, 0x1, P4 ;  /* 0x00000007460d7211 */ /* 0x001fc600020f0eff */
[----:B------:R-:W-:Y:S01]  /*14270*/  STL [R1+0x320], R81 ;  /* 0x0003205101007387 */ /* 0x000fe20000100800 */
[----:B------:R-:W-:-:S03]  /*14280*/  IADD3 R79, P4, PT, R66, R10, RZ ;  /* 0x0000000a424f7210 */ /* 0x000fc60007f9e0ff */
[----:B------:R-:W-:Y:S04]  /*14290*/  STL [R1+0xef8], R70 ;  /* 0x000ef84601007387 */ /* 0x000fe80000100800 */
[----:B------:R0:W-:Y:S01]  /*142a0*/  STL [R1+0x31c], R13 ;  /* 0x00031c0d01007387 */ /* 0x0001e20000100800 */
[----:B------:R-:W-:-:S03]  /*142b0*/  LEA.HI.X.SX32 R22, R66, R7, 0x1, P4 ;  /* 0x0000000742167211 */ /* 0x000fc600020f0eff */
[----:B------:R-:W-:Y:S01]  /*142c0*/  STL [R1+0x340], R80 ;  /* 0x0003405001007387 */ /* 0x000fe20000100800 */
[----:B0-----:R-:W-:Y:S02]  /*142d0*/  LEA.HI.X.SX32 R13, R68, R7, 0x1, P6 ;  /* 0x00000007440d7211 */ /* 0x001fe400030f0eff */
[-C--:B------:R-:W-:Y:S01]  /*142e0*/  IADD3 R76, P6, PT, R64, R10.reuse, RZ ;  /* 0x0000000a404c7210 */ /* 0x080fe20007fde0ff */
[----:B---3--:R-:W-:Y:S02]  /*142f0*/  IMAD R20, R84, UR21, RZ ;  /* 0x0000001554147c24 */ /* 0x008fe4000f8e02ff */
[----:B------:R-:W3:Y:S04]  /*14300*/  LDL.LU R84, [R1+0xbc] ;  /* 0x0000bc0001547983 */ /* 0x000ee80000300800 */
[----:B------:R0:W-:Y:S04]  /*14310*/  STL [R1+0x33c], R13 ;  /* 0x00033c0d01007387 */ /* 0x0001e80000100800 */
[----:B------:R-:W-:Y:S01]  /*14320*/  STL [R1+0x360], R79 ;  /* 0x0003604f01007387 */ /* 0x000fe20000100800 */
[----:B0-----:R-:W-:-:S03]  /*14330*/  IADD3 R13, P4, PT, R62, R10, RZ ;  /* 0x0000000a3e0d7210 */ /* 0x001fc60007f9e0ff */
[----:B------:R-:W-:Y:S04]  /*14340*/  STL [R1+0x35c], R22 ;  /* 0x00035c1601007387 */ /* 0x000fe80000100800 */
[----:B------:R-:W-:Y:S04]  /*14350*/  STL [R1+0x380], R76 ;  /* 0x0003804c01007387 */ /* 0x000fe80000100800 */
[----:B------:R0:W-:Y:S04]  /*14360*/  STL [R1+0x3a0], R13 ;  /* 0x0003a00d01007387 */ /* 0x0001e80000100800 */
[----:B------:R-:W-:Y:S01]  /*14370*/  STL [R1+0xeec], R64 ;  /* 0x000eec4001007387 */ /* 0x000fe20000100800 */
[----:B0-----:R-:W-:-:S02]  /*14380*/  LEA.HI.X.SX32 R13, R64, R7, 0x1, P6 ;  /* 0x00000007400d7211 */ /* 0x001fc400030f0eff */
[----:B------:R-:W-:-:S03]  /*14390*/  IADD3 R22, P6, PT, R60, R10, RZ ;  /* 0x0000000a3c167210 */ /* 0x000fc60007fde0ff */
[----:B------:R0:W-:Y:S02]  /*143a0*/  STL [R1+0x37c], R13 ;  /* 0x00037c0d01007387 */ /* 0x0001e40000100800 */
[-C--:B0-----:R-:W-:Y:S02]  /*143b0*/  LEA.HI.X.SX32 R13, R62, R7.reuse, 0x1, P4 ;  /* 0x000000073e0d7211 */ /* 0x081fe400020f0eff */
[----:B------:R-:W-:Y:S01]  /*143c0*/  IADD3 R72, P4, PT, R58, R10, RZ ;  /* 0x0000000a3a487210 */ /* 0x000fe20007f9e0ff */
[----:B--2---:R-:W-:Y:S02]  /*143d0*/  IMAD R21, R92, UR25, RZ ;  /* 0x000000195c157c24 */ /* 0x004fe4000f8e02ff */
[----:B------:R-:W2:Y:S04]  /*143e0*/  LDL.LU R92, [R1+0xc4] ;  /* 0x0000c400015c7983 */ /* 0x000ea80000300800 */
[----:B------:R-:W-:Y:S04]  /*143f0*/  STL [R1+0x3c0], R22 ;  /* 0x0003c01601007387 */ /* 0x000fe80000100800 */
[----:B------:R-:W-:Y:S04]  /*14400*/  STL [R1+0xee4], R62 ;  /* 0x000ee43e01007387 */ /* 0x000fe80000100800 */
[----:B------:R0:W-:Y:S04]  /*14410*/  STL [R1+0x39c], R13 ;  /* 0x00039c0d01007387 */ /* 0x0001e80000100800 */
[----:B------:R-:W-:Y:S04]  /*14420*/  STL [R1+0xe60], R60 ;  /* 0x000e603c01007387 */ /* 0x000fe80000100800 */
[----:B------:R-:W-:Y:S01]  /*14430*/  STL [R1+0x3e0], R72 ;  /* 0x0003e04801007387 */ /* 0x000fe20000100800 */
[-C--:B0-----:R-:W-:Y:S01]  /*14440*/  LEA.HI.X.SX32 R13, R58, R7.reuse, 0x1, P4 ;  /* 0x000000073a0d7211 */ /* 0x081fe200020f0eff */
[----:B----4-:R-:W-:Y:S01]  /*14450*/  IMAD R22, R12, UR27, RZ ;  /* 0x0000001b0c167c24 */ /* 0x010fe2000f8e02ff */
[----:B------:R-:W-:-:S02]  /*14460*/  LEA.HI.X.SX32 R12, R60, R7, 0x1, P6 ;  /* 0x000000073c0c7211 */ /* 0x000fc400030f0eff */
[----:B------:R-:W-:-:S03]  /*14470*/  IADD3 R23, P6, PT, R56, R10, RZ ;  /* 0x0000000a38177210 */ /* 0x000fc60007fde0ff */
[----:B------:R0:W-:Y:S04]  /*14480*/  STL [R1+0x3bc], R12 ;  /* 0x0003bc0c01007387 */ /* 0x0001e80000100800 */
[----:B0-----:R-:W4:Y:S04]  /*14490*/  LDL.LU R12, [R1+0xd8] ;  /* 0x0000d800010c7983 */ /* 0x001f280000300800 */
[----:B------:R0:W-:Y:S04]  /*144a0*/  STL [R1+0x400], R23 ;  /* 0x0004001701007387 */ /* 0x0001e80000100800 */
[----:B------:R-:W-:Y:S04]  /*144b0*/  STL [R1+0xe64], R58 ;  /* 0x000e643a01007387 */ /* 0x000fe80000100800 */
[----:B------:R1:W-:Y:S01]  /*144c0*/  STL [R1+0x3dc], R13 ;  /* 0x0003dc0d01007387 */ /* 0x0003e20000100800 */
[----:B0-----:R-:W-:Y:S01]  /*144d0*/  IMAD R23, R2, UR29, RZ ;  /* 0x0000001d02177c24 */ /* 0x001fe2000f8e02ff */
[----:B------:R-:W-:-:S02]  /*144e0*/  LEA.HI.X.SX32 R2, R56, R7, 0x1, P6 ;  /* 0x0000000738027211 */ /* 0x000fc400030f0eff */
[----:B-1----:R-:W-:-:S05]  /*144f0*/  IADD3 R13, P4, PT, R54, R10, RZ ;  /* 0x0000000a360d7210 */ /* 0x002fca0007f9e0ff */
[----:B------:R-:W-:Y:S01]  /*14500*/  STL [R1+0x420], R13 ;  /* 0x0004200d01007387 */ /* 0x000fe20000100800 */
[----:B------:R-:W-:-:S03]  /*14510*/  IADD3 R70, P6, PT, R52, R10, RZ ;  /* 0x0000000a34467210 */ /* 0x000fc60007fde0ff */
[----:B------:R-:W-:Y:S04]  /*14520*/  STL [R1+0xe68], R56 ;  /* 0x000e683801007387 */ /* 0x000fe80000100800 */
[----:B------:R0:W-:Y:S04]  /*14530*/  STL [R1+0x3fc], R2 ;  /* 0x0003fc0201007387 */ /* 0x0001e80000100800 */
[----:B------:R-:W-:Y:S01]  /*14540*/  STL [R1+0xe6c], R54 ;  /* 0x000e6c3601007387 */ /* 0x000fe20000100800 */
[----:B0-----:R-:W-:-:S05]  /*14550*/  LEA.HI.X.SX32 R2, R54, R7, 0x1, P4 ;  /* 0x0000000736027211 */ /* 0x001fca00020f0eff */
[----:B------:R0:W-:Y:S04]  /*14560*/  STL [R1+0x41c], R2 ;  /* 0x00041c0201007387 */ /* 0x0001e80000100800 */
[----:B------:R-:W-:Y:S04]  /*14570*/  STL [R1+0x440], R70 ;  /* 0x0004404601007387 */ /* 0x000fe80000100800 */
[----:B0-----:R-:W4:Y:S01]  /*14580*/  LDL.LU R2, [R1+0xcc] ;  /* 0x0000cc0001027983 */ /* 0x001f220000300800 */
[----:B------:R-:W-:Y:S02]  /*14590*/  IADD3 R65, P4, PT, R50, R10, RZ ;  /* 0x0000000a32417210 */ /* 0x000fe40007f9e0ff */
[----:B------:R-:W-:-:S02]  /*145a0*/  LEA.HI.X.SX32 R13, R52, R7, 0x1, P6 ;  /* 0x00000007340d7211 */ /* 0x000fc400030f0eff */
[-C--:B------:R-:W-:Y:S02]  /*145b0*/  IADD3 R64, P6, PT, R48, R10.reuse, RZ ;  /* 0x0000000a30407210 */ /* 0x080fe40007fde0ff */
[-C--:B------:R-:W-:Y:S02]  /*145c0*/  LEA.HI.X.SX32 R67, R50, R7.reuse, 0x1, P4 ;  /* 0x0000000732437211 */ /* 0x080fe400020f0eff */
[----:B------:R-:W-:Y:S01]  /*145d0*/  IADD3 R63, P4, PT, R45, R10, RZ ;  /* 0x0000000a2d3f7210 */ /* 0x000fe20007f9e0ff */
[----:B---3--:R-:W-:Y:S02]  /*145e0*/  IMAD R24, R84, UR31, RZ ;  /* 0x0000001f54187c24 */ /* 0x008fe4000f8e02ff */
[----:B------:R-:W3:Y:S04]  /*145f0*/  LDL.LU R84, [R1+0x9c] ;  /* 0x00009c0001547983 */ /* 0x000ee80000300800 */
[----:B------:R-:W-:Y:S04]  /*14600*/  STL [R1+0xedc], R52 ;  /* 0x000edc3401007387 */ /* 0x000fe80000100800 */
[----:B------:R0:W-:Y:S04]  /*14610*/  STL [R1+0x43c], R13 ;  /* 0x00043c0d01007387 */ /* 0x0001e80000100800 */
[----:B------:R-:W-:Y:S04]  /*14620*/  STL [R1+0x460], R65 ;  /* 0x0004604101007387 */ /* 0x000fe80000100800 */
[----:B------:R-:W-:Y:S01]  /*14630*/  STL [R1+0xed4], R50 ;  /* 0x000ed43201007387 */ /* 0x000fe20000100800 */
[----:B0-----:R-:W-:-:S03]  /*14640*/  LEA.HI.X.SX32 R13, R48, R7, 0x1, P6 ;  /* 0x00000007300d7211 */ /* 0x001fc600030f0eff */
[----:B------:R-:W-:Y:S01]  /*14650*/  STL [R1+0x480], R64 ;  /* 0x0004804001007387 */ /* 0x000fe20000100800 */
[----:B------:R-:W-:-:S03]  /*14660*/  IADD3 R26, P6, PT, R43, R10, RZ ;  /* 0x0000000a2b1a7210 */ /* 0x000fc60007fde0ff */
[----:B------:R-:W-:Y:S04]  /*14670*/  STL [R1+0x45c], R67 ;  /* 0x00045c4301007387 */ /* 0x000fe80000100800 */
[----:B------:R-:W-:Y:S04]  /*14680*/  STL [R1+0xecc], R48 ;  /* 0x000ecc3001007387 */ /* 0x000fe80000100800 */
[----:B------:R-:W-:Y:S04]  /*14690*/  STL [R1+0x4a0], R63 ;  /* 0x0004a03f01007387 */ /* 0x000fe80000100800 */
[----:B------:R0:W-:Y:S02]  /*146a0*/  STL [R1+0x47c], R13 ;  /* 0x00047c0d01007387 */ /* 0x0001e40000100800 */
[----:B0-----:R-:W-:-:S02]  /*146b0*/  LEA.HI.X.SX32 R13, R45, R7, 0x1, P4 ;  /* 0x000000072d0d7211 */ /* 0x001fc400020f0eff */
[----:B------:R-:W-:-:S04]  /*146c0*/  IADD3 R53, P4, PT, R40, R10, RZ ;  /* 0x0000000a28357210 */ /* 0x000fc80007f9e0ff */
[-C--:B------:R-:W-:Y:S01]  /*146d0*/  LEA.HI.X.SX32 R62, R40, R7.reuse, 0x1, P4 ;  /* 0x00000007283e7211 */ /* 0x080fe200020f0eff */
[----:B--2---:R-:W-:Y:S02]  /*146e0*/  IMAD R25, R92, UR33, RZ ;  /* 0x000000215c197c24 */ /* 0x004fe4000f8e02ff */
[----:B------:R-:W2:Y:S04]  /*146f0*/  LDL.LU R92, [R1+0x84] ;  /* 0x00008400015c7983 */ /* 0x000ea80000300800 */
[----:B------:R-:W-:Y:S04]  /*14700*/  STL [R1+0x4c0], R26 ;  /* 0x0004c01a01007387 */ /* 0x000fe80000100800 */
[----:B------:R-:W-:Y:S04]  /*14710*/  STL [R1+0xec0], R45 ;  /* 0x000ec02d01007387 */ /* 0x000fe80000100800 */
[----:B------:R0:W-:Y:S04]  /*14720*/  STL [R1+0x49c], R13 ;  /* 0x00049c0d01007387 */ /* 0x0001e80000100800 */
[----:B0-----:R-:W2:Y:S04]  /*14730*/  LDL.LU R13, [R1+0x68] ;  /* 0x00006800010d7983 */ /* 0x001ea80000300800 */
[----:B------:R-:W-:Y:S01]  /*14740*/  STL [R1+0xeb8], R43 ;  /* 0x000eb82b01007387 */ /* 0x000fe20000100800 */
[----:B----4-:R-:W-:Y:S01]  /*14750*/  IMAD R26, R12, UR35, RZ ;  /* 0x000000230c1a7c24 */ /* 0x010fe2000f8e02ff */
[----:B------:R-:W-:-:S02]  /*14760*/  LEA.HI.X.SX32 R12, R43, R7, 0x1, P6 ;  /* 0x000000072b0c7211 */ /* 0x000fc400030f0eff */
[----:B------:R-:W-:-:S03]  /*14770*/  IADD3 R52, P6, PT, R38, R10, RZ ;  /* 0x0000000a26347210 */ /* 0x000fc60007fde0ff */
[----:B------:R0:W-:Y:S04]  /*14780*/  STL [R1+0x4bc], R12 ;  /* 0x0004bc0c01007387 */ /* 0x0001e80000100800 */
[----:B------:R-:W-:Y:S04]  /*14790*/  STL [R1+0x4e0], R53 ;  /* 0x0004e03501007387 */ /* 0x000fe80000100800 */
[----:B------:R-:W-:Y:S01]  /*147a0*/  STL [R1+0xeac], R40 ;  /* 0x000eac2801007387 */ /* 0x000fe20000100800 */
[----:B0-----:R-:W-:-:S03]  /*147b0*/  IADD3 R12, P4, PT, R35, R10, RZ ;  /* 0x0000000a230c7210 */ /* 0x001fc60007f9e0ff */
[----:B------:R-:W-:Y:S04]  /*147c0*/  STL [R1+0x500], R52 ;  /* 0x0005003401007387 */ /* 0x000fe80000100800 */
[----:B------:R-:W-:Y:S04]  /*147d0*/  STL [R1+0x4dc], R62 ;  /* 0x0004dc3e01007387 */ /* 0x000fe80000100800 */
[----:B------:R0:W-:Y:S04]  /*147e0*/  STL [R1+0x520], R12 ;  /* 0x0005200c01007387 */ /* 0x0001e80000100800 */
[----:B0-----:R-:W4:Y:S04]  /*147f0*/  LDL.LU R12, [R1+0x94] ;  /* 0x00009400010c7983 */ /* 0x001f280000300800 */
[----:B------:R-:W-:Y:S01]  /*14800*/  STL [R1+0xea4], R38 ;  /* 0x000ea42601007387 */ /* 0x000fe20000100800 */
[----:B------:R-:W-:Y:S01]  /*14810*/  IMAD R27, R2, UR37, RZ ;  /* 0x00000025021b7c24 */ /* 0x000fe2000f8e02ff */
[----:B------:R-:W-:-:S02]  /*14820*/  LEA.HI.X.SX32 R2, R38, R7, 0x1, P6 ;  /* 0x0000000726027211 */ /* 0x000fc400030f0eff */
[----:B------:R-:W-:-:S03]  /*14830*/  IADD3 R51, P6, PT, R73, R10, RZ ;  /* 0x0000000a49337210 */ /* 0x000fc60007fde0ff */
[----:B------:R0:W-:Y:S04]  /*14840*/  STL [R1+0x4fc], R2 ;  /* 0x0004fc0201007387 */ /* 0x0001e80000100800 */
[----:B------:R-:W-:Y:S01]  /*14850*/  STL [R1+0xe9c], R35 ;  /* 0x000e9c2301007387 */ /* 0x000fe20000100800 */
[----:B0-----:R-:W-:-:S05]  /*14860*/  LEA.HI.X.SX32 R2, R35, R7, 0x1, P4 ;  /* 0x0000000723027211 */ /* 0x001fca00020f0eff */
[----:B------:R0:W-:Y:S04]  /*14870*/  STL [R1+0x51c], R2 ;  /* 0x00051c0201007387 */ /* 0x0001e80000100800 */
[----:B------:R-:W-:Y:S04]  /*14880*/  STL [R1+0x540], R51 ;  /* 0x0005403301007387 */ /* 0x000fe80000100800 */
[----:B0-----:R-:W4:Y:S01]  /*14890*/  LDL.LU R2, [R1+0xb0] ;  /* 0x0000b00001027983 */ /* 0x001f220000300800 */
[----:B------:R-:W-:Y:S02]  /*148a0*/  IADD3 R50, P4, PT, R71, R10, RZ ;  /* 0x0000000a47327210 */ /* 0x000fe40007f9e0ff */
[----:B------:R-:W-:-:S03]  /*148b0*/  LEA.HI.X.SX32 R29, R73, R7, 0x1, P6 ;  /* 0x00000007491d7211 */ /* 0x000fc600030f0eff */
[----:B------:R-:W-:Y:S01]  /*148c0*/  STL [R1+0x560], R50 ;  /* 0x0005603201007387 */ /* 0x000fe20000100800 */
[----:B------:R-:W-:-:S03]  /*148d0*/  IADD3 R48, P6, PT, R77, R10, RZ ;  /* 0x0000000a4d307210 */ /* 0x000fc60007fde0ff */
[----:B------:R0:W-:Y:S01]  /*148e0*/  STL [R1+0x53c], R29 ;  /* 0x00053c1d01007387 */ /* 0x0001e20000100800 */
[-C--:B------:R-:W-:Y:S01]  /*148f0*/  LEA.HI.X.SX32 R49, R77, R7.reuse, 0x1, P6 ;  /* 0x000000074d317211 */ /* 0x080fe200030f0eff */
[----:B---3--:R-:W-:Y:S01]  /*14900*/  IMAD R28, R84, UR39, RZ ;  /* 0x00000027541c7c24 */ /* 0x008fe2000f8e02ff */
[-C--:B------:R-:W-:Y:S01]  /*14910*/  IADD3 R31, P6, PT, R16, R10.reuse, RZ ;  /* 0x0000000a101f7210 */ /* 0x080fe20007fde0ff */
[----:B------:R-:W3:Y:S01]  /*14920*/  LDL.LU R84, [R1+0xd0] ;  /* 0x0000d00001547983 */ /* 0x000ee20000300800 */
[----:B0-----:R-:W-:Y:S02]  /*14930*/  LEA.HI.X.SX32 R29, R71, R7, 0x1, P4 ;  /* 0x00000007471d7211 */ /* 0x001fe400020f0eff */
[----:B------:R-:W-:-:S04]  /*14940*/  IADD3 R47, P4, PT, R75, R10, RZ ;  /* 0x0000000a4b2f7210 */ /* 0x000fc80007f9e0ff */
[----:B------:R-:W-:Y:S01]  /*14950*/  LEA.HI.X.SX32 R30, R75, R7, 0x1, P4 ;  /* 0x000000074b1e7211 */ /* 0x000fe200020f0eff */
[----:B------:R2:W-:Y:S01]  /*14960*/  STL [R1+0x55c], R29 ;  /* 0x00055c1d01007387 */ /* 0x0005e20000100800 */
[----:B------:R-:W-:-:S03]  /*14970*/  IADD3 R45, P4, PT, R6, R10, RZ ;  /* 0x0000000a062d7210 */ /* 0x000fc60007f9e0ff */
[----:B------:R-:W-:Y:S01]  /*14980*/  STL [R1+0x580], R48 ;  /* 0x0005803001007387 */ /* 0x000fe20000100800 */
[----:B------:R-:W-:-:S03]  /*14990*/  LEA.HI.X.SX32 R46, R6, R7, 0x1, P4 ;  /* 0x00000007062e7211 */ /* 0x000fc600020f0eff */
[----:B------:R-:W-:Y:S01]  /*149a0*/  STL [R1+0x5a0], R47 ;  /* 0x0005a02f01007387 */ /* 0x000fe20000100800 */
[----:B------:R-:W-:-:S03]  /*149b0*/  IADD3 R6, P4, PT, R5, R10, RZ ;  /* 0x0000000a05067210 */ /* 0x000fc60007f9e0ff */
[----:B------:R-:W-:Y:S01]  /*149c0*/  STL [R1+0x5c0], R31 ;  /* 0x0005c01f01007387 */ /* 0x000fe20000100800 */
[-C--:B------:R-:W-:Y:S01]  /*149d0*/  LEA.HI.X.SX32 R5, R5, R7.reuse, 0x1, P4 ;  /* 0x0000000705057211 */ /* 0x080fe200020f0eff */
[----:B--2---:R-:W-:Y:S02]  /*149e0*/  IMAD R29, R92, UR41, RZ ;  /* 0x000000295c1d7c24 */ /* 0x004fe4000f8e02ff */
[----:B------:R-:W2:Y:S04]  /*149f0*/  LDL.LU R92, [R1+0xe0] ;  /* 0x0000e000015c7983 */ /* 0x000ea80000300800 */
[----:B------:R-:W-:Y:S04]  /*14a00*/  STL [R1+0x57c], R49 ;  /* 0x00057c3101007387 */ /* 0x000fe80000100800 */
[----:B------:R-:W-:Y:S04]  /*14a10*/  STL [R1+0x59c], R30 ;  /* 0x00059c1e01007387 */ /* 0x000fe80000100800 */
[----:B------:R-:W-:Y:S01]  /*14a20*/  STL [R1+0x5e0], R45 ;  /* 0x0005e02d01007387 */ /* 0x000fe20000100800 */
[----:B------:R-:W-:Y:S01]  /*14a30*/  IMAD R32, R13, UR43, RZ ;  /* 0x0000002b0d207c24 */ /* 0x000fe2000f8e02ff */
[----:B------:R-:W-:-:S02]  /*14a40*/  LEA.HI.X.SX32 R13, R16, R7, 0x1, P6 ;  /* 0x00000007100d7211 */ /* 0x000fc400030f0eff */
[----:B------:R-:W-:-:S03]  /*14a50*/  IADD3 R43, P6, PT, R4, R10, RZ ;  /* 0x0000000a042b7210 */ /* 0x000fc60007fde0ff */
[----:B------:R0:W-:Y:S01]  /*14a60*/  STL [R1+0x5bc], R13 ;  /* 0x0005bc0d01007387 */ /* 0x0001e20000100800 */
[----:B------:R-:W-:Y:S02]  /*14a70*/  LEA.HI.X.SX32 R44, R4, R7, 0x1, P6 ;  /* 0x00000007042c7211 */ /* 0x000fe400030f0eff */
[-C--:B------:R-:W-:Y:S01]  /*14a80*/  IADD3 R4, P4, PT, R17, R10.reuse, RZ ;  /* 0x0000000a11047210 */ /* 0x080fe20007f9e0ff */
[----:B------:R-:W-:Y:S01]  /*14a90*/  STL [R1+0x600], R43 ;  /* 0x0006002b01007387 */ /* 0x000fe20000100800 */
[----:B------:R-:W-:-:S03]  /*14aa0*/  IADD3 R42, P6, PT, R15, R10, RZ ;  /* 0x0000000a0f2a7210 */ /* 0x000fc60007fde0ff */
[----:B------:R-:W-:Y:S04]  /*14ab0*/  STL [R1+0x620], R6 ;  /* 0x0006200601007387 */ /* 0x000fe80000100800 */
[----:B------:R-:W-:Y:S04]  /*14ac0*/  STL [R1+0x5dc], R46 ;  /* 0x0005dc2e01007387 */ /* 0x000fe80000100800 */
[----:B0-----:R-:W2:Y:S04]  /*14ad0*/  LDL.LU R13, [R1+0xe4] ;  /* 0x0000e400010d7983 */ /* 0x001ea80000300800 */
[----:B------:R-:W-:Y:S04]  /*14ae0*/  STL [R1+0x61c], R5 ;  /* 0x00061c0501007387 */ /* 0x000fe80000100800 */
[----:B------:R-:W-:Y:S04]  /*14af0*/  STL [R1+0x5fc], R44 ;  /* 0x0005fc2c01007387 */ /* 0x000fe80000100800 */
[----:B------:R0:W-:Y:S04]  /*14b00*/  STL [R1+0x660], R4 ;  /* 0x0006600401007387 */ /* 0x0001e80000100800 */
[----:B------:R-:W-:Y:S01]  /*14b10*/  STL [R1+0x640], R42 ;  /* 0x0006402a01007387 */ /* 0x000fe20000100800 */
[----:B0-----:R-:W-:-:S02]  /*14b20*/  LEA.HI.X.SX32 R4, R15, R7, 0x1, P6 ;  /* 0x000000070f047211 */ /* 0x001fc400030f0eff */
[----:B------:R-:W-:-:S03]  /*14b30*/  IADD3 R41, P6, PT, R18, R10, RZ ;  /* 0x0000000a12297210 */ /* 0x000fc60007fde0ff */
[----:B------:R-:W-:Y:S01]  /*14b40*/  STL [R1+0x63c], R4 ;  /* 0x00063c0401007387 */ /* 0x000fe20000100800 */
[----:B----4-:R-:W-:Y:S02]  /*14b50*/  IMAD R31, R12, UR45, RZ ;  /* 0x0000002d0c1f7c24 */ /* 0x010fe4000f8e02ff */
[----:B------:R-:W-:Y:S01]  /*14b60*/  IMAD R30, R2, UR47, RZ ;  /* 0x0000002f021e7c24 */ /* 0x000fe2000f8e02ff */
[----:B------:R-:W-:Y:S02]  /*14b70*/  LEA.HI.X.SX32 R2, R17, R7, 0x1, P4 ;  /* 0x0000000711027211 */ /* 0x000fe400020f0eff */
[----:B------:R-:W-:-:S03]  /*14b80*/  IADD3 R40, P4, PT, R19, R10, RZ ;  /* 0x0000000a13287210 */ /* 0x000fc60007f9e0ff */
[----:B------:R0:W-:Y:S04]  /*14b90*/  STL [R1+0x65c], R2 ;  /* 0x00065c0201007387 */ /* 0x0001e80000100800 */
[----:B------:R-:W4:Y:S01]  /*14ba0*/  LDL.LU R12, [R1+0xec] ;  /* 0x0000ec00010c7983 */ /* 0x000f220000300800 */
[----:B0-----:R-:W-:-:S03]  /*14bb0*/  LEA.HI.X.SX32 R2, R18, R7, 0x1, P6 ;  /* 0x0000000712027211 */ /* 0x001fc600030f0eff */
[----:B------:R-:W-:Y:S04]  /*14bc0*/  STL [R1+0x680], R41 ;  /* 0x0006802901007387 */ /* 0x000fe80000100800 */
[----:B------:R-:W-:Y:S04]  /*14bd0*/  STL [R1+0x6a0], R40 ;  /* 0x0006a02801007387 */ /* 0x000fe80000100800 */
[----:B------:R0:W-:Y:S04]  /*14be0*/  STL [R1+0x67c], R2 ;  /* 0x00067c0201007387 */ /* 0x0001e80000100800 */
[----:B0-----:R-:W4:Y:S01]  /*14bf0*/  LDL.LU R2, [R1+0xf4] ;  /* 0x0000f40001027983 */ /* 0x001f220000300800 */
[----:B------:R-:W-:-:S02]  /*14c00*/  LEA.HI.X.SX32 R4, R19, R7, 0x1, P4 ;  /* 0x0000000713047211 */ /* 0x000fc400020f0eff */
[----:B------:R-:W-:-:S03]  /*14c10*/  IADD3 R39, P6, PT, R20, R10, RZ ;  /* 0x0000000a14277210 */ /* 0x000fc60007fde0ff */
[----:B------:R0:W-:Y:S01]  /*14c20*/  STL [R1+0x69c], R4 ;  /* 0x00069c0401007387 */ /* 0x0001e20000100800 */
[C---:B------:R-:W-:Y:S01]  /*14c30*/  IADD3 R37, P4, PT, R21.reuse, R10, RZ ;  /* 0x0000000a15257210 */ /* 0x040fe20007f9e0ff */
[----:B---3--:R-:W-:Y:S02]  /*14c40*/  IMAD R16, R84, UR49, RZ ;  /* 0x0000003154107c24 */ /* 0x008fe4000f8e02ff */
[----:B------:R-:W-:Y:S01]  /*14c50*/  STL [R1+0x6c0], R39 ;  /* 0x0006c02701007387 */ /* 0x000fe20000100800 */
[----:B------:R-:W-:-:S03]  /*14c60*/  LEA.HI.X.SX32 R38, R21, R7, 0x1, P4 ;  /* 0x0000000715267211 */ /* 0x000fc600020f0eff */
[----:B------:R-:W3:Y:S01]  /*14c70*/  LDL.LU R84, [R1+0xf8] ;  /* 0x0000f80001547983 */ /* 0x000ee20000300800 */
[-C--:B0-----:R-:W-:Y:S02]  /*14c80*/  LEA.HI.X.SX32 R4, R20, R7.reuse, 0x1, P6 ;  /* 0x0000000714047211 */ /* 0x081fe400030f0eff */
[CC--:B------:R-:W-:Y:S02]  /*14c90*/  IADD3 R36, P6, PT, R22.reuse, R10.reuse, RZ ;  /* 0x0000000a16247210 */ /* 0x0c0fe40007fde0ff */
[CC--:B------:R-:W-:Y:S02]  /*14ca0*/  IADD3 R34, P4, PT, R23.reuse, R10.reuse, RZ ;  /* 0x0000000a17227210 */ /* 0x0c0fe40007f9e0ff */
[-C--:B------:R-:W-:Y:S02]  /*14cb0*/  LEA.HI.X.SX32 R35, R22, R7.reuse, 0x1, P6 ;  /* 0x0000000716237211 */ /* 0x080fe400030f0eff */
[----:B------:R-:W-:Y:S02]  /*14cc0*/  LEA.HI.X.SX32 R5, R23, R7, 0x1, P4 ;  /* 0x0000000717057211 */ /* 0x000fe400020f0eff */
[----:B------:R-:W-:Y:S01]  /*14cd0*/  IADD3 R33, P6, PT, R24, R10, RZ ;  /* 0x0000000a18217210 */ /* 0x000fe20007fde0ff */
[----:B------:R-:W-:-:S02]  /*14ce0*/  IMAD R17, R11, UR63, RZ ;  /* 0x0000003f0b117c24 */ /* 0x000fc4000f8e02ff */
[----:B--2---:R-:W-:Y:S02]  /*14cf0*/  IMAD R15, R92, UR51, RZ ;  /* 0x000000335c0f7c24 */ /* 0x004fe4000f8e02ff */
[----:B------:R-:W2:Y:S04]  /*14d00*/  LDL.LU R92, [R1+0xfc] ;  /* 0x0000fc00015c7983 */ /* 0x000ea80000300800 */
[----:B------:R0:W-:Y:S04]  /*14d10*/  STL [R1+0x6bc], R4 ;  /* 0x0006bc0401007387 */ /* 0x0001e80000100800 */
[----:B------:R-:W-:Y:S04]  /*14d20*/  STL [R1+0xe70], R20 ;  /* 0x000e701401007387 */ /* 0x000fe80000100800 */
[----:B------:R-:W-:Y:S04]  /*14d30*/  STL [R1+0x6e0], R37 ;  /* 0x0006e02501007387 */ /* 0x000fe80000100800 */
[----:B------:R-:W-:Y:S01]  /*14d40*/  STL [R1+0xe74], R21 ;  /* 0x000e741501007387 */ /* 0x000fe20000100800 */
[----:B0-----:R-:W-:-:S03]  /*14d50*/  IADD3 R4, P4, PT, R25, R10, RZ ;  /* 0x0000000a19047210 */ /* 0x001fc60007f9e0ff */
        /* <DEDUP_REMOVED lines=8> */
[----:B------:R0:W-:Y:S04]  /*14de0*/  STL [R1+0x758], R4 ;  /* 0x0007580401007387 */ /* 0x0001e80000100800 */
[----:B------:R-:W-:Y:S01]  /*14df0*/  STL [R1+0xe80], R24 ;  /* 0x000e801801007387 */ /* 0x000fe20000100800 */
[----:B0-----:R-:W-:-:S05]  /*14e00*/  LEA.HI.X.SX32 R4, R24, R7, 0x1, P6 ;  /* 0x0000000718047211 */ /* 0x001fca00030f0eff */
[----:B------:R0:W-:Y:S04]  /*14e10*/  STL [R1+0x734], R4 ;  /* 0x0007340401007387 */ /* 0x0001e80000100800 */
[----:B------:R-:W-:Y:S01]  /*14e20*/  STL [R1+0xe84], R25 ;  /* 0x000e841901007387 */ /* 0x000fe20000100800 */
[----:B0-----:R-:W-:Y:S01]  /*14e30*/  LEA.HI.X.SX32 R4, R25, R7, 0x1, P4 ;  /* 0x0000000719047211 */ /* 0x001fe200020f0eff */
[----:B------:R-:W-:Y:S02]  /*14e40*/  IMAD R6, R13, UR53, RZ ;  /* 0x000000350d067c24 */ /* 0x000fe4000f8e02ff */
[----:B----4-:R-:W-:Y:S01]  /*14e50*/  IMAD R5, R12, UR55, RZ ;  /* 0x000000370c057c24 */ /* 0x010fe2000f8e02ff */
[----:B------:R-:W-:-:S05]  /*14e60*/  IADD3 R12, P6, PT, R26, R10, RZ ;  /* 0x0000000a1a0c7210 */ /* 0x000fca0007fde0ff */
[----:B------:R0:W-:Y:S04]  /*14e70*/  STL [R1+0x778], R12 ;  /* 0x0007780c01007387 */ /* 0x0001e80000100800 */
[----:B------:R1:W-:Y:S01]  /*14e80*/  STL [R1+0x754], R4 ;  /* 0x0007540401007387 */ /* 0x0003e20000100800 */
[----:B0-----:R-:W-:-:S05]  /*14e90*/  IADD3 R12, P4, PT, R27, R10, RZ ;  /* 0x0000000a1b0c7210 */ /* 0x001fca0007f9e0ff */
[----:B------:R0:W-:Y:S01]  /*14ea0*/  STL [R1+0x798], R12 ;  /* 0x0007980c01007387 */ /* 0x0001e20000100800 */
[----:B-1----:R-:W-:Y:S01]  /*14eb0*/  IMAD R4, R2, UR57, RZ ;  /* 0x0000003902047c24 */ /* 0x002fe2000f8e02ff */
[----:B------:R-:W-:Y:S02]  /*14ec0*/  LEA.HI.X.SX32 R2, R26, R7, 0x1, P6 ;  /* 0x000000071a027211 */ /* 0x000fe400030f0eff */
[----:B------:R-:W-:Y:S01]  /*14ed0*/  STL [R1+0xe88], R26 ;  /* 0x000e881a01007387 */ /* 0x000fe20000100800 */
[----:B0-----:R-:W-:-:S03]  /*14ee0*/  IADD3 R12, P6, PT, R28, R10, RZ ;  /* 0x0000000a1c0c7210 */ /* 0x001fc60007fde0ff */
[----:B------:R0:W-:Y:S04]  /*14ef0*/  STL [R1+0x774], R2 ;  /* 0x0007740201007387 */ /* 0x0001e80000100800 */
[----:B------:R-:W-:Y:S01]  /*14f00*/  STL [R1+0xe8c], R27 ;  /* 0x000e8c1b01007387 */ /* 0x000fe20000100800 */
[----:B0-----:R-:W-:-:S03]  /*14f10*/  LEA.HI.X.SX32 R2, R27, R7, 0x1, P4 ;  /* 0x000000071b027211 */ /* 0x001fc600020f0eff */
[----:B------:R0:W-:Y:S04]  /*14f20*/  STL [R1+0x7b8], R12 ;  /* 0x0007b80c01007387 */ /* 0x0001e80000100800 */
[----:B------:R1:W-:Y:S01]  /*14f30*/  STL [R1+0x794], R2 ;  /* 0x0007940201007387 */ /* 0x0003e20000100800 */
[----:B0-----:R-:W-:Y:S02]  /*14f40*/  IADD3 R12, P4, PT, R29, R10, RZ ;  /* 0x0000000a1d0c7210 */ /* 0x001fe40007f9e0ff */
[----:B-1----:R-:W-:-:S03]  /*14f50*/  LEA.HI.X.SX32 R2, R28, R7, 0x1, P6 ;  /* 0x000000071c027211 */ /* 0x002fc600030f0eff */
[----:B------:R0:W-:Y:S01]  /*14f60*/  STL [R1+0x7d8], R12 ;  /* 0x0007d80c01007387 */ /* 0x0001e20000100800 */
[----:B------:R-:W-:-:S03]  /*14f70*/  IADD3 R27, P6, PT, R32, R10, RZ ;  /* 0x0000000a201b7210 */ /* 0x000fc60007fde0ff */
[----:B------:R1:W-:Y:S01]  /*14f80*/  STL [R1+0x7b4], R2 ;  /* 0x0007b40201007387 */ /* 0x0003e20000100800 */
[----:B0-----:R-:W-:Y:S02]  /*14f90*/  LEA.HI.X.SX32 R12, R29, R7, 0x1, P4 ;  /* 0x000000071d0c7211 */ /* 0x001fe400020f0eff */
[----:B-1----:R-:W-:-:S03]  /*14fa0*/  IADD3 R2, P4, PT, R31, R10, RZ ;  /* 0x0000000a1f027210 */ /* 0x002fc60007f9e0ff */
[----:B------:R0:W-:Y:S04]  /*14fb0*/  STL [R1+0x7d4], R12 ;  /* 0x0007d40c01007387 */ /* 0x0001e80000100800 */
[----:B------:R-:W-:Y:S04]  /*14fc0*/  STL [R1+0x7f8], R27 ;  /* 0x0007f81b01007387 */ /* 0x000fe80000100800 */
[----:B------:R1:W-:Y:S01]  /*14fd0*/  STL [R1+0x818], R2 ;  /* 0x0008180201007387 */ /* 0x0003e20000100800 */
[----:B0-----:R-:W-:Y:S02]  /*14fe0*/  LEA.HI.X.SX32 R12, R32, R7, 0x1, P6 ;  /* 0x00000007200c7211 */ /* 0x001fe400030f0eff */
[----:B------:R-:W-:-:S02]  /*14ff0*/  IADD3 R26, P6, PT, R30, R10, RZ ;  /* 0x0000000a1e1a7210 */ /* 0x000fc40007fde0ff */
[----:B-1----:R-:W-:Y:S01]  /*15000*/  LEA.HI.X.SX32 R2, R31, R7, 0x1, P4 ;  /* 0x000000071f027211 */ /* 0x002fe200020f0eff */
[----:B------:R-:W-:Y:S01]  /*15010*/  STL [R1+0x7f4], R12 ;  /* 0x0007f40c01007387 */ /* 0x000fe20000100800 */
[----:B------:R-:W-:-:S03]  /*15020*/  IADD3 R25, P4, PT, R16, R10, RZ ;  /* 0x0000000a10197210 */ /* 0x000fc60007f9e0ff */
[----:B------:R0:W-:Y:S04]  /*15030*/  STL [R1+0x814], R2 ;  /* 0x0008140201007387 */ /* 0x0001e80000100800 */
[----:B------:R-:W4:Y:S01]  /*15040*/  LDL.LU R11, [R1+0x1050] ;  /* 0x00105000010b7983 */ /* 0x000f220000300800 */
[----:B0-----:R-:W-:-:S03]  /*15050*/  LEA.HI.X.SX32 R2, R30, R7, 0x1, P6 ;  /* 0x000000071e027211 */ /* 0x001fc600030f0eff */
[----:B------:R-:W-:Y:S01]  /*15060*/  STL [R1+0x838], R26 ;  /* 0x0008381a01007387 */ /* 0x000fe20000100800 */
[----:B------:R-:W-:-:S03]  /*15070*/  IADD3 R23, P6, PT, R15, R10, RZ ;  /* 0x0000000a0f177210 */ /* 0x000fc60007fde0ff */
[----:B------:R-:W-:Y:S04]  /*15080*/  STL [R1+0x858], R25 ;  /* 0x0008581901007387 */ /* 0x000fe80000100800 */
[----:B------:R0:W-:Y:S01]  /*15090*/  STL [R1+0x834], R2 ;  /* 0x0008340201007387 */ /* 0x0001e20000100800 */
[-C--:B------:R-:W-:Y:S02]  /*150a0*/  LEA.HI.X.SX32 R24, R15, R7.reuse, 0x1, P6 ;  /* 0x000000070f187211 */ /* 0x080fe400030f0eff */
[----:B0-----:R-:W-:Y:S02]  /*150b0*/  LEA.HI.X.SX32 R2, R16, R7, 0x1, P4 ;  /* 0x0000000710027211 */ /* 0x001fe400020f0eff */
[----:B------:R-:W-:Y:S01]  /*150c0*/  IADD3 R21, P4, PT, R6, R10, RZ ;  /* 0x0000000a06157210 */ /* 0x000fe20007f9e0ff */
[----:B------:R-:W-:-:S02]  /*150d0*/  IMAD R16, R14, UR65, RZ ;  /* 0x000000410e107c24 */ /* 0x000fc4000f8e02ff */
[----:B------:R0:W-:Y:S01]  /*150e0*/  STL [R1+0x854], R2 ;  /* 0x0008540201007387 */ /* 0x0001e20000100800 */
[----:B------:R-:W-:-:S03]  /*150f0*/  LEA.HI.X.SX32 R22, R6, R7, 0x1, P4 ;  /* 0x0000000706167211 */ /* 0x000fc600020f0eff */
[----:B------:R-:W4:Y:S01]  /*15100*/  LDL.LU R14, [R1+0x104c] ;  /* 0x00104c00010e7983 */ /* 0x000f220000300800 */
[----:B------:R-:W-:-:S03]  /*15110*/  IMAD R6, R93, UR67, RZ ;  /* 0x000000435d067c24 */ /* 0x000fc6000f8e02ff */
[----:B------:R-:W-:Y:S04]  /*15120*/  STL [R1+0x878], R23 ;  /* 0x0008781701007387 */ /* 0x000fe80000100800 */
[----:B------:R-:W-:Y:S04]  /*15130*/  STL [R1+0x898], R21 ;  /* 0x0008981501007387 */ /* 0x000fe80000100800 */
[----:B------:R-:W-:Y:S04]  /*15140*/  STL [R1+0x874], R24 ;  /* 0x0008741801007387 */ /* 0x000fe80000100800 */
[----:B------:R-:W4:Y:S01]  /*15150*/  LDL.LU R93, [R1+0x1048] ;  /* 0x00104800015d7983 */ /* 0x000f220000300800 */
[----:B---3--:R-:W-:Y:S01]  /*15160*/  IMAD R19, R84, UR59, RZ ;  /* 0x0000003b54137c24 */ /* 0x008fe2000f8e02ff */
[-C--:B------:R-:W-:Y:S01]  /*15170*/  IADD3 R54, P6, PT, R5, R10.reuse, RZ ;  /* 0x0000000a05367210 */ /* 0x080fe20007fde0ff */
[----:B--2---:R-:W-:Y:S01]  /*15180*/  IMAD R18, R92, UR61, RZ ;  /* 0x0000003d5c127c24 */ /* 0x004fe2000f8e02ff */
[----:B------:R-:W-:-:S02]  /*15190*/  IADD3 R58, P4, PT, R4, R10, RZ ;  /* 0x0000000a043a7210 */ /* 0x000fc40007f9e0ff */
[-C--:B------:R-:W-:Y:S01]  /*151a0*/  LEA.HI.X.SX32 R20, R5, R7.reuse, 0x1, P6 ;  /* 0x0000000705147211 */ /* 0x080fe200030f0eff */
[----:B------:R-:W-:Y:S01]  /*151b0*/  STL [R1+0x8b8], R54 ;  /* 0x0008b83601007387 */ /* 0x000fe20000100800 */
[CC--:B------:R-:W-:Y:S02]  /*151c0*/  IADD3 R55, P6, PT, R19.reuse, R10.reuse, RZ ;  /* 0x0000000a13377210 */ /* 0x0c0fe40007fde0ff */
[-C--:B------:R-:W-:Y:S01]  /*151d0*/  LEA.HI.X.SX32 R56, R4, R7.reuse, 0x1, P4 ;  /* 0x0000000704387211 */ /* 0x080fe200020f0eff */
[----:B------:R-:W-:Y:S01]  /*151e0*/  STL [R1+0x894], R22 ;  /* 0x0008941601007387 */ /* 0x000fe20000100800 */
[-C--:B------:R-:W-:Y:S01]  /*151f0*/  IADD3 R59, P4, PT, R18, R10.reuse, RZ ;  /* 0x0000000a123b7210 */ /* 0x080fe20007f9e0ff */
[----:B------:R-:W-:Y:S01]  /*15200*/  IMAD R4, R8, UR69, RZ ;  /* 0x0000004508047c24 */ /* 0x000fe2000f8e02ff */
[----:B------:R-:W-:Y:S01]  /*15210*/  LEA.HI.X.SX32 R60, R19, R7, 0x1, P6 ;  /* 0x00000007133c7211 */ /* 0x000fe200030f0eff */
[----:B------:R-:W-:Y:S01]  /*15220*/  STL [R1+0x8d8], R58 ;  /* 0x0008d83a01007387 */ /* 0x000fe20000100800 */
[----:B------:R-:W-:-:S03]  /*15230*/  IADD3 R88, P6, PT, R17, R10, RZ ;  /* 0x0000000a11587210 */ /* 0x000fc60007fde0ff */
[----:B------:R-:W-:Y:S01]  /*15240*/  STL [R1+0x8b4], R20 ;  /* 0x0008b41401007387 */ /* 0x000fe20000100800 */
[----:B------:R-:W-:-:S03]  /*15250*/  LEA.HI.X.SX32 R57, R18, R7, 0x1, P4 ;  /* 0x0000000712397211 */ /* 0x000fc600020f0eff */
[----:B------:R-:W2:Y:S01]  /*15260*/  LDL.LU R8, [R1+0x1044] ;  /* 0x0010440001087983 */ /* 0x000ea20000300800 */
[----:B------:R-:W-:-:S03]  /*15270*/  IADD3 R78, P4, PT, R16, R10, RZ ;  /* 0x0000000a104e7210 */ /* 0x000fc60007f9e0ff */
[----:B------:R-:W-:Y:S01]  /*15280*/  STL [R1+0x8f8], R55 ;  /* 0x0008f83701007387 */ /* 0x000fe20000100800 */
[----:B------:R-:W-:-:S03]  /*15290*/  LEA.HI.X.SX32 R91, R17, R7, 0x1, P6 ;  /* 0x00000007115b7211 */ /* 0x000fc600030f0eff */
[----:B------:R-:W-:Y:S01]  /*152a0*/  STL [R1+0x8d4], R56 ;  /* 0x0008d43801007387 */ /* 0x000fe20000100800 */
[----:B------:R-:W-:-:S03]  /*152b0*/  IADD3 R69, P6, PT, R6, R10, RZ ;  /* 0x0000000a06457210 */ /* 0x000fc60007fde0ff */
[----:B------:R-:W-:Y:S01]  /*152c0*/  STL [R1+0x918], R59 ;  /* 0x0009183b01007387 */ /* 0x000fe20000100800 */
[----:B------:R-:W-:-:S03]  /*152d0*/  LEA.HI.X.SX32 R84, R16, R7, 0x1, P4 ;  /* 0x0000000710547211 */ /* 0x000fc600020f0eff */
[----:B------:R-:W-:Y:S01]  /*152e0*/  STL [R1+0x8f4], R60 ;  /* 0x0008f43c01007387 */ /* 0x000fe20000100800 */
[-C--:B------:R-:W-:Y:S02]  /*152f0*/  IADD3 R66, P4, PT, R4, R10.reuse, RZ ;  /* 0x0000000a04427210 */ /* 0x080fe40007f9e0ff */
[-C--:B------:R-:W-:Y:S02]  /*15300*/  LEA.HI.X.SX32 R74, R6, R7.reuse, 0x1, P6 ;  /* 0x00000007064a7211 */ /* 0x080fe400030f0eff */
[----:B------:R-:W-:Y:S01]  /*15310*/  LEA.HI.X.SX32 R68, R4, R7, 0x1, P4 ;  /* 0x0000000704447211 */ /* 0x000fe200020f0eff */
[----:B----4-:R-:W-:Y:S02]  /*15320*/  IMAD R4, R14, UR12, RZ ;  /* 0x0000000c0e047c24 */ /* 0x010fe4000f8e02ff */
[----:B------:R-:W-:Y:S02]  /*15330*/  IMAD R5, R93, UR12, RZ ;  /* 0x0000000c5d057c24 */ /* 0x000fe4000f8e02ff */
[----:B------:R-:W3:Y:S04]  /*15340*/  LDL.LU R93, [R1+0x1040] ;  /* 0x00104000015d7983 */ /* 0x000ee80000300800 */
        /* <DEDUP_REMOVED lines=8> */
[----:B------:R-:W4:Y:S01]  /*153d0*/  LDL.LU R14, [R1+0x103c] ;  /* 0x00103c00010e7983 */ /* 0x000f220000300800 */
        /* <DEDUP_REMOVED lines=8> */
[----:B------:R-:W-:Y:S01]  /*15460*/  IADD3 R13, P4, PT, R5, R10, RZ ;  /* 0x0000000a050d7210 */ /* 0x000fe20007f9e0ff */
[----:B------:R-:W-:Y:S02]  /*15470*/  IMAD R6, R11, UR12, RZ ;  /* 0x0000000c0b067c24 */ /* 0x000fe4000f8e02ff */
[----:B------:R-:W-:Y:S01]  /*15480*/  STL [R1+0x1c8], R8 ;  /* 0x0001c80801007387 */ /* 0x000fe20000100800 */
[----:B0-----:R-:W-:-:S03]  /*15490*/  LEA.HI.X.SX32 R2, R90, R7, 0x1, P6 ;  /* 0x000000075a027211 */ /* 0x001fc600030f0eff */
[----:B------:R-:W-:Y:S01]  /*154a0*/  STL [R1+0x1a4], R18 ;  /* 0x0001a41201007387 */ /* 0x000fe20000100800 */
[----:B------:R-:W-:-:S03]  /*154b0*/  IADD3 R12, P6, PT, R15, R10, RZ ;  /* 0x0000000a0f0c7210 */ /* 0x000fc60007fde0ff */
[----:B------:R-:W2:Y:S01]  /*154c0*/  LDL.LU R11, [R1+0x1038] ;  /* 0x00103800010b7983 */ /* 0x000ea20000300800 */
[----:B------:R-:W-:-:S03]  /*154d0*/  LEA.HI.X.SX32 R61, R5, R7, 0x1, P4 ;  /* 0x00000007053d7211 */ /* 0x000fc600020f0eff */
[----:B------:R-:W-:Y:S01]  /*154e0*/  STL [R1+0x1e8], R0 ;  /* 0x0001e80001007387 */ /* 0x000fe20000100800 */
[----:B------:R-:W-:-:S03]  /*154f0*/  IADD3 R92, P4, PT, R4, R10, RZ ;  /* 0x0000000a045c7210 */ /* 0x000fc60007f9e0ff */
[----:B------:R-:W-:Y:S04]  /*15500*/  STL [R1+0x1c4], R9 ;  /* 0x0001c40901007387 */ /* 0x000fe80000100800 */
[----:B------:R-:W-:Y:S04]  /*15510*/  STL [R1+0x208], R13 ;  /* 0x0002080d01007387 */ /* 0x000fe80000100800 */
[----:B------:R-:W2:Y:S04]  /*15520*/  LDL R5, [R1+0x198] ;  /* 0x0001980001057983 */ /* 0x000ea80000100800 */
[----:B------:R-:W-:Y:S04]  /*15530*/  STL [R1+0x1e4], R2 ;  /* 0x0001e40201007387 */ /* 0x000fe80000100800 */
[----:B------:R-:W-:Y:S04]  /*15540*/  STL [R1+0x228], R12 ;  /* 0x0002280c01007387 */ /* 0x000fe80000100800 */
[----:B------:R-:W-:Y:S04]  /*15550*/  STL [R1+0x204], R61 ;  /* 0x0002043d01007387 */ /* 0x000fe80000100800 */
[----:B------:R-:W-:Y:S01]  /*15560*/  STL [R1+0x268], R92 ;  /* 0x0002685c01007387 */ /* 0x000fe20000100800 */
[----:B---3--:R-:W-:Y:S01]  /*15570*/  IMAD.MOV R16, RZ, RZ, -R93 ;  /* 0x000000ffff107224 */ /* 0x008fe200078e0a5d */
[----:B------:R-:W-:-:S02]  /*15580*/  LEA.HI.X.SX32 R93, R15, R7, 0x1, P6 ;  /* 0x000000070f5d7211 */ /* 0x000fc400030f0eff */
[----:B----4-:R-:W-:Y:S02]  /*15590*/  ISETP.GE.AND P6, PT, R14, RZ, PT ;  /* 0x000000ff0e00720c */ /* 0x010fe40003fc6270 */
[----:B------:R-:W-:Y:S02]  /*155a0*/  LEA.HI.X.SX32 R14, R4, R7, 0x1, P4 ;  /* 0x00000007040e7211 */ /* 0x000fe400020f0eff */
[----:B------:R-:W2:Y:S01]  /*155b0*/  LDL.LU R4, [R1+0x98] ;  /* 0x0000980001047983 */ /* 0x000ea20000300800 */
[----:B------:R-:W-:-:S03]  /*155c0*/  IADD3 R15, P4, PT, R6, R10, RZ ;  /* 0x0000000a060f7210 */ /* 0x000fc60007f9e0ff */
[----:B------:R-:W-:Y:S01]  /*155d0*/  STL [R1+0x224], R93 ;  /* 0x0002245d01007387 */ /* 0x000fe20000100800 */
[----:B------:R-:W-:-:S03]  /*155e0*/  LEA.HI.X.SX32 R6, R6, R7, 0x1, P4 ;  /* 0x0000000706067211 */ /* 0x000fc600020f0eff */
[----:B------:R-:W-:Y:S01]  /*155f0*/  STL [R1+0x264], R14 ;  /* 0x0002640e01007387 */ /* 0x000fe20000100800 */
[----:B--2---:R-:W-:Y:S02]  /*15600*/  IMAD R16, R11, R16, R4 ;  /* 0x000000100b107224 */ /* 0x004fe400078e0204 */
[----:B------:R-:W0:Y:S03]  /*15610*/  LDC R4, c[0x0][0x3a0] ;  /* 0x0000e800ff047b82 */ /* 0x000e260000000800 */
[----:B------:R-:W-:Y:S04]  /*15620*/  STL [R1+0xd08], R16 ;  /* 0x000d081001007387 */ /* 0x000fe80000100800 */
[----:B------:R-:W-:Y:S01]  /*15630*/  STL [R1+0x288], R15 ;  /* 0x0002880f01007387 */ /* 0x000fe20000100800 */
[----:B0-----:R-:W-:-:S05]  /*15640*/  VIADD R4, R4, 0xffffffc0 ;  /* 0xffffffc004047836 */ /* 0x001fca0000000000 */
[----:B------:R-:W-:Y:S02]  /*15650*/  ISETP.GE.U32.AND P4, PT, R4, 0x7fffff81, PT ;  /* 0x7fffff810400780c */ /* 0x000fe40003f86070 */
[----:B------:R-:W2:Y:S02]  /*15660*/  LDL R4, [R1+0x194] ;  /* 0x0001940001047983 */ /* 0x000ea40000100800 */
[----:B--2---:R-:W-:-:S04]  /*15670*/  @P0 LOP3.LUT R5, R5, R4, RZ, 0x3c, !PT ;  /* 0x0000000405050212 */ /* 0x004fc800078e3cff */
[----:B------:R-:W-:-:S04]  /*15680*/  @P0 LOP3.LUT R4, R5, R4, RZ, 0x3c, !PT ;  /* 0x0000000405040212 */ /* 0x000fc800078e3cff */
[----:B------:R-:W-:-:S05]  /*15690*/  @P0 LOP3.LUT R5, R5, R4, RZ, 0x3c, !PT ;  /* 0x0000000405050212 */ /* 0x000fca00078e3cff */
[----:B------:R-:W2:Y:S04]  /*156a0*/  @P0 LDG.E.U8 R3, desc[UR22][R4.64] ;  /* 0x0000001604030981 */ /* 0x000ea8000c1e1100 */
[----:B------:R-:W-:Y:S04]  /*156b0*/  STL [R1+0x284], R6 ;  /* 0x0002840601007387 */ /* 0x000fe80000100800 */
[----:B--2---:R0:W-:Y:S04]  /*156c0*/  STL [R1+0x604], R3 ;  /* 0x0006040301007387 */ /* 0x0041e80000100800 */
[----:B0-----:R-:W2:Y:S04]  /*156d0*/  LDL.LU R3, [R1+0x1034] ;  /* 0x0010340001037983 */ /* 0x001ea80000300800 */
[----:B------:R-:W3:Y:S04]  /*156e0*/  LDL R4, [R1+0x1b4] ;  /* 0x0001b40001047983 */ /* 0x000ee80000100800 */
[----:B------:R-:W3:Y:S01]  /*156f0*/  LDL R5, [R1+0x1b8] ;  /* 0x0001b80001057983 */ /* 0x000ee20000100800 */
[----:B------:R-:W-:-:S02]  /*15700*/  PRMT R89, RZ, 0x7610, R89 ;  /* 0x00007610ff597816 */ /* 0x000fc40000000059 */
[----:B---3--:R-:W-:-:S04]  /*15710*/  @P0 LOP3.LUT R5, R5, R4, RZ, 0x3c, !PT ;  /* 0x0000000405050212 */ /* 0x008fc800078e3cff */
[----:B------:R-:W-:-:S04]  /*15720*/  @P0 LOP3.LUT R4, R5, R4, RZ, 0x3c, !PT ;  /* 0x0000000405040212 */ /* 0x000fc800078e3cff */
[----:B------:R-:W-:-:S05]  /*15730*/  @P0 LOP3.LUT R5, R5, R4, RZ, 0x3c, !PT ;  /* 0x0000000405050212 */ /* 0x000fca00078e3cff */
[----:B------:R-:W3:Y:S04]  /*15740*/  @P0 LDG.E.U8 R89, desc[UR22][R4.64] ;  /* 0x0000001604590981 */ /* 0x000ee8000c1e1100 */
[----:B---3--:R0:W-:Y:S04]  /*15750*/  STL [R1+0x258], R89 ;  /* 0x0002585901007387 */ /* 0x0081e80000100800 */
[----:B0-----:R-:W3:Y:S04]  /*15760*/  LDL.LU R89, [R1+0x1030] ;  /* 0x0010300001597983 */ /* 0x001ee80000300800 */
[----:B------:R-:W4:Y:S04]  /*15770*/  LDL R4, [R1+0x1d4] ;  /* 0x0001d40001047983 */ /* 0x000f280000100800 */
[----:B------:R-:W4:Y:S01]  /*15780*/  LDL R5, [R1+0x1d8] ;  /* 0x0001d80001057983 */ /* 0x000f220000100800 */
[----:B--2---:R-:W-:-:S02]  /*15790*/  PRMT R3, RZ, 0x7610, R3 ;  /* 0x00007610ff037816 */ /* 0x004fc40000000003 */
[----:B----4-:R-:W-:-:S04]  /*157a0*/  @P0 LOP3.LUT R5, R5, R4, RZ, 0x3c, !PT ;  /* 0x0000000405050212 */ /* 0x010fc800078e3cff */
[----:B------:R-:W-:-:S04]  /*157b0*/  @P0 LOP3.LUT R4, R5, R4, RZ, 0x3c, !PT ;  /* 0x0000000405040212 */ /* 0x000fc800078e3cff */
[----:B------:R-:W-:-:S05]  /*157c0*/  @P0 LOP3.LUT R5, R5, R4, RZ, 0x3c, !PT ;  /* 0x0000000405050212 */ /* 0x000fca00078e3cff */
[----:B------:R-:W2:Y:S04]  /*157d0*/  @P0 LDG.E.U8 R3, desc[UR22][R4.64] ;  /* 0x0000001604030981 */ /* 0x000ea8000c1e1100 */
[----:B--2---:R0:W-:Y:S04]  /*157e0*/  STL [R1+0x254], R3 ;  /* 0x0002540301007387 */ /* 0x0041e80000100800 */
[----:B0-----:R-:W2:Y:S04]  /*157f0*/  LDL.LU R3, [R1+0x102c] ;  /* 0x00102c0001037983 */ /* 0x001ea80000300800 */
[----:B------:R-:W4:Y:S04]  /*15800*/  LDL R4, [R1+0x1f4] ;  /* 0x0001f40001047983 */ /* 0x000f280000100800 */
[----:B------:R-:W4:Y:S01]  /*15810*/  LDL R5, [R1+0x1f8] ;  /* 0x0001f80001057983 */ /* 0x000f220000100800 */
[----:B---3--:R-:W-:-:S02]  /*15820*/  PRMT R89, RZ, 0x7610, R89 ;  /* 0x00007610ff597816 */ /* 0x008fc40000000059 */
[----:B----4-:R-:W-:-:S04]  /*15830*/  @P0 LOP3.LUT R5, R5, R4, RZ, 0x3c, !PT ;  /* 0x0000000405050212 */ /* 0x010fc800078e3cff */
        /* <DEDUP_REMOVED lines=493> */
[----:B------:R-:W-:-:S02]  /*17710*/  PRMT R16, RZ, 0x7610, R16 ;  /* 0x00007610ff107816 */ /* 0x000fc40000000010 */
[----:B----4-:R-:W-:-:S04]  /*17720*/  @P0 LOP3.LUT R5, R5, R4, RZ, 0x3c, !PT ;  /* 0x0000000405050212 */ /* 0x010fc800078e3cff */
[----:B------:R-:W-:-:S04]  /*17730*/  @P0 LOP3.LUT R4, R5, R4, RZ, 0x3c, !PT ;  /* 0x0000000405040212 */ /* 0x000fc800078e3cff */
[----:B------:R-:W-:-:S05]  /*17740*/  @P0 LOP3.LUT R5, R5, R4, RZ, 0x3c, !PT ;  /* 0x0000000405050212 */ /* 0x000fca00078e3cff */
[----:B------:R0:W4:Y:S04]  /*17750*/  @P0 LDG.E.U8 R16, desc[UR22][R4.64] ;  /* 0x0000001604100981 */ /* 0x000128000c1e1100 */
[----:B------:R-:W0:Y:S04]  /*17760*/  LDL R4, [R1+0x90c] ;  /* 0x00090c0001047983 */ /* 0x000e280000100800 */
[----:B------:R-:W0:Y:S01]  /*17770*/  LDL R5, [R1+0x910] ;  /* 0x0009100001057983 */ /* 0x000e220000100800 */
[----:B--2---:R-:W-:Y:S02]  /*17780*/  PRMT R3, RZ, 0x7610, R3 ;  /* 0x00007610ff037816 */ /* 0x004fe40000000003 */
[----:B0-----:R-:W-:-:S04]  /*17790*/  @P0 LOP3.LUT R5, R5, R4, RZ, 0x3c, !PT ;  /* 0x0000000405050212 */ /* 0x001fc800078e3cff */
[----:B------:R-:W-:-:S04]  /*177a0*/  @P0 LOP3.LUT R4, R5, R4, RZ, 0x3c, !PT ;  /* 0x0000000405040212 */ /* 0x000fc800078e3cff */
[----:B------:R-:W-:-:S05]  /*177b0*/  @P0 LOP3.LUT R5, R5, R4, RZ, 0x3c, !PT ;  /* 0x0000000405050212 */ /* 0x000fca00078e3cff */
[----:B------:R-:W2:Y:S04]  /*177c0*/  @P0 LDG.E.U8 R3, desc[UR22][R4.64] ;  /* 0x0000001604030981 */ /* 0x000ea8000c1e1100 */
[----:B----4-:R0:W-:Y:S04]  /*177d0*/  STL [R1+0x38], R16 ;  /* 0x0000381001007387 */ /* 0x0101e80000100800 */
[----:B0-----:R-:W4:Y:S04]  /*177e0*/  LDL R16, [R1+0x260] ;  /* 0x0002600001107983 */ /* 0x001f280000100800 */
[----:B--2---:R0:W-:Y:S04]  /*177f0*/  STL [R1+0x34], R3 ;  /* 0x0000340301007387 */ /* 0x0041e80000100800 */
[----:B0-----:R-:W2:Y:S04]  /*17800*/  LDL.LU R3, [R1+0xf4c] ;  /* 0x000f4c0001037983 */ /* 0x001ea80000300800 */
[----:B------:R-:W2:Y:S04]  /*17810*/  LDL R4, [R1+0x92c] ;  /* 0x00092c0001047983 */ /* 0x000ea80000100800 */
[----:B------:R-:W2:Y:S01]  /*17820*/  LDL R5, [R1+0x930] ;  /* 0x0009300001057983 */ /* 0x000ea20000100800 */
[----:B---3--:R-:W-:-:S02]  /*17830*/  PRMT R89, RZ, 0x7610, R89 ;  /* 0x00007610ff597816 */ /* 0x008fc40000000059 */
[----:B--2---:R-:W-:-:S04]  /*17840*/  @P0 LOP3.LUT R5, R5, R4, RZ, 0x3c, !PT ;  /* 0x0000000405050212 */ /* 0x004fc800078e3cff */
[----:B------:R-:W-:-:S04]  /*17850*/  @P0 LOP3.LUT R4, R5, R4, RZ, 0x3c, !PT ;  /* 0x0000000405040212 */ /* 0x000fc800078e3cff */
[----:B------:R-:W-:-:S05]  /*17860*/  @P0 LOP3.LUT R5, R5, R4, RZ, 0x3c, !PT ;  /* 0x0000000405050212 */ /* 0x000fca00078e3cff */
[----:B------:R-:W2:Y:S04]  /*17870*/  @P0 LDG.E.U8 R89, desc[UR22][R4.64] ;  /* 0x0000001604590981 */ /* 0x000ea8000c1e1100 */
        /* <DEDUP_REMOVED lines=11> */
[----:B------:R-:W3:Y:S04]  /*17930*/  LDL R4, [R1+0x964] ;  /* 0x0009640001047983 */ /* 0x000ee80000100800 */
[----:B------:R-:W3:Y:S01]  /*17940*/  LDL R5, [R1+0x968] ;  /* 0x0009680001057983 */ /* 0x000ee20000100800 */
[----:B--2---:R-:W-:-:S02]  /*17950*/  PRMT R89, RZ, 0x7610, R89 ;  /* 0x00007610ff597816 */ /* 0x004fc40000000059 */
[----:B---3--:R-:W-:-:S04]  /*17960*/  @P0 LOP3.LUT R5, R5, R4, RZ, 0x3c, !PT ;  /* 0x0000000405050212 */ /* 0x008fc800078e3cff */
        /* <DEDUP_REMOVED lines=56> */
[----:B------:R-:W2:Y:S01]  /*17cf0*/  @P0 LDG.E.U8 R89, desc[UR22][R4.64] ;  /* 0x0000001604590981 */ /* 0x000ea2000c1e1100 */
[----:B------:R-:W-:-:S03]  /*17d00*/  PRMT R3, RZ, 0x7610, R3 ;  /* 0x00007610ff037816 */ /* 0x000fc60000000003 */
[----:B--2---:R0:W-:Y:S04]  /*17d10*/  STL [R1+0xc], R89 ;  /* 0x00000c5901007387 */ /* 0x0041e80000100800 */
[----:B0-----:R-:W2:Y:S04]  /*17d20*/  LDL.LU R89, [R1+0xf28] ;  /* 0x000f280001597983 */ /* 0x001ea80000300800 */
[----:B------:R-:W3:Y:S01]  /*17d30*/  LDL R5, [R1+0x25c] ;  /* 0x00025c0001057983 */ /* 0x000ee20000100800 */
[----:B----4-:R-:W-:-:S03]  /*17d40*/  @P0 IMAD.MOV.U32 R4, RZ, RZ, R16 ;  /* 0x000000ffff040224 */ /* 0x010fc600078e0010 */
[----:B------:R-:W4:Y:S01]  /*17d50*/  LDL R16, [R1+0x33c] ;  /* 0x00033c0001107983 */ /* 0x000f220000100800 */
[----:B--2---:R-:W-:-:S03]  /*17d60*/  PRMT R89, RZ, 0x7610, R89 ;  /* 0x00007610ff597816 */ /* 0x004fc60000000059 */
[----:B---3--:R0:W2:Y:S02]  /*17d70*/  @P0 LDG.E.U8 R3, desc[UR22][R4.64] ;  /* 0x0000001604030981 */ /* 0x0080a4000c1e1100 */
[----:B0-----:R-:W-:Y:S02]  /*17d80*/  @P0 IMAD.MOV.U32 R4, RZ, RZ, R86 ;  /* 0x000000ffff040224 */ /* 0x001fe400078e0056 */
[----:B------:R-:W-:-:S05]  /*17d90*/  @P0 IMAD.MOV.U32 R5, RZ, RZ, R87 ;  /* 0x000000ffff050224 */ /* 0x000fca00078e0057 */
[----:B------:R-:W3:Y:S04]  /*17da0*/  @P0 LDG.E.U8 R89, desc[UR22][R4.64] ;  /* 0x0000001604590981 */ /* 0x000ee8000c1e1100 */
[----:B--2---:R0:W-:Y:S04]  /*17db0*/  STL [R1+0xdc0], R3 ;  /* 0x000dc00301007387 */ /* 0x0041e80000100800 */
[----:B0-----:R-:W2:Y:S04]  /*17dc0*/  LDL R3, [R1+0x300] ;  /* 0x0003000001037983 */ /* 0x001ea80000100800 */
[----:B------:R-:W2:Y:S04]  /*17dd0*/  LDL.LU R87, [R1+0xf24] ;  /* 0x000f240001577983 */ /* 0x000ea80000300800 */
[----:B------:R-:W2:Y:S04]  /*17de0*/  LDL.LU R86, [R1+0xf20] ;  /* 0x000f200001567983 */ /* 0x000ea80000300800 */
[----:B---3--:R0:W-:Y:S04]  /*17df0*/  STL [R1], R89 ;  /* 0x0000005901007387 */ /* 0x0081e80000100800 */
[----:B0-----:R-:W3:Y:S04]  /*17e00*/  LDL.LU R89, [R1+0xf1c] ;  /* 0x000f1c0001597983 */ /* 0x001ee80000300800 */
[----:B------:R-:W2:Y:S04]  /*17e10*/  LDL R4, [R1+0x29c] ;  /* 0x00029c0001047983 */ /* 0x000ea80000100800 */
[----:B------:R-:W2:Y:S01]  /*17e20*/  LDL R5, [R1+0x2a0] ;  /* 0x0002a00001057983 */ /* 0x000ea20000100800 */
[----:B------:R-:W-:-:S02]  /*17e30*/  PRMT R90, RZ, 0x7610, R90 ;  /* 0x00007610ff5a7816 */ /* 0x000fc4000000005a */
[----:B--2---:R-:W-:-:S04]  /*17e40*/  @P0 LOP3.LUT R5, R5, R4, RZ, 0x3c, !PT ;  /* 0x0000000405050212 */ /* 0x004fc800078e3cff */
[----:B------:R-:W-:-:S04]  /*17e50*/  @P0 LOP3.LUT R4, R5, R4, RZ, 0x3c, !PT ;  /* 0x0000000405040212 */ /* 0x000fc800078e3cff */
[----:B------:R-:W-:-:S05]  /*17e60*/  @P0 LOP3.LUT R5, R5, R4, RZ, 0x3c, !PT ;  /* 0x0000000405050212 */ /* 0x000fca00078e3cff */
[----:B------:R0:W2:Y:S04]  /*17e70*/  @P0 LDG.E.U8 R90, desc[UR22][R4.64] ;  /* 0x00000016045a0981 */ /* 0x0000a8000c1e1100 */
[----:B------:R-:W2:Y:S01]  /*17e80*/  LDL R5, [R1+0x2bc] ;  /* 0x0002bc0001057983 */ /* 0x000ea20000100800 */
[----:B---3--:R-:W-:Y:S01]  /*17e90*/  PRMT R89, RZ, 0x7610, R89 ;  /* 0x00007610ff597816 */ /* 0x008fe20000000059 */
[----:B0-----:R-:W-:Y:S01]  /*17ea0*/  @P0 IMAD.MOV.U32 R4, RZ, RZ, R85 ;  /* 0x000000ffff040224 */ /* 0x001fe200078e0055 */
[----:B------:R-:W-:-:S04]  /*17eb0*/  PRMT R87, RZ, 0x7610, R87 ;  /* 0x00007610ff577816 */ /* 0x000fc80000000057 */
[----:B--2---:R0:W2:Y:S02]  /*17ec0*/  @P0 LDG.E.U8 R89, desc[UR22][R4.64] ;  /* 0x0000001604590981 */ /* 0x0040a4000c1e1100 */
[----:B0-----:R-:W-:Y:S02]  /*17ed0*/  @P0 IMAD.MOV.U32 R4, RZ, RZ, R82 ;  /* 0x000000ffff040224 */ /* 0x001fe400078e0052 */
[----:B------:R-:W-:-:S05]  /*17ee0*/  @P0 IMAD.MOV.U32 R5, RZ, RZ, R83 ;  /* 0x000000ffff050224 */ /* 0x000fca00078e0053 */
[----:B------:R-:W3:Y:S04]  /*17ef0*/  @P0 LDG.E.U8 R87, desc[UR22][R4.64] ;  /* 0x0000001604570981 */ /* 0x000ee8000c1e1100 */
[----:B------:R-:W-:Y:S04]  /*17f00*/  STL [R1+0xdc4], R90 ;  /* 0x000dc45a01007387 */ /* 0x000fe80000100800 */
[----:B------:R-:W3:Y:S04]  /*17f10*/  LDL.LU R85, [R1+0xf18] ;  /* 0x000f180001557983 */ /* 0x000ee80000300800 */
[----:B--2---:R0:W-:Y:S04]  /*17f20*/  STL [R1+0xdc8], R89 ;  /* 0x000dc85901007387 */ /* 0x0041e80000100800 */
[----:B0-----:R-:W2:Y:S04]  /*17f30*/  LDL R89, [R1+0x35c] ;  /* 0x00035c0001597983 */ /* 0x001ea80000100800 */
[----:B------:R-:W2:Y:S04]  /*17f40*/  LDL.LU R83, [R1+0xf14] ;  /* 0x000f140001537983 */ /* 0x000ea80000300800 */
[----:B------:R-:W4:Y:S04]  /*17f50*/  LDL.LU R82, [R1+0xf10] ;  /* 0x000f100001527983 */ /* 0x000f280000300800 */
[----:B------:R-:W4:Y:S04]  /*17f60*/  LDL R90, [R1+0x3c0] ;  /* 0x0003c000015a7983 */ /* 0x000f280000100800 */
[----:B------:R-:W4:Y:S04]  /*17f70*/  LDL R5, [R1+0x2fc] ;  /* 0x0002fc0001057983 */ /* 0x000f280000100800 */
[----:B---3--:R0:W-:Y:S04]  /*17f80*/  STL [R1+0xdcc], R87 ;  /* 0x000dcc5701007387 */ /* 0x0081e80000100800 */
[----:B0-----:R-:W3:Y:S01]  /*17f90*/  LDL R87, [R1+0x31c] ;  /* 0x00031c0001577983 */ /* 0x001ee20000100800 */
[----:B------:R-:W-:Y:S01]  /*17fa0*/  PRMT R86, RZ, 0x7610, R86 ;  /* 0x00007610ff567816 */ /* 0x000fe20000000056 */
[----:B------:R-:W-:Y:S01]  /*17fb0*/  @P0 IMAD.MOV.U32 R4, RZ, RZ, R3 ;  /* 0x000000ffff040224 */ /* 0x000fe200078e0003 */
[----:B------:R-:W-:Y:S01]  /*17fc0*/  PRMT R85, RZ, 0x7610, R85 ;  /* 0x00007610ff557816 */ /* 0x000fe20000000055 */
[----:B------:R-:W3:Y:S01]  /*17fd0*/  LDL R3, [R1+0x3dc] ;  /* 0x0003dc0001037983 */ /* 0x000ee20000100800 */
[----:B--2---:R-:W-:-:S03]  /*17fe0*/  PRMT R83, RZ, 0x7610, R83 ;  /* 0x00007610ff537816 */ /* 0x004fc60000000053 */
[----:B----4-:R0:W2:Y:S02]  /*17ff0*/  @P0 LDG.E.U8 R86, desc[UR22][R4.64] ;  /* 0x0000001604560981 */ /* 0x0100a4000c1e1100 */
[----:B0-----:R-:W-:Y:S02]  /*18000*/  @P0 IMAD.MOV.U32 R4, RZ, RZ, R81 ;  /* 0x000000ffff040224 */ /* 0x001fe400078e0051 */
[----:B---3--:R-:W-:-:S05]  /*18010*/  @P0 IMAD.MOV.U32 R5, RZ, RZ, R87 ;  /* 0x000000ffff050224 */ /* 0x008fca00078e0057 */
[----:B------:R0:W3:Y:S02]  /*18020*/  @P0 LDG.E.U8 R85, desc[UR22][R4.64] ;  /* 0x0000001604550981 */ /* 0x0000e4000c1e1100 */
[----:B0-----:R-:W-:Y:S02]  /*18030*/  @P0 IMAD.MOV.U32 R4, RZ, RZ, R80 ;  /* 0x000000ffff040224 */ /* 0x001fe400078e0050 */
[----:B------:R-:W-:-:S05]  /*18040*/  @P0 IMAD.MOV.U32 R5, RZ, RZ, R16 ;  /* 0x000000ffff050224 */ /* 0x000fca00078e0010 */
[----:B------:R0:W4:Y:S01]  /*18050*/  @P0 LDG.E.U8 R83, desc[UR22][R4.64] ;  /* 0x0000001604530981 */ /* 0x000122000c1e1100 */
[----:B------:R-:W-:Y:S01]  /*18060*/  PRMT R82, RZ, 0x7610, R82 ;  /* 0x00007610ff527816 */ /* 0x000fe20000000052 */
[----:B0-----:R-:W-:Y:S02]  /*18070*/  @P0 IMAD.MOV.U32 R4, RZ, RZ, R79 ;  /* 0x000000ffff040224 */ /* 0x001fe400078e004f */
[----:B------:R-:W-:-:S05]  /*18080*/  @P0 IMAD.MOV.U32 R5, RZ, RZ, R89 ;  /* 0x000000ffff050224 */ /* 0x000fca00078e0059 */
[----:B------:R0:W4:Y:S04]  /*18090*/  @P0 LDG.E.U8 R82, desc[UR22][R4.64] ;  /* 0x0000001604520981 */ /* 0x000128000c1e1100 */
[----:B--2---:R-:W-:Y:S04]  /*180a0*/  STL [R1+0xdd0], R86 ;  /* 0x000dd05601007387 */ /* 0x004fe80000100800 */
[----:B------:R-:W2:Y:S04]  /*180b0*/  LDL.LU R81, [R1+0xf0c] ;  /* 0x000f0c0001517983 */ /* 0x000ea80000300800 */
[----:B---3--:R1:W-:Y:S04]  /*180c0*/  STL [R1+0xdd4], R85 ;  /* 0x000dd45501007387 */ /* 0x0083e80000100800 */
[----:B-1----:R-:W3:Y:S04]  /*180d0*/  LDL R85, [R1+0x3bc] ;  /* 0x0003bc0001557983 */ /* 0x002ee80000100800 */
[----:B------:R-:W3:Y:S04]  /*180e0*/  LDL.LU R80, [R1+0xf08] ;  /* 0x000f080001507983 */ /* 0x000ee80000300800 */
[----:B------:R-:W3:Y:S04]  /*180f0*/  LDL R86, [R1+0x400] ;  /* 0x0004000001567983 */ /* 0x000ee80000100800 */
[----:B------:R-:W3:Y:S04]  /*18100*/  LDL R87, [R1+0x41c] ;  /* 0x00041c0001577983 */ /* 0x000ee80000100800 */
[----:B------:R-:W3:Y:S04]  /*18110*/  LDL R16, [R1+0x420] ;  /* 0x0004200001107983 */ /* 0x000ee80000100800 */
[----:B----4-:R1:W-:Y:S04]  /*18120*/  STL [R1+0xdd8], R83 ;  /* 0x000dd85301007387 */ /* 0x0103e80000100800 */
[----:B-1----:R-:W4:Y:S04]  /*18130*/  LDL R83, [R1+0x3a0] ;  /* 0x0003a00001537983 */ /* 0x002f280000100800 */
[----:B------:R-:W3:Y:S04]  /*18140*/  LDL.LU R79, [R1+0xf04] ;  /* 0x000f0400014f7983 */ /* 0x000ee80000300800 */
[----:B------:R-:W3:Y:S01]  /*18150*/  LDL R5, [R1+0x37c] ;  /* 0x00037c0001057983 */ /* 0x000ee20000100800 */
[----:B0-----:R-:W-:-:S03]  /*18160*/  @P0 IMAD.MOV.U32 R4, RZ, RZ, R76 ;  /* 0x000000ffff040224 */ /* 0x001fc600078e004c */
[----:B------:R-:W4:Y:S04]  /*18170*/  LDL R89, [R1+0x43c] ;  /* 0x00043c0001597983 */ /* 0x000f280000100800 */
[----:B------:R0:W-:Y:S04]  /*18180*/  STL [R1+0xddc], R82 ;  /* 0x000ddc5201007387 */ /* 0x0001e80000100800 */
[----:B0-----:R-:W4:Y:S04]  /*18190*/  LDL R82, [R1+0x3fc] ;  /* 0x0003fc0001527983 */ /* 0x001f280000100800 */
[----:B------:R-:W4:Y:S01]  /*181a0*/  LDL.LU R76, [R1+0xf00] ;  /* 0x000f0000014c7983 */ /* 0x000f220000300800 */
[----:B--2---:R-:W-:-:S06]  /*181b0*/  PRMT R81, RZ, 0x7610, R81 ;  /* 0x00007610ff517816 */ /* 0x004fcc0000000051 */
[----:B---3--:R4:W2:Y:S04]  /*181c0*/  @P0 LDG.E.U8 R81, desc[UR22][R4.64] ;  /* 0x0000001604510981 */ /* 0x0088a8000c1e1100 */
[----:B------:R-:W3:Y:S01]  /*181d0*/  LDL R5, [R1+0x39c] ;  /* 0x00039c0001057983 */ /* 0x000ee20000100800 */
[----:B------:R-:W-:Y:S01]  /*181e0*/  PRMT R80, RZ, 0x7610, R80 ;  /* 0x00007610ff507816 */ /* 0x000fe20000000050 */
[----:B----4-:R-:W-:Y:S01]  /*181f0*/  @P0 IMAD.MOV.U32 R4, RZ, RZ, R83 ;  /* 0x000000ffff040224 */ /* 0x010fe200078e0053 */
[----:B------:R-:W-:Y:S02]  /*18200*/  PRMT R79, RZ, 0x7610, R79 ;  /* 0x00007610ff4f7816 */ /* 0x000fe4000000004f */
[----:B------:R-:W-:Y:S02]  /*18210*/  PRMT R77, RZ, 0x7610, R77 ;  /* 0x00007610ff4d7816 */ /* 0x000fe4000000004d */
[----:B------:R-:W-:-:S02]  /*18220*/  PRMT R76, RZ, 0x7610, R76 ;  /* 0x00007610ff4c7816 */ /* 0x000fc4000000004c */
[----:B------:R-:W-:Y:S02]  /*18230*/  PRMT R75, RZ, 0x7610, R75 ;  /* 0x00007610ff4b7816 */ /* 0x000fe4000000004b */
[----:B------:R-:W-:Y:S01]  /*18240*/  PRMT R73, RZ, 0x7610, R73 ;  /* 0x00007610ff497816 */ /* 0x000fe20000000049 */
[----:B---3--:R0:W3:Y:S02]  /*18250*/  @P0 LDG.E.U8 R80, desc[UR22][R4.64] ;  /* 0x0000001604500981 */ /* 0x0080e4000c1e1100 */
[----:B0-----:R-:W-:Y:S02]  /*18260*/  @P0 IMAD.MOV.U32 R4, RZ, RZ, R90 ;  /* 0x000000ffff040224 */ /* 0x001fe400078e005a */
[----:B------:R-:W-:-:S05]  /*18270*/  @P0 IMAD.MOV.U32 R5, RZ, RZ, R85 ;  /* 0x000000ffff050224 */ /* 0x000fca00078e0055 */
[----:B------:R0:W4:Y:S02]  /*18280*/  @P0 LDG.E.U8 R79, desc[UR22][R4.64] ;  /* 0x00000016044f0981 */ /* 0x000124000c1e1100 */
        /* <DEDUP_REMOVED lines=11> */
[----:B------:R0:W4:Y:S04]  /*18340*/  @P0 LDG.E.U8 R73, desc[UR22][R4.64] ;  /* 0x0000001604490981 */ /* 0x000128000c1e1100 */
[----:B--2---:R-:W-:Y:S01]  /*18350*/  STL [R1+0xde0], R81 ;  /* 0x000de05101007387 */ /* 0x004fe20000100800 */
[----:B0-----:R-:W-:-:S03]  /*18360*/  @P0 IMAD.MOV.U32 R5, RZ, RZ, R67 ;  /* 0x000000ffff050224 */ /* 0x001fc600078e0043 */
[----:B---3--:R-:W-:Y:S04]  /*18370*/  STL [R1+0xde4], R80 ;  /* 0x000de45001007387 */ /* 0x008fe80000100800 */
[----:B------:R-:W2:Y:S04]  /*18380*/  LDL R90, [R1+0x47c] ;  /* 0x00047c00015a7983 */ /* 0x000ea80000100800 */
[----:B----4-:R-:W-:Y:S04]  /*18390*/  STL [R1+0xde8], R79 ;  /* 0x000de84f01007387 */ /* 0x010fe80000100800 */
[----:B------:R-:W3:Y:S04]  /*183a0*/  LDL.LU R72, [R1+0xefc] ;  /* 0x000efc0001487983 */ /* 0x000ee80000300800 */
[----:B------:R-:W4:Y:S04]  /*183b0*/  LDL R83, [R1+0x49c] ;  /* 0x00049c0001537983 */ /* 0x000f280000100800 */
[----:B------:R-:W2:Y:S04]  /*183c0*/  LDL R85, [R1+0x4bc] ;  /* 0x0004bc0001557983 */ /* 0x000ea80000100800 */
[----:B------:R-:W2:Y:S04]  /*183d0*/  LDL R3, [R1+0x4c0] ;  /* 0x0004c00001037983 */ /* 0x000ea80000100800 */
[----:B------:R-:W-:Y:S04]  /*183e0*/  STL [R1+0xdec], R77 ;  /* 0x000dec4d01007387 */ /* 0x000fe80000100800 */
[----:B------:R-:W-:Y:S04]  /*183f0*/  STL [R1+0xdf0], R76 ;  /* 0x000df04c01007387 */ /* 0x000fe80000100800 */
[----:B------:R-:W4:Y:S04]  /*18400*/  LDL R16, [R1+0x4fc] ;  /* 0x0004fc0001107983 */ /* 0x000f280000100800 */
[----:B------:R-:W-:Y:S04]  /*18410*/  STL [R1+0xdf4], R75 ;  /* 0x000df44b01007387 */ /* 0x000fe80000100800 */
[----:B------:R-:W4:Y:S04]  /*18420*/  LDL.LU R70, [R1+0xef8] ;  /* 0x000ef80001467983 */ /* 0x000f280000300800 */
[----:B------:R-:W4:Y:S04]  /*18430*/  LDL R86, [R1+0x51c] ;  /* 0x00051c0001567983 */ /* 0x000f280000100800 */
[----:B------:R-:W4:Y:S04]  /*18440*/  LDL R87, [R1+0x520] ;  /* 0x0005200001577983 */ /* 0x000f280000100800 */
[----:B------:R-:W-:Y:S04]  /*18450*/  STL [R1+0xdf8], R73 ;  /* 0x000df84901007387 */ /* 0x000fe80000100800 */
[----:B------:R-:W4:Y:S01]  /*18460*/  LDL.LU R67, [R1+0xef4] ;  /* 0x000ef40001437983 */ /* 0x000f220000300800 */
[----:B------:R-:W-:Y:S01]  /*18470*/  @P0 IMAD.MOV.U32 R4, RZ, RZ, R65 ;  /* 0x000000ffff040224 */ /* 0x000fe200078e0041 */
[----:B------:R-:W-:-:S02]  /*18480*/  PRMT R71, RZ, 0x7610, R71 ;  /* 0x00007610ff477816 */ /* 0x000fc40000000047 */
[----:B------:R-:W4:Y:S04]  /*18490*/  LDL.LU R65, [R1+0xef0] ;  /* 0x000ef00001417983 */ /* 0x000f280000300800 */
[----:B------:R-:W4:Y:S01]  /*184a0*/  LDL R89, [R1+0x53c] ;  /* 0x00053c0001597983 */ /* 0x000f220000100800 */
[----:B---3--:R-:W-:-:S06]  /*184b0*/  PRMT R72, RZ, 0x7610, R72 ;  /* 0x00007610ff487816 */ /* 0x008fcc0000000048 */
[----:B------:R0:W3:Y:S02]  /*184c0*/  @P0 LDG.E.U8 R72, desc[UR22][R4.64] ;  /* 0x0000001604480981 */ /* 0x0000e4000c1e1100 */
[----:B0-----:R-:W-:Y:S02]  /*184d0*/  @P0 IMAD.MOV.U32 R4, RZ, RZ, R64 ;  /* 0x000000ffff040224 */ /* 0x001fe400078e0040 */
[----:B--2---:R-:W-:-:S05]  /*184e0*/  @P0 IMAD.MOV.U32 R5, RZ, RZ, R90 ;  /* 0x000000ffff050224 */ /* 0x004fca00078e005a */
[----:B------:R0:W2:Y:S02]  /*184f0*/  @P0 LDG.E.U8 R71, desc[UR22][R4.64] ;  /* 0x0000001604470981 */ /* 0x0000a4000c1e1100 */
[----:B0-----:R-:W-:Y:S02]  /*18500*/  @P0 IMAD.MOV.U32 R4, RZ, RZ, R63 ;  /* 0x000000ffff040224 */ /* 0x001fe400078e003f */
[----:B----4-:R-:W-:Y:S01]  /*18510*/  @P0 IMAD.MOV.U32 R5, RZ, RZ, R83 ;  /* 0x000000ffff050224 */ /* 0x010fe200078e0053 */
[----:B------:R-:W-:-:S06]  /*18520*/  PRMT R70, RZ, 0x7610, R70 ;  /* 0x00007610ff467816 */ /* 0x000fcc0000000046 */
[----:B------:R0:W4:Y:S02]  /*18530*/  @P0 LDG.E.U8 R70, desc[UR22][R4.64] ;  /* 0x0000001604460981 */ /* 0x000124000c1e1100 */
[----:B0-----:R-:W-:Y:S01]  /*18540*/  @P0 IMAD.MOV.U32 R4, RZ, RZ, R3 ;  /* 0x000000ffff040224 */ /* 0x001fe200078e0003 */
[----:B------:R-:W-:Y:S01]  /*18550*/  PRMT R67, RZ, 0x7610, R67 ;  /* 0x00007610ff437816 */ /* 0x000fe20000000043 */
[----:B------:R-:W-:-:S05]  /*18560*/  @P0 IMAD.MOV.U32 R5, RZ, RZ, R85 ;  /* 0x000000ffff050224 */ /* 0x000fca00078e0055 */
[----:B------:R0:W4:Y:S02]  /*18570*/  @P0 LDG.E.U8 R67, desc[UR22][R4.64] ;  /* 0x0000001604430981 */ /* 0x000124000c1e1100 */
[----:B0-----:R-:W-:Y:S02]  /*18580*/  @P0 IMAD.MOV.U32 R5, RZ, RZ, R62 ;  /* 0x000000ffff050224 */ /* 0x001fe400078e003e */
[----:B------:R-:W-:Y:S01]  /*18590*/  @P0 IMAD.MOV.U32 R4, RZ, RZ, R53 ;  /* 0x000000ffff040224 */ /* 0x000fe200078e0035 */
[----:B---3--:R0:W-:Y:S04]  /*185a0*/  STL [R1+0xdfc], R72 ;  /* 0x000dfc4801007387 */ /* 0x0081e80000100800 */
[----:B------:R-:W3:Y:S04]  /*185b0*/  LDL.LU R64, [R1+0xeec] ;  /* 0x000eec0001407983 */ /* 0x000ee80000300800 */
[----:B------:R-:W3:Y:S04]  /*185c0*/  LDL R90, [R1+0x55c] ;  /* 0x00055c00015a7983 */ /* 0x000ee80000100800 */
[----:B--2---:R-:W-:Y:S04]  /*185d0*/  STL [R1+0xe00], R71 ;  /* 0x000e004701007387 */ /* 0x004fe80000100800 */
[----:B------:R-:W2:Y:S04]  /*185e0*/  LDL.LU R63, [R1+0xee8] ;  /* 0x000ee800013f7983 */ /* 0x000ea80000300800 */
[----:B----4-:R-:W-:Y:S04]  /*185f0*/  STL [R1+0xe04], R70 ;  /* 0x000e044601007387 */ /* 0x010fe80000100800 */
[----:B------:R-:W-:Y:S04]  /*18600*/  STL [R1+0xe08], R67 ;  /* 0x000e084301007387 */ /* 0x000fe80000100800 */
[----:B------:R-:W4:Y:S04]  /*18610*/  LDL.LU R62, [R1+0xee4] ;  /* 0x000ee400013e7983 */ /* 0x000f280000300800 */
[----:B------:R-:W4:Y:S01]  /*18620*/  LDL.LU R53, [R1+0xee0] ;  /* 0x000ee00001357983 */ /* 0x000f220000300800 */
[----:B------:R-:W-:-:S03]  /*18630*/  PRMT R65, RZ, 0x7610, R65 ;  /* 0x00007610ff417816 */ /* 0x000fc60000000041 */
[----:B------:R-:W4:Y:S04]  /*18640*/  LDL R3, [R1+0x59c] ;  /* 0x00059c0001037983 */ /* 0x000f280000100800 */
[----:B------:R1:W4:Y:S02]  /*18650*/  @P0 LDG.E.U8 R65, desc[UR22][R4.64] ;  /* 0x0000001604410981 */ /* 0x000324000c1e1100 */
[----:B-1----:R-:W-:Y:S02]  /*18660*/  @P0 IMAD.MOV.U32 R4, RZ, RZ, R52 ;  /* 0x000000ffff040224 */ /* 0x002fe400078e0034 */
[----:B------:R-:W-:Y:S01]  /*18670*/  @P0 IMAD.MOV.U32 R5, RZ, RZ, R16 ;  /* 0x000000ffff050224 */ /* 0x000fe200078e0010 */
[----:B---3--:R-:W-:-:S06]  /*18680*/  PRMT R64, RZ, 0x7610, R64 ;  /* 0x00007610ff407816 */ /* 0x008fcc0000000040 */
[----:B------:R1:W3:Y:S02]  /*18690*/  @P0 LDG.E.U8 R64, desc[UR22][R4.64] ;  /* 0x0000001604400981 */ /* 0x0002e4000c1e1100 */
[----:B-1----:R-:W-:Y:S01]  /*186a0*/  @P0 IMAD.MOV.U32 R4, RZ, RZ, R87 ;  /* 0x000000ffff040224 */ /* 0x002fe200078e0057 */
[----:B--2---:R-:W-:Y:S01]  /*186b0*/  PRMT R63, RZ, 0x7610, R63 ;  /* 0x00007610ff3f7816 */ /* 0x004fe2000000003f */
[----:B------:R-:W-:-:S05]  /*186c0*/  @P0 IMAD.MOV.U32 R5, RZ, RZ, R86 ;  /* 0x000000ffff050224 */ /* 0x000fca00078e0056 */
[----:B------:R1:W2:Y:S02]  /*186d0*/  @P0 LDG.E.U8 R63, desc[UR22][R4.64] ;  /* 0x00000016043f0981 */ /* 0x0002a4000c1e1100 */
[----:B-1----:R-:W-:Y:S02]  /*186e0*/  @P0 IMAD.MOV.U32 R4, RZ, RZ, R51 ;  /* 0x000000ffff040224 */ /* 0x002fe400078e0033 */
[----:B------:R-:W-:Y:S01]  /*186f0*/  @P0 IMAD.MOV.U32 R5, RZ, RZ, R89 ;  /* 0x000000ffff050224 */ /* 0x000fe200078e0059 */
[----:B----4-:R-:W-:-:S06]  /*18700*/  PRMT R62, RZ, 0x7610, R62 ;  /* 0x00007610ff3e7816 */ /* 0x010fcc000000003e */
[----:B------:R1:W4:Y:S01]  /*18710*/  @P0 LDG.E.U8 R62, desc[UR22][R4.64] ;  /* 0x00000016043e0981 */ /* 0x000322000c1e1100 */
[----:B------:R-:W-:Y:S01]  /*18720*/  PRMT R53, RZ, 0x7610, R53 ;  /* 0x00007610ff357816 */ /* 0x000fe20000000035 */
[----:B-1----:R-:W-:Y:S02]  /*18730*/  @P0 IMAD.MOV.U32 R4, RZ, RZ, R50 ;  /* 0x000000ffff040224 */ /* 0x002fe400078e0032 */
[----:B------:R-:W-:-:S05]  /*18740*/  @P0 IMAD.MOV.U32 R5, RZ, RZ, R90 ;  /* 0x000000ffff050224 */ /* 0x000fca00078e005a */
[----:B------:R1:W4:Y:S04]  /*18750*/  @P0 LDG.E.U8 R53, desc[UR22][R4.64] ;  /* 0x0000001604350981 */ /* 0x000328000c1e1100 */
[----:B------:R-:W-:Y:S04]  /*18760*/  STL [R1+0xe0c], R65 ;  /* 0x000e0c4101007387 */ /* 0x000fe80000100800 */
[----:B------:R-:W4:Y:S04]  /*18770*/  LDL.LU R52, [R1+0xedc] ;  /* 0x000edc0001347983 */ /* 0x000f280000300800 */
[----:B------:R-:W4:Y:S04]  /*18780*/  LDL R82, [R1+0x5bc] ;  /* 0x0005bc0001527983 */ /* 0x000f280000100800 */
[----:B------:R-:W4:Y:S01]  /*18790*/  LDL R16, [R1+0x5c0] ;  /* 0x0005c00001107983 */ /* 0x000f220000100800 */
[----:B-1----:R-:W-:-:S03]  /*187a0*/  @P0 IMAD.MOV.U32 R5, RZ, RZ, R49 ;  /* 0x000000ffff050224 */ /* 0x002fc600078e0031 */
[----:B---3--:R-:W-:Y:S04]  /*187b0*/  STL [R1+0xe10], R64 ;  /* 0x000e104001007387 */ /* 0x008fe80000100800 */
[----:B--2---:R-:W-:Y:S04]  /*187c0*/  STL [R1+0xe14], R63 ;  /* 0x000e143f01007387 */ /* 0x004fe80000100800 */
[----:B------:R-:W2:Y:S04]  /*187d0*/  LDL.LU R51, [R1+0xed8] ;  /* 0x000ed80001337983 */ /* 0x000ea80000300800 */
[----:B------:R-:W3:Y:S04]  /*187e0*/  LDL R83, [R1+0x61c] ;  /* 0x00061c0001537983 */ /* 0x000ee80000100800 */
[----:B------:R-:W3:Y:S04]  /*187f0*/  LDL R85, [R1+0x620] ;  /* 0x0006200001557983 */ /* 0x000ee80000100800 */
[----:B----4-:R-:W-:Y:S04]  /*18800*/  STL [R1+0xe18], R62 ;  /* 0x000e183e01007387 */ /* 0x010fe80000100800 */
[----:B------:R-:W4:Y:S04]  /*18810*/  LDL.LU R50, [R1+0xed4] ;  /* 0x000ed40001327983 */ /* 0x000f280000300800 */
[----:B------:R-:W3:Y:S04]  /*18820*/  LDL R86, [R1+0x63c] ;  /* 0x00063c0001567983 */ /* 0x000ee80000100800 */
[----:B------:R-:W3:Y:S04]  /*18830*/  LDL R87, [R1+0x65c] ;  /* 0x00065c0001577983 */ /* 0x000ee80000100800 */
[----:B------:R-:W3:Y:S04]  /*18840*/  LDL R89, [R1+0x660] ;  /* 0x0006600001597983 */ /* 0x000ee80000100800 */
[----:B------:R-:W-:Y:S04]  /*18850*/  STL [R1+0xe1c], R53 ;  /* 0x000e1c3501007387 */ /* 0x000fe80000100800 */
[----:B------:R-:W3:Y:S01]  /*18860*/  LDL.LU R49, [R1+0xed0] ;  /* 0x000ed00001317983 */ /* 0x000ee20000300800 */
[----:B------:R-:W-:Y:S01]  /*18870*/  PRMT R52, RZ, 0x7610, R52 ;  /* 0x00007610ff347816 */ /* 0x000fe20000000034 */
[----:B------:R-:W-:-:S02]  /*18880*/  @P0 IMAD.MOV.U32 R4, RZ, RZ, R48 ;  /* 0x000000ffff040224 */ /* 0x000fc400078e0030 */
[----:B------:R-:W3:Y:S04]  /*18890*/  LDL.LU R48, [R1+0xecc] ;  /* 0x000ecc0001307983 */ /* 0x000ee80000300800 */
[----:B------:R1:W3:Y:S04]  /*188a0*/  @P0 LDG.E.U8 R52, desc[UR22][R4.64] ;  /* 0x0000001604340981 */ /* 0x0002e8000c1e1100 */
[----:B------:R-:W3:Y:S01]  /*188b0*/  LDL R90, [R1+0x67c] ;  /* 0x00067c00015a7983 */ /* 0x000ee20000100800 */
[----:B-1----:R-:W-:Y:S02]  /*188c0*/  @P0 IMAD.MOV.U32 R4, RZ, RZ, R47 ;  /* 0x000000ffff040224 */ /* 0x002fe400078e002f */
[----:B------:R-:W-:Y:S01]  /*188d0*/  @P0 IMAD.MOV.U32 R5, RZ, RZ, R3 ;  /* 0x000000ffff050224 */ /* 0x000fe200078e0003 */
[----:B--2---:R-:W-:-:S06]  /*188e0*/  PRMT R51, RZ, 0x7610, R51 ;  /* 0x00007610ff337816 */ /* 0x004fcc0000000033 */
[----:B------:R1:W2:Y:S02]  /*188f0*/  @P0 LDG.E.U8 R51, desc[UR22][R4.64] ;  /* 0x0000001604330981 */ /* 0x0002a4000c1e1100 */
[----:B-1----:R-:W-:Y:S02]  /*18900*/  @P0 IMAD.MOV.U32 R4, RZ, RZ, R16 ;  /* 0x000000ffff040224 */ /* 0x002fe400078e0010 */
[----:B------:R-:W-:Y:S01]  /*18910*/  @P0 IMAD.MOV.U32 R5, RZ, RZ, R82 ;  /* 0x000000ffff050224 */ /* 0x000fe200078e0052 */
[----:B----4-:R-:W-:-:S06]  /*18920*/  PRMT R50, RZ, 0x7610, R50 ;  /* 0x00007610ff327816 */ /* 0x010fcc0000000032 */
[----:B------:R1:W4:Y:S02]  /*18930*/  @P0 LDG.E.U8 R50, desc[UR22][R4.64] ;  /* 0x0000001604320981 */ /* 0x000324000c1e1100 */
[----:B-1----:R-:W-:Y:S02]  /*18940*/  @P0 IMAD.MOV.U32 R4, RZ, RZ, R45 ;  /* 0x000000ffff040224 */ /* 0x002fe400078e002d */
[----:B------:R-:W-:Y:S01]  /*18950*/  @P0 IMAD.MOV.U32 R5, RZ, RZ, R46 ;  /* 0x000000ffff050224 */ /* 0x000fe200078e002e */
[----:B---3--:R-:W-:-:S06]  /*18960*/  PRMT R49, RZ, 0x7610, R49 ;  /* 0x00007610ff317816 */ /* 0x008fcc0000000031 */
[----:B------:R1:W3:Y:S01]  /*18970*/  @P0 LDG.E.U8 R49, desc[UR22][R4.64] ;  /* 0x0000001604310981 */ /* 0x0002e2000c1e1100 */
[----:B------:R-:W-:-:S03]  /*18980*/  PRMT R48, RZ, 0x7610, R48 ;  /* 0x00007610ff307816 */ /* 0x000fc60000000030 */
[----:B------:R-:W-:Y:S04]  /*18990*/  STL [R1+0xe20], R52 ;  /* 0x000e203401007387 */ /* 0x000fe80000100800 */
[----:B------:R-:W3:Y:S01]  /*189a0*/  LDL.LU R47, [R1+0xec8] ;  /* 0x000ec800012f7983 */ /* 0x000ee20000300800 */
[----:B-1----:R-:W-:-:S03]  /*189b0*/  @P0 IMAD.MOV.U32 R4, RZ, RZ, R43 ;  /* 0x000000ffff040224 */ /* 0x002fc600078e002b */
[----:B------:R-:W3:Y:S01]  /*189c0*/  LDL R3, [R1+0x69c] ;  /* 0x00069c0001037983 */ /* 0x000ee20000100800 */
[----:B------:R-:W-:-:S05]  /*189d0*/  @P0 IMAD.MOV.U32 R5, RZ, RZ, R44 ;  /* 0x000000ffff050224 */ /* 0x000fca00078e002c */
[----:B------:R1:W3:Y:S04]  /*189e0*/  @P0 LDG.E.U8 R48, desc[UR22][R4.64] ;  /* 0x0000001604300981 */ /* 0x0002e8000c1e1100 */
[----:B--2---:R-:W-:Y:S04]  /*189f0*/  STL [R1+0xe24], R51 ;  /* 0x000e243301007387 */ /* 0x004fe80000100800 */
[----:B----4-:R-:W-:Y:S04]  /*18a00*/  STL [R1+0xe28], R50 ;  /* 0x000e283201007387 */ /* 0x010fe80000100800 */
[----:B------:R-:W2:Y:S04]  /*18a10*/  LDL.LU R46, [R1+0xec4] ;  /* 0x000ec400012e7983 */ /* 0x000ea80000300800 */
[----:B------:R-:W4:Y:S04]  /*18a20*/  LDL.LU R45, [R1+0xec0] ;  /* 0x000ec000012d7983 */ /* 0x000f280000300800 */
[----:B------:R-:W4:Y:S04]  /*18a30*/  LDL R16, [R1+0x6bc] ;  /* 0x0006bc0001107983 */ /* 0x000f280000100800 */
[----:B---3--:R-:W-:Y:S04]  /*18a40*/  STL [R1+0xe2c], R49 ;  /* 0x000e2c3101007387 */ /* 0x008fe80000100800 */
[----:B------:R-:W3:Y:S04]  /*18a50*/  LDL.LU R44, [R1+0xebc] ;  /* 0x000ebc00012c7983 */ /* 0x000ee80000300800 */
[----:B------:R-:W3:Y:S01]  /*18a60*/  LDL.LU R43, [R1+0xeb8] ;  /* 0x000eb800012b7983 */ /* 0x000ee20000300800 */
[----:B------:R-:W-:Y:S01]  /*18a70*/  PRMT R47, RZ, 0x7610, R47 ;  /* 0x00007610ff2f7816 */ /* 0x000fe2000000002f */
[----:B-1----:R-:W-:-:S02]  /*18a80*/  @P0 IMAD.MOV.U32 R4, RZ, RZ, R85 ;  /* 0x000000ffff040224 */ /* 0x002fc400078e0055 */
[----:B------:R-:W-:-:S05]  /*18a90*/  @P0 IMAD.MOV.U32 R5, RZ, RZ, R83 ;  /* 0x000000ffff050224 */ /* 0x000fca00078e0053 */
[----:B------:R1:W3:Y:S04]  /*18aa0*/  @P0 LDG.E.U8 R47, desc[UR22][R4.64] ;  /* 0x00000016042f0981 */ /* 0x0002e8000c1e1100 */
[----:B------:R-:W-:Y:S01]  /*18ab0*/  STL [R1+0xe30], R48 ;  /* 0x000e303001007387 */ /* 0x000fe20000100800 */
[----:B-1----:R-:W-:Y:S02]  /*18ac0*/  @P0 IMAD.MOV.U32 R4, RZ, RZ, R42 ;  /* 0x000000ffff040224 */ /* 0x002fe400078e002a */
[----:B------:R-:W-:Y:S01]  /*18ad0*/  @P0 IMAD.MOV.U32 R5, RZ, RZ, R86 ;  /* 0x000000ffff050224 */ /* 0x000fe200078e0056 */
[----:B------:R-:W3:Y:S01]  /*18ae0*/  LDL.LU R42, [R1+0xeb4] ;  /* 0x000eb400012a7983 */ /* 0x000ee20000300800 */
[----:B--2---:R-:W-:Y:S02]  /*18af0*/  PRMT R46, RZ, 0x7610, R46 ;  /* 0x00007610ff2e7816 */ /* 0x004fe4000000002e */
[----:B----4-:R-:W-:-:S04]  /*18b00*/  PRMT R45, RZ, 0x7610, R45 ;  /* 0x00007610ff2d7816 */ /* 0x010fc8000000002d */
[----:B------:R1:W2:Y:S02]  /*18b10*/  @P0 LDG.E.U8 R46, desc[UR22][R4.64] ;  /* 0x00000016042e0981 */ /* 0x0002a4000c1e1100 */
[----:B-1----:R-:W-:Y:S02]  /*18b20*/  @P0 IMAD.MOV.U32 R4, RZ, RZ, R89 ;  /* 0x000000ffff040224 */ /* 0x002fe400078e0059 */
[----:B------:R-:W-:-:S05]  /*18b30*/  @P0 IMAD.MOV.U32 R5, RZ, RZ, R87 ;  /* 0x000000ffff050224 */ /* 0x000fca00078e0057 */
[----:B------:R1:W4:Y:S01]  /*18b40*/  @P0 LDG.E.U8 R45, desc[UR22][R4.64] ;  /* 0x00000016042d0981 */ /* 0x000322000c1e1100 */
[----:B---3--:R-:W-:Y:S01]  /*18b50*/  PRMT R44, RZ, 0x7610, R44 ;  /* 0x00007610ff2c7816 */ /* 0x008fe2000000002c */
[----:B-1----:R-:W-:Y:S02]  /*18b60*/  @P0 IMAD.MOV.U32 R4, RZ, RZ, R41 ;  /* 0x000000ffff040224 */ /* 0x002fe400078e0029 */
[----:B------:R-:W3:Y:S01]  /*18b70*/  LDL.LU R41, [R1+0xeb0] ;  /* 0x000eb00001297983 */ /* 0x000ee20000300800 */
[----:B------:R-:W-:Y:S01]  /*18b80*/  @P0 IMAD.MOV.U32 R5, RZ, RZ, R90 ;  /* 0x000000ffff050224 */ /* 0x000fe200078e005a */
[----:B------:R-:W-:Y:S02]  /*18b90*/  PRMT R43, RZ, 0x7610, R43 ;  /* 0x00007610ff2b7816 */ /* 0x000fe4000000002b */
[----:B0-----:R-:W2:Y:S04]  /*18ba0*/  LDL R72, [R1+0x714] ;  /* 0x0007140001487983 */ /* 0x001ea80000100800 */
[----:B------:R0:W2:Y:S04]  /*18bb0*/  @P0 LDG.E.U8 R44, desc[UR22][R4.64] ;  /* 0x00000016042c0981 */ /* 0x0000a8000c1e1100 */
[----:B------:R-:W2:Y:S01]  /*18bc0*/  LDL R73, [R1+0x734] ;  /* 0x0007340001497983 */ /* 0x000ea20000100800 */
[----:B0-----:R-:W-:-:S02]  /*18bd0*/  @P0 IMAD.MOV.U32 R4, RZ, RZ, R40 ;  /* 0x000000ffff040224 */ /* 0x001fc400078e0028 */
[----:B------:R-:W-:Y:S01]  /*18be0*/  @P0 IMAD.MOV.U32 R5, RZ, RZ, R3 ;  /* 0x000000ffff050224 */ /* 0x000fe200078e0003 */
[----:B------:R-:W2:Y:S04]  /*18bf0*/  LDL.LU R40, [R1+0xeac] ;  /* 0x000eac0001287983 */ /* 0x000ea80000300800 */
[----:B------:R0:W4:Y:S04]  /*18c00*/  @P0 LDG.E.U8 R43, desc[UR22][R4.64] ;  /* 0x00000016042b0981 */ /* 0x000128000c1e1100 */
[----:B------:R-:W4:Y:S04]  /*18c10*/  LDL R75, [R1+0x754] ;  /* 0x00075400014b7983 */ /* 0x000f280000100800 */
[----:B------:R-:W4:Y:S01]  /*18c20*/  LDL R76, [R1+0x758] ;  /* 0x00075800014c7983 */ /* 0x000f220000100800 */
[----:B0-----:R-:W-:-:S03]  /*18c30*/  @P0 IMAD.MOV.U32 R4, RZ, RZ, R39 ;  /* 0x000000ffff040224 */ /* 0x001fc600078e0027 */
[----:B------:R-:W4:Y:S04]  /*18c40*/  LDL R77, [R1+0x774] ;  /* 0x00077400014d7983 */ /* 0x000f280000100800 */
[----:B------:R-:W4:Y:S04]  /*18c50*/  LDL R79, [R1+0x778] ;  /* 0x00077800014f7983 */ /* 0x000f280000100800 */
[----:B------:R-:W4:Y:S04]  /*18c60*/  LDL R80, [R1+0x794] ;  /* 0x0007940001507983 */ /* 0x000f280000100800 */
[----:B------:R-:W4:Y:S04]  /*18c70*/  LDL R81, [R1+0x798] ;  /* 0x0007980001517983 */ /* 0x000f280000100800 */
[----:B------:R-:W4:Y:S01]  /*18c80*/  LDL.LU R39, [R1+0xea8] ;  /* 0x000ea80001277983 */ /* 0x000f220000300800 */
[----:B------:R-:W-:Y:S01]  /*18c90*/  PRMT R42, RZ, 0x7610, R42 ;  /* 0x00007610ff2a7816 */ /* 0x000fe2000000002a */
[----:B------:R-:W-:-:S02]  /*18ca0*/  @P0 IMAD.MOV.U32 R5, RZ, RZ, R16 ;  /* 0x000000ffff050224 */ /* 0x000fc400078e0010 */
[----:B------:R-:W4:Y:S04]  /*18cb0*/  LDL R82, [R1+0x7b4] ;  /* 0x0007b40001527983 */ /* 0x000f280000100800 */
[----:B------:R0:W4:Y:S04]  /*18cc0*/  @P0 LDG.E.U8 R42, desc[UR22][R4.64] ;  /* 0x00000016042a0981 */ /* 0x000128000c1e1100 */
[----:B------:R-:W4:Y:S04]  /*18cd0*/  LDL R83, [R1+0x7b8] ;  /* 0x0007b80001537983 */ /* 0x000f280000100800 */
[----:B------:R-:W4:Y:S01]  /*18ce0*/  LDL R85, [R1+0x7d4] ;  /* 0x0007d40001557983 */ /* 0x000f220000100800 */
[----:B0-----:R-:W-:-:S03]  /*18cf0*/  @P0 IMAD.MOV.U32 R5, RZ, RZ, R38 ;  /* 0x000000ffff050224 */ /* 0x001fc600078e0026 */
[----:B------:R-:W4:Y:S04]  /*18d00*/  LDL R86, [R1+0x7d8] ;  /* 0x0007d80001567983 */ /* 0x000f280000100800 */
[----:B------:R-:W4:Y:S01]  /*18d10*/  LDL.LU R38, [R1+0xea4] ;  /* 0x000ea40001267983 */ /* 0x000f220000300800 */
[----:B------:R-:W-:-:S03]  /*18d20*/  @P0 IMAD.MOV.U32 R4, RZ, RZ, R37 ;  /* 0x000000ffff040224 */ /* 0x000fc600078e0025 */
[----:B------:R-:W4:Y:S04]  /*18d30*/  LDL.LU R37, [R1+0xea0] ;  /* 0x000ea00001257983 */ /* 0x000f280000300800 */
[----:B------:R-:W4:Y:S04]  /*18d40*/  LDL R87, [R1+0x7f4] ;  /* 0x0007f40001577983 */ /* 0x000f280000100800 */
[----:B------:R-:W4:Y:S04]  /*18d50*/  LDL R89, [R1+0x814] ;  /* 0x0008140001597983 */ /* 0x000f280000100800 */
[----:B------:R-:W4:Y:S01]  /*18d60*/  LDL R90, [R1+0x818] ;  /* 0x00081800015a7983 */ /* 0x000f220000100800 */
[----:B---3--:R-:W-:-:S06]  /*18d70*/  PRMT R41, RZ, 0x7610, R41 ;  /* 0x00007610ff297816 */ /* 0x008fcc0000000029 */
[----:B------:R0:W3:Y:S02]  /*18d80*/  @P0 LDG.E.U8 R41, desc[UR22][R4.64] ;  /* 0x0000001604290981 */ /* 0x0000e4000c1e1100 */
[----:B0-----:R-:W-:Y:S02]  /*18d90*/  @P0 IMAD.MOV.U32 R5, RZ, RZ, R35 ;  /* 0x000000ffff050224 */ /* 0x001fe400078e0023 */
[----:B------:R-:W-:Y:S01]  /*18da0*/  @P0 IMAD.MOV.U32 R4, RZ, RZ, R36 ;  /* 0x000000ffff040224 */ /* 0x000fe200078e0024 */
[----:B------:R-:W3:Y:S04]  /*18db0*/  LDL.LU R35, [R1+0xe9c] ;  /* 0x000e9c0001237983 */ /* 0x000ee80000300800 */
[----:B------:R-:W3:Y:S01]  /*18dc0*/  LDL.LU R36, [R1+0xe98] ;  /* 0x000e980001247983 */ /* 0x000ee20000300800 */
[----:B--2---:R-:W-:-:S03]  /*18dd0*/  PRMT R40, RZ, 0x7610, R40 ;  /* 0x00007610ff287816 */ /* 0x004fc60000000028 */
[----:B------:R-:W2:Y:S04]  /*18de0*/  LDL R3, [R1+0x834] ;  /* 0x0008340001037983 */ /* 0x000ea80000100800 */
[----:B------:R0:W2:Y:S04]  /*18df0*/  @P0 LDG.E.U8 R40, desc[UR22][R4.64] ;  /* 0x0000001604280981 */ /* 0x0000a8000c1e1100 */
[----:B------:R-:W2:Y:S01]  /*18e00*/  LDL R16, [R1+0x854] ;  /* 0x0008540001107983 */ /* 0x000ea20000100800 */
[----:B0-----:R-:W-:Y:S02]  /*18e10*/  @P0 IMAD.MOV.U32 R4, RZ, RZ, R34 ;  /* 0x000000ffff040224 */ /* 0x001fe400078e0022 */
[----:B------:R-:W-:Y:S01]  /*18e20*/  @P0 IMAD.MOV.U32 R5, RZ, RZ, R72 ;  /* 0x000000ffff050224 */ /* 0x000fe200078e0048 */
[----:B------:R-:W2:Y:S01]  /*18e30*/  LDL.LU R34, [R1+0xe94] ;  /* 0x000e940001227983 */ /* 0x000ea20000300800 */
[----:B----4-:R-:W-:-:S06]  /*18e40*/  PRMT R39, RZ, 0x7610, R39 ;  /* 0x00007610ff277816 */ /* 0x010fcc0000000027 */
[----:B------:R0:W4:Y:S02]  /*18e50*/  @P0 LDG.E.U8 R39, desc[UR22][R4.64] ;  /* 0x0000001604270981 */ /* 0x000124000c1e1100 */
[----:B0-----:R-:W-:Y:S02]  /*18e60*/  @P0 IMAD.MOV.U32 R4, RZ, RZ, R33 ;  /* 0x000000ffff040224 */ /* 0x001fe400078e0021 */
[----:B------:R-:W4:Y:S01]  /*18e70*/  LDL.LU R33, [R1+0xe90] ;  /* 0x000e900001217983 */ /* 0x000f220000300800 */
[----:B------:R-:W-:Y:S01]  /*18e80*/  @P0 IMAD.MOV.U32 R5, RZ, RZ, R73 ;  /* 0x000000ffff050224 */ /* 0x000fe200078e0049 */
[----:B------:R-:W-:Y:S02]  /*18e90*/  PRMT R38, RZ, 0x7610, R38 ;  /* 0x00007610ff267816 */ /* 0x000fe40000000026 */
[----:B------:R-:W-:-:S04]  /*18ea0*/  PRMT R37, RZ, 0x7610, R37 ;  /* 0x00007610ff257816 */ /* 0x000fc80000000025 */
[----:B------:R0:W4:Y:S02]  /*18eb0*/  @P0 LDG.E.U8 R38, desc[UR22][R4.64] ;  /* 0x0000001604260981 */ /* 0x000124000c1e1100 */
[----:B0-----:R-:W-:Y:S02]  /*18ec0*/  @P0 IMAD.MOV.U32 R4, RZ, RZ, R76 ;  /* 0x000000ffff040224 */ /* 0x001fe400078e004c */
[----:B------:R-:W-:-:S05]  /*18ed0*/  @P0 IMAD.MOV.U32 R5, RZ, RZ, R75 ;  /* 0x000000ffff050224 */ /* 0x000fca00078e004b */
[----:B------:R0:W4:Y:S02]  /*18ee0*/  @P0 LDG.E.U8 R37, desc[UR22][R4.64] ;  /* 0x0000001604250981 */ /* 0x000124000c1e1100 */
[----:B0-----:R-:W-:Y:S02]  /*18ef0*/  @P0 IMAD.MOV.U32 R4, RZ, RZ, R79 ;  /* 0x000000ffff040224 */ /* 0x001fe400078e004f */
[----:B------:R-:W-:Y:S01]  /*18f00*/  @P0 IMAD.MOV.U32 R5, RZ, RZ, R77 ;  /* 0x000000ffff050224 */ /* 0x000fe200078e004d */
[----:B------:R-:W-:Y:S02]  /*18f10*/  PRMT R32, RZ, 0x7610, R32 ;  /* 0x00007610ff207816 */ /* 0x000fe40000000020 */
[----:B------:R-:W-:Y:S02]  /*18f20*/  PRMT R31, RZ, 0x7610, R31 ;  /* 0x00007610ff1f7816 */ /* 0x000fe4000000001f */
[----:B------:R-:W-:Y:S02]  /*18f30*/  PRMT R30, RZ, 0x7610, R30 ;  /* 0x00007610ff1e7816 */ /* 0x000fe4000000001e */
[----:B------:R-:W-:-:S02]  /*18f40*/  PRMT R29, RZ, 0x7610, R29 ;  /* 0x00007610ff1d7816 */ /* 0x000fc4000000001d */
[----:B---3--:R-:W-:Y:S02]  /*18f50*/  PRMT R36, RZ, 0x7610, R36 ;  /* 0x00007610ff247816 */ /* 0x008fe40000000024 */
[----:B------:R-:W-:-:S04]  /*18f60*/  PRMT R35, RZ, 0x7610, R35 ;  /* 0x00007610ff237816 */ /* 0x000fc80000000023 */
[----:B------:R0:W3:Y:S02]  /*18f70*/  @P0 LDG.E.U8 R36, desc[UR22][R4.64] ;  /* 0x0000001604240981 */ /* 0x0000e4000c1e1100 */
[----:B0-----:R-:W-:Y:S02]  /*18f80*/  @P0 IMAD.MOV.U32 R4, RZ, RZ, R81 ;  /* 0x000000ffff040224 */ /* 0x001fe400078e0051 */
[----:B------:R-:W-:Y:S01]  /*18f90*/  @P0 IMAD.MOV.U32 R5, RZ, RZ, R80 ;  /* 0x000000ffff050224 */ /* 0x000fe200078e0050 */
[----:B--2---:R-:W-:-:S04]  /*18fa0*/  PRMT R34, RZ, 0x7610, R34 ;  /* 0x00007610ff227816 */ /* 0x004fc80000000022 */
[----:B------:R0:W2:Y:S02]  /*18fb0*/  @P0 LDG.E.U8 R35, desc[UR22][R4.64] ;  /* 0x0000001604230981 */ /* 0x0000a4000c1e1100 */
[----:B0-----:R-:W-:Y:S02]  /*18fc0*/  @P0 IMAD.MOV.U32 R4, RZ, RZ, R83 ;  /* 0x000000ffff040224 */ /* 0x001fe400078e0053 */
[----:B------:R-:W-:-:S05]  /*18fd0*/  @P0 IMAD.MOV.U32 R5, RZ, RZ, R82 ;  /* 0x000000ffff050224 */ /* 0x000fca00078e0052 */
[----:B------:R0:W2:Y:S01]  /*18fe0*/  @P0 LDG.E.U8 R34, desc[UR22][R4.64] ;  /* 0x0000001604220981 */ /* 0x0000a2000c1e1100 */
[----:B----4-:R-:W-:Y:S01]  /*18ff0*/  PRMT R33, RZ, 0x7610, R33 ;  /* 0x00007610ff217816 */ /* 0x010fe20000000021 */
[----:B0-----:R-:W-:Y:S02]  /*19000*/  @P0 IMAD.MOV.U32 R4, RZ, RZ, R86 ;  /* 0x000000ffff040224 */ /* 0x001fe400078e0056 */
[----:B------:R-:W-:-:S05]  /*19010*/  @P0 IMAD.MOV.U32 R5, RZ, RZ, R85 ;  /* 0x000000ffff050224 */ /* 0x000fca00078e0055 */
[----:B------:R0:W4:Y:S02]  /*19020*/  @P0 LDG.E.U8 R33, desc[UR22][R4.64] ;  /* 0x0000001604210981 */ /* 0x000124000c1e1100 */
[----:B0-----:R-:W-:Y:S02]  /*19030*/  @P0 IMAD.MOV.U32 R4, RZ, RZ, R27 ;  /* 0x000000ffff040224 */ /* 0x001fe400078e001b */
[----:B------:R-:W-:Y:S01]  /*19040*/  @P0 IMAD.MOV.U32 R5, RZ, RZ, R87 ;  /* 0x000000ffff050224 */ /* 0x000fe200078e0057 */
[----:B------:R-:W2:Y:S04]  /*19050*/  LDL.LU R27, [R1+0xe8c] ;  /* 0x000e8c00011b7983 */ /* 0x000ea80000300800 */
[----:B------:R0:W3:Y:S02]  /*19060*/  @P0 LDG.E.U8 R32, desc[UR22][R4.64] ;  /* 0x0000001604200981 */ /* 0x0000e4000c1e1100 */
[----:B0-----:R-:W-:-:S02]  /*19070*/  @P0 IMAD.MOV.U32 R4, RZ, RZ, R90 ;  /* 0x000000ffff040224 */ /* 0x001fc400078e005a */
[----:B------:R-:W-:-:S05]  /*19080*/  @P0 IMAD.MOV.U32 R5, RZ, RZ, R89 ;  /* 0x000000ffff050224 */ /* 0x000fca00078e0059 */
[----:B------:R0:W3:Y:S02]  /*19090*/  @P0 LDG.E.U8 R31, desc[UR22][R4.64] ;  /* 0x00000016041f0981 */ /* 0x0000e4000c1e1100 */
[----:B0-----:R-:W-:Y:S02]  /*190a0*/  @P0 IMAD.MOV.U32 R4, RZ, RZ, R26 ;  /* 0x000000ffff040224 */ /* 0x001fe400078e001a */
[----:B------:R-:W-:Y:S01]  /*190b0*/  @P0 IMAD.MOV.U32 R5, RZ, RZ, R3 ;  /* 0x000000ffff050224 */ /* 0x000fe200078e0003 */
[----:B------:R-:W3:Y:S04]  /*190c0*/  LDL.LU R26, [R1+0xe88] ;  /* 0x000e8800011a7983 */ /* 0x000ee80000300800 */
[----:B------:R0:W4:Y:S02]  /*190d0*/  @P0 LDG.E.U8 R30, desc[UR22][R4.64] ;  /* 0x00000016041e0981 */ /* 0x000124000c1e1100 */
[----:B0-----:R-:W-:-:S02]  /*190e0*/  @P0 IMAD.MOV.U32 R4, RZ, RZ, R25 ;  /* 0x000000ffff040224 */ /* 0x001fc400078e0019 */
[----:B------:R-:W-:Y:S01]  /*190f0*/  @P0 IMAD.MOV.U32 R5, RZ, RZ, R16 ;  /* 0x000000ffff050224 */ /* 0x000fe200078e0010 */
[----:B------:R-:W4:Y:S04]  /*19100*/  LDL.LU R25, [R1+0xe84] ;  /* 0x000e840001197983 */ /* 0x000f280000300800 */
[----:B------:R0:W4:Y:S02]  /*19110*/  @P0 LDG.E.U8 R29, desc[UR22][R4.64] ;  /* 0x00000016041d0981 */ /* 0x000124000c1e1100 */
[----:B0-----:R-:W-:Y:S02]  /*19120*/  @P0 IMAD.MOV.U32 R5, RZ, RZ, R24 ;  /* 0x000000ffff050224 */ /* 0x001fe400078e0018 */
[----:B------:R-:W4:Y:S01]  /*19130*/  LDL.LU R24, [R1+0xe80] ;  /* 0x000e800001187983 */ /* 0x000f220000300800 */
[----:B------:R-:W-:Y:S01]  /*19140*/  PRMT R28, RZ, 0x7610, R28 ;  /* 0x00007610ff1c7816 */ /* 0x000fe2000000001c */
[----:B------:R-:W-:-:S02]  /*19150*/  @P0 IMAD.MOV.U32 R4, RZ, RZ, R23 ;  /* 0x000000ffff040224 */ /* 0x000fc400078e0017 */
[----:B------:R-:W4:Y:S04]  /*19160*/  LDL.LU R23, [R1+0xe7c] ;  /* 0x000e7c0001177983 */ /* 0x000f280000300800 */
[----:B------:R0:W4:Y:S02]  /*19170*/  @P0 LDG.E.U8 R28, desc[UR22][R4.64] ;  /* 0x00000016041c0981 */ /* 0x000124000c1e1100 */
[----:B0-----:R-:W-:Y:S02]  /*19180*/  @P0 IMAD.MOV.U32 R5, RZ, RZ, R22 ;  /* 0x000000ffff050224 */ /* 0x001fe400078e0016 */
[----:B------:R-:W4:Y:S01]  /*19190*/  LDL.LU R22, [R1+0xe78] ;  /* 0x000e780001167983 */ /* 0x000f220000300800 */
[----:B------:R-:W-:-:S03]  /*191a0*/  @P0 IMAD.MOV.U32 R4, RZ, RZ, R21 ;  /* 0x000000ffff040224 */ /* 0x000fc600078e0015 */
[----:B------:R-:W4:Y:S01]  /*191b0*/  LDL.LU R21, [R1+0xe74] ;  /* 0x000e740001157983 */ /* 0x000f220000300800 */
[----:B--2---:R-:W-:-:S06]  /*191c0*/  PRMT R27, RZ, 0x7610, R27 ;  /* 0x00007610ff1b7816 */ /* 0x004fcc000000001b */
[----:B------:R0:W2:Y:S02]  /*191d0*/  @P0 LDG.E.U8 R27, desc[UR22][R4.64] ;  /* 0x00000016041b0981 */ /* 0x0000a4000c1e1100 */
[----:B0-----:R-:W-:Y:S02]  /*191e0*/  @P0 IMAD.MOV.U32 R4, RZ, RZ, R54 ;  /* 0x000000ffff040224 */ /* 0x001fe400078e0036 */
[----:B------:R-:W-:Y:S02]  /*191f0*/  @P0 IMAD.MOV.U32 R5, RZ, RZ, R20 ;  /* 0x000000ffff050224 */ /* 0x000fe400078e0014 */
[----:B------:R-:W2:Y:S04]  /*19200*/  LDL.LU R20, [R1+0xe70] ;  /* 0x000e700001147983 */ /* 0x000ea80000300800 */
[----:B------:R-:W2:Y:S01]  /*19210*/  LDL.LU R54, [R1+0xe6c] ;  /* 0x000e6c0001367983 */ /* 0x000ea20000300800 */
[----:B---3--:R-:W-:-:S06]  /*19220*/  PRMT R26, RZ, 0x7610, R26 ;  /* 0x00007610ff1a7816 */ /* 0x008fcc000000001a */
[----:B------:R0:W3:Y:S02]  /*19230*/  @P0 LDG.E.U8 R26, desc[UR22][R4.64] ;  /* 0x00000016041a0981 */ /* 0x0000e4000c1e1100 */
[----:B0-----:R-:W-:Y:S01]  /*19240*/  @P0 IMAD.MOV.U32 R4, RZ, RZ, R58 ;  /* 0x000000ffff040224 */ /* 0x001fe200078e003a */
[----:B----4-:R-:W-:Y:S01]  /*19250*/  PRMT R25, RZ, 0x7610, R25 ;  /* 0x00007610ff197816 */ /* 0x010fe20000000019 */
[----:B------:R-:W-:Y:S02]  /*19260*/  @P0 IMAD.MOV.U32 R5, RZ, RZ, R56 ;  /* 0x000000ffff050224 */ /* 0x000fe400078e0038 */
[----:B------:R-:W4:Y:S04]  /*19270*/  LDL.LU R56, [R1+0xe68] ;  /* 0x000e680001387983 */ /* 0x000f280000300800 */
[----:B------:R0:W3:Y:S04]  /*19280*/  @P0 LDG.E.U8 R25, desc[UR22][R4.64] ;  /* 0x0000001604190981 */ /* 0x0000e8000c1e1100 */
[----:B------:R-:W3:Y:S01]  /*19290*/  LDL.LU R58, [R1+0xe64] ;  /* 0x000e6400013a7983 */ /* 0x000ee20000300800 */
[----:B------:R-:W-:Y:S01]  /*192a0*/  PRMT R24, RZ, 0x7610, R24 ;  /* 0x00007610ff187816 */ /* 0x000fe20000000018 */
[----:B0-----:R-:W-:-:S02]  /*192b0*/  @P0 IMAD.MOV.U32 R4, RZ, RZ, R55 ;  /* 0x000000ffff040224 */ /* 0x001fc400078e0037 */
[----:B------:R-:W-:Y:S02]  /*192c0*/  @P0 IMAD.MOV.U32 R5, RZ, RZ, R60 ;  /* 0x000000ffff050224 */ /* 0x000fe400078e003c */
[----:B------:R-:W4:Y:S04]  /*192d0*/  LDL.LU R60, [R1+0xe60] ;  /* 0x000e6000013c7983 */ /* 0x000f280000300800 */
[----:B------:R0:W4:Y:S04]  /*192e0*/  @P0 LDG.E.U8 R24, desc[UR22][R4.64] ;  /* 0x0000001604180981 */ /* 0x000128000c1e1100 */
[----:B------:R-:W4:Y:S01]  /*192f0*/  LDL.LU R55, [R1+0xe5c] ;  /* 0x000e5c0001377983 */ /* 0x000f220000300800 */
[----:B0-----:R-:W-:-:S02]  /*19300*/  @P0 IMAD.MOV.U32 R5, RZ, RZ, R57 ;  /* 0x000000ffff050224 */ /* 0x001fc400078e0039 */
[----:B------:R-:W-:Y:S01]  /*19310*/  @P0 IMAD.MOV.U32 R4, RZ, RZ, R59 ;  /* 0x000000ffff040224 */ /* 0x000fe200078e003b */
[----:B------:R-:W4:Y:S04]  /*19320*/  LDL.LU R57, [R1+0xe58] ;  /* 0x000e580001397983 */ /* 0x000f280000300800 */
[----:B------:R-:W4:Y:S01]  /*19330*/  LDL.LU R59, [R1+0xe54] ;  /* 0x000e5400013b7983 */ /* 0x000f220000300800 */
[----:B------:R-:W-:Y:S02]  /*19340*/  PRMT R23, RZ, 0x7610, R23 ;  /* 0x00007610ff177816 */ /* 0x000fe40000000017 */
[----:B------:R-:W-:-:S04]  /*19350*/  PRMT R22, RZ, 0x7610, R22 ;  /* 0x00007610ff167816 */ /* 0x000fc80000000016 */
[----:B------:R0:W4:Y:S01]  /*19360*/  @P0 LDG.E.U8 R23, desc[UR22][R4.64] ;  /* 0x0000001604170981 */ /* 0x000122000c1e1100 */
[----:B------:R-:W-:Y:S01]  /*19370*/  PRMT R21, RZ, 0x7610, R21 ;  /* 0x00007610ff157816 */ /* 0x000fe20000000015 */
[----:B0-----:R-:W-:Y:S02]  /*19380*/  @P0 IMAD.MOV.U32 R4, RZ, RZ, R88 ;  /* 0x000000ffff040224 */ /* 0x001fe400078e0058 */
[----:B------:R-:W-:-:S05]  /*19390*/  @P0 IMAD.MOV.U32 R5, RZ, RZ, R91 ;  /* 0x000000ffff050224 */ /* 0x000fca00078e005b */
[----:B------:R0:W4:Y:S02]  /*193a0*/  @P0 LDG.E.U8 R22, desc[UR22][R4.64] ;  /* 0x0000001604160981 */ /* 0x000124000c1e1100 */
[----:B0-----:R-:W-:Y:S02]  /*193b0*/  @P0 IMAD.MOV.U32 R4, RZ, RZ, R78 ;  /* 0x000000ffff040224 */ /* 0x001fe400078e004e */
[----:B------:R-:W-:-:S05]  /*193c0*/  @P0 IMAD.MOV.U32 R5, RZ, RZ, R84 ;  /* 0x000000ffff050224 */ /* 0x000fca00078e0054 */
[----:B------:R0:W4:Y:S01]  /*193d0*/  @P0 LDG.E.U8 R21, desc[UR22][R4.64] ;  /* 0x0000001604150981 */ /* 0x000122000c1e1100 */
[----:B------:R-:W-:Y:S01]  /*193e0*/  PRMT R19, RZ, 0x7610, R19 ;  /* 0x00007610ff137816 */ /* 0x000fe20000000013 */
[----:B0-----:R-:W-:Y:S02]  /*193f0*/  @P0 IMAD.MOV.U32 R4, RZ, RZ, R69 ;  /* 0x000000ffff040224 */ /* 0x001fe400078e0045 */
[----:B------:R-:W-:Y:S01]  /*19400*/  @P0 IMAD.MOV.U32 R5, RZ, RZ, R74 ;  /* 0x000000ffff050224 */ /* 0x000fe200078e004a */
[----:B--2---:R-:W-:-:S06]  /*19410*/  PRMT R20, RZ, 0x7610, R20 ;  /* 0x00007610ff147816 */ /* 0x004fcc0000000014 */
[----:B------:R0:W2:Y:S02]  /*19420*/  @P0 LDG.E.U8 R20, desc[UR22][R4.64] ;  /* 0x0000001604140981 */ /* 0x0000a4000c1e1100 */
[----:B0-----:R-:W-:Y:S02]  /*19430*/  @P0 IMAD.MOV.U32 R4, RZ, RZ, R66 ;  /* 0x000000ffff040224 */ /* 0x001fe400078e0042 */
[----:B------:R-:W-:Y:S01]  /*19440*/  @P0 IMAD.MOV.U32 R5, RZ, RZ, R68 ;  /* 0x000000ffff050224 */ /* 0x000fe200078e0044 */
[----:B------:R-:W2:Y:S04]  /*19450*/  LDL.LU R66, [R1+0x230] ;  /* 0x0002300001427983 */ /* 0x000ea80000300800 */
[----:B------:R0:W2:Y:S02]  /*19460*/  @P0 LDG.E.U8 R19, desc[UR22][R4.64] ;  /* 0x0000001604130981 */ /* 0x0000a4000c1e1100 */
[----:B0-----:R-:W-:-:S02]  /*19470*/  @P0 IMAD.MOV.U32 R4, RZ, RZ, R17 ;  /* 0x000000ffff040224 */ /* 0x001fc400078e0011 */
[----:B------:R-:W-:Y:S02]  /*19480*/  @P0 IMAD.MOV.U32 R5, RZ, RZ, R18 ;  /* 0x000000ffff050224 */ /* 0x000fe400078e0012 */
[----:B------:R-:W2:Y:S04]  /*19490*/  LDL.LU R18, [R1+0x26c] ;  /* 0x00026c0001127983 */ /* 0x000ea80000300800 */
[----:B------:R-:W2:Y:S01]  /*194a0*/  LDL.LU R17, [R1+0x270] ;  /* 0x0002700001117983 */ /* 0x000ea20000300800 */
[----:B---3--:R-:W-:-:S03]  /*194b0*/  PRMT R58, RZ, 0x7610, R58 ;  /* 0x00007610ff3a7816 */ /* 0x008fc6000000003a */
[----:B------:R-:W3:Y:S04]  /*194c0*/  LDL.LU R68, [R1+0x28c] ;  /* 0x00028c0001447983 */ /* 0x000ee80000300800 */
[----:B------:R-:W2:Y:S01]  /*194d0*/  LDL.LU R74, [R1+0x290] ;  /* 0x00029000014a7983 */ /* 0x000ea20000300800 */
[----:B----4-:R-:W-:-:S03]  /*194e0*/  PRMT R60, RZ, 0x7610, R60 ;  /* 0x00007610ff3c7816 */ /* 0x010fc6000000003c */
[----:B------:R-:W4:Y:S04]  /*194f0*/  LDL.LU R78, [R1+0x2a4] ;  /* 0x0002a400014e7983 */ /* 0x000f280000300800 */
[----:B------:R-:W2:Y:S04]  /*19500*/  LDL.LU R69, [R1+0x2a8] ;  /* 0x0002a80001457983 */ /* 0x000ea80000300800 */
[----:B------:R0:W2:Y:S01]  /*19510*/  @P0 LDG.E.U8 R60, desc[UR22][R4.64] ;  /* 0x00000016043c0981 */ /* 0x0000a2000c1e1100 */
[----:B------:R-:W-:-:S03]  /*19520*/  PRMT R56, RZ, 0x7610, R56 ;  /* 0x00007610ff387816 */ /* 0x000fc60000000038 */
[----:B------:R-:W2:Y:S01]  /*19530*/  LDL.LU R88, [R1+0x2ac] ;  /* 0x0002ac0001587983 */ /* 0x000ea20000300800 */
[----:B------:R-:W-:-:S03]  /*19540*/  PRMT R57, RZ, 0x7610, R57 ;  /* 0x00007610ff397816 */ /* 0x000fc60000000039 */
[----:B------:R-:W2:Y:S01]  /*19550*/  LDL.LU R91, [R1+0x2b0] ;  /* 0x0002b000015b7983 */ /* 0x000ea20000300800 */
[----:B0-----:R-:W-:Y:S01]  /*19560*/  @P0 IMAD.MOV.U32 R4, RZ, RZ, R8 ;  /* 0x000000ffff040224 */ /* 0x001fe200078e0008 */
[----:B------:R-:W-:Y:S01]  /*19570*/  PRMT R59, RZ, 0x7610, R59 ;  /* 0x00007610ff3b7816 */ /* 0x000fe2000000003b */
[----:B------:R-:W-:-:S05]  /*19580*/  @P0 IMAD.MOV.U32 R5, RZ, RZ, R9 ;  /* 0x000000ffff050224 */ /* 0x000fca00078e0009 */
[----:B------:R0:W2:Y:S02]  /*19590*/  @P0 LDG.E.U8 R59, desc[UR22][R4.64] ;  /* 0x00000016043b0981 */ /* 0x0000a4000c1e1100 */
[----:B0-----:R-:W-:Y:S02]  /*195a0*/  @P0 IMAD.MOV.U32 R4, RZ, RZ, R0 ;  /* 0x000000ffff040224 */ /* 0x001fe400078e0000 */
[----:B------:R-:W-:Y:S02]  /*195b0*/  @P0 IMAD.MOV.U32 R5, RZ, RZ, R2 ;  /* 0x000000ffff050224 */ /* 0x000fe400078e0002 */
[----:B------:R-:W2:Y:S04]  /*195c0*/  LDL.LU R2, [R1+0x2c4] ;  /* 0x0002c40001027983 */ /* 0x000ea80000300800 */
[----:B------:R0:W2:Y:S04]  /*195d0*/  @P0 LDG.E.U8 R58, desc[UR22][R4.64] ;  /* 0x00000016043a0981 */ /* 0x0000a8000c1e1100 */
[----:B------:R-:W2:Y:S04]  /*195e0*/  LDL.LU R84, [R1+0x2c8] ;  /* 0x0002c80001547983 */ /* 0x000ea80000300800 */
[----:B------:R-:W2:Y:S01]  /*195f0*/  LDL.LU R8, [R1+0x2cc] ;  /* 0x0002cc0001087983 */ /* 0x000ea20000300800 */
[----:B0-----:R-:W-:-:S02]  /*19600*/  @P0 IMAD.MOV.U32 R4, RZ, RZ, R13 ;  /* 0x000000ffff040224 */ /* 0x001fc400078e000d */
[----:B------:R-:W-:Y:S01]  /*19610*/  @P0 IMAD.MOV.U32 R5, RZ, RZ, R61 ;  /* 0x000000ffff050224 */ /* 0x000fe200078e003d */
[----:B------:R-:W2:Y:S04]  /*19620*/  LDL.LU R0, [R1+0x2d0] ;  /* 0x0002d00001007983 */ /* 0x000ea80000300800 */
[----:B------:R0:W2:Y:S04]  /*19630*/  @P0 LDG.E.U8 R57, desc[UR22][R4.64] ;  /* 0x0000001604390981 */ /* 0x0000a8000c1e1100 */
[----:B------:R-:W2:Y:S04]  /*19640*/  LDL.LU R9, [R1+0x2e4] ;  /* 0x0002e40001097983 */ /* 0x000ea80000300800 */
[----:B------:R-:W2:Y:S01]  /*19650*/  LDL.LU R61, [R1+0xe50] ;  /* 0x000e5000013d7983 */ /* 0x000ea20000300800 */
[----:B0-----:R-:W-:-:S02]  /*19660*/  @P0 IMAD.MOV.U32 R4, RZ, RZ, R12 ;  /* 0x000000ffff040224 */ /* 0x001fc400078e000c */
[----:B------:R-:W-:Y:S01]  /*19670*/  @P0 IMAD.MOV.U32 R5, RZ, RZ, R93 ;  /* 0x000000ffff050224 */ /* 0x000fe200078e005d */
[----:B------:R-:W3:Y:S04]  /*19680*/  LDL.LU R13, [R1+0xe4c] ;  /* 0x000e4c00010d7983 */ /* 0x000ee80000300800 */
        /* <DEDUP_REMOVED lines=9> */
[----:B------:R0:W4:Y:S02]  /*19720*/  @P0 LDG.E.U8 R55, desc[UR22][R4.64] ;  /* 0x0000001604370981 */ /* 0x000124000c1e1100 */
[----:B0-----:R-:W-:Y:S02]  /*19730*/  @P0 IMAD.MOV.U32 R4, RZ, RZ, R15 ;  /* 0x000000ffff040224 */ /* 0x001fe400078e000f */
[----:B------:R-:W-:-:S05]  /*19740*/  @P0 IMAD.MOV.U32 R5, RZ, RZ, R6 ;  /* 0x000000ffff050224 */ /* 0x000fca00078e0006 */
[----:B------:R3:W4:Y:S01]  /*19750*/  @P0 LDG.E.U8 R54, desc[UR22][R4.64] ;  /* 0x0000001604360981 */ /* 0x000722000c1e1100 */
[----:B--2---:R-:W-:Y:S01]  /*19760*/  PRMT R61, RZ, 0x7610, R61 ;  /* 0x00007610ff3d7816 */ /* 0x004fe2000000003d */
[----:B---3--:R-:W-:Y:S02]  /*19770*/  @!P4 IMAD.MOV.U32 R5, RZ, RZ, R13 ;  /* 0x000000ffff05c224 */ /* 0x008fe400078e000d */
[----:B------:R-:W2:Y:S01]  /*19780*/  LDL.LU R13, [R1+0xe38] ;  /* 0x000e3800010d7983 */ /* 0x000ea20000300800 */
[----:B----4-:R-:W-:Y:S02]  /*19790*/  @!P3 IMAD.MOV R93, RZ, RZ, -R93 ;  /* 0x000000ffff5db224 */ /* 0x010fe400078e0a5d */
[----:B------:R-:W-:Y:S02]  /*197a0*/  @!P4 IMAD.MOV.U32 R4, RZ, RZ, R12 ;  /* 0x000000ffff04c224 */ /* 0x000fe400078e000c */
[----:B------:R-:W3:Y:S04]  /*197b0*/  LDL.LU R12, [R1+0xe34] ;  /* 0x000e3400010c7983 */ /* 0x000ee80000300800 */
[----:B------:R0:W4:Y:S01]  /*197c0*/  @!P4 LDG.E.U8 R61, desc[UR22][R4.64] ;  /* 0x00000016043dc981 */ /* 0x000122000c1e1100 */
[----:B------:R-:W-:-:S02]  /*197d0*/  SEL R66, R92, R66, !P5 ;  /* 0x000000425c427207 */ /* 0x000fc40006800000 */
[----:B------:R-:W-:-:S03]  /*197e0*/  SEL R18, R92, R18, !P5 ;  /* 0x000000125c127207 */ /* 0x000fc60006800000 */
[----:B------:R-:W-:Y:S01]  /*197f0*/  IMAD R66, R66, UR12, RZ ;  /* 0x0000000c42427c24 */ /* 0x000fe2000f8e02ff */
[C---:B------:R-:W-:Y:S02]  /*19800*/  SEL R6, R92.reuse, R74, !P5 ;  /* 0x0000004a5c067207 */ /* 0x040fe40006800000 */
[----:B------:R-:W-:Y:S01]  /*19810*/  SEL R74, R92, R91, !P5 ;  /* 0x0000005b5c4a7207 */ /* 0x000fe20006800000 */
[----:B------:R-:W-:Y:S01]  /*19820*/  IMAD R18, R18, UR12, RZ ;  /* 0x0000000c12127c24 */ /* 0x000fe2000f8e02ff */
[C---:B------:R-:W-:Y:S02]  /*19830*/  SEL R91, R92.reuse, R0, !P5 ;  /* 0x000000005c5b7207 */ /* 0x040fe40006800000 */
[----:B------:R-:W-:Y:S02]  /*19840*/  SEL R17, R92, R17, !P5 ;  /* 0x000000115c117207 */ /* 0x000fe40006800000 */
[----:B------:R-:W-:Y:S02]  /*19850*/  IADD3 R0, P4, PT, R66, R10, RZ ;  /* 0x0000000a42007210 */ /* 0x000fe40007f9e0ff */
[C---:B------:R-:W-:Y:S01]  /*19860*/  SEL R15, R92.reuse, R68, !P5 ;  /* 0x000000445c0f7207 */ /* 0x040fe20006800000 */
[----:B------:R-:W-:Y:S01]  /*19870*/  STL [R1+0xd0c], R93 ;  /* 0x000d0c5d01007387 */ /* 0x000fe20000100800 */
[C---:B------:R-:W-:Y:S01]  /*19880*/  SEL R68, R92.reuse, R88, !P5 ;  /* 0x000000585c447207 */ /* 0x040fe20006800000 */
[----:B------:R-:W-:Y:S01]  /*19890*/  IMAD R17, R17, UR12, RZ ;  /* 0x0000000c11117c24 */ /* 0x000fe2000f8e02ff */
[----:B------:R-:W-:Y:S01]  /*198a0*/  SEL R88, R92, R8, !P5 ;  /* 0x000000085c587207 */ /* 0x000fe20006800000 */
[----:B------:R1:W-:Y:S01]  /*198b0*/  STL [R1+0x1b0], R0 ;  /* 0x0001b00001007387 */ /* 0x0003e20000100800 */
[----:B------:R-:W-:-:S02]  /*198c0*/  IADD3 R8, P3, PT, R18, R10, RZ ;  /* 0x0000000a12087210 */ /* 0x000fc40007f7e0ff */
[C---:B0-----:R-:W-:Y:S02]  /*198d0*/  SEL R5, R92.reuse, R78, !P5 ;  /* 0x0000004e5c057207 */ /* 0x041fe40006800000 */
[----:B------:R-:W-:Y:S01]  /*198e0*/  SEL R78, R92, R2, !P5 ;  /* 0x000000025c4e7207 */ /* 0x000fe20006800000 */
[----:B------:R-:W-:Y:S01]  /*198f0*/  STL [R1+0x1d0], R8 ;  /* 0x0001d00801007387 */ /* 0x000fe20000100800 */
[----:B-1----:R-:W-:Y:S01]  /*19900*/  LEA.HI.X.SX32 R0, R66, R7, 0x1, P4 ;  /* 0x0000000742007211 */ /* 0x002fe200020f0eff */
[----:B------:R-:W-:Y:S01]  /*19910*/  IMAD R15, R15, UR12, RZ ;  /* 0x0000000c0f0f7c24 */ /* 0x000fe2000f8e02ff */
[----:B------:R-:W-:Y:S01]  /*19920*/  IADD3 R2, P4, PT, R17, R10, RZ ;  /* 0x0000000a11027210 */ /* 0x000fe20007f9e0ff */
[----:B------:R-:W-:Y:S02]  /*19930*/  IMAD R6, R6, UR12, RZ ;  /* 0x0000000c06067c24 */ /* 0x000fe4000f8e02ff */
[----:B------:R0:W-:Y:S04]  /*19940*/  STL [R1+0x1ac], R0 ;  /* 0x0001ac0001007387 */ /* 0x0001e80000100800 */
[----:B------:R1:W-:Y:S01]  /*19950*/  STL [R1+0x1f0], R2 ;  /* 0x0001f00201007387 */ /* 0x0003e20000100800 */
[----:B------:R-:W-:-:S03]  /*19960*/  IMAD R5, R5, UR12, RZ ;  /* 0x0000000c05057c24 */ /* 0x000fc6000f8e02ff */
[----:B------:R-:W2:Y:S01]  /*19970*/  LDL.LU R16, [R1+0x2ec] ;  /* 0x0002ec0001107983 */ /* 0x000ea20000300800 */
[-C--:B0-----:R-:W-:Y:S02]  /*19980*/  LEA.HI.X.SX32 R0, R18, R7.reuse, 0x1, P3 ;  /* 0x0000000712007211 */ /* 0x081fe400018f0eff */
[----:B------:R-:W-:Y:S02]  /*19990*/  IADD3 R8, P3, PT, R15, R10, RZ ;  /* 0x0000000a0f087210 */ /* 0x000fe40007f7e0ff */
[----:B-1----:R-:W-:Y:S01]  /*199a0*/  LEA.HI.X.SX32 R2, R17, R7, 0x1, P4 ;  /* 0x0000000711027211 */ /* 0x002fe200020f0eff */
[----:B------:R0:W-:Y:S01]  /*199b0*/  STL [R1+0x1cc], R0 ;  /* 0x0001cc0001007387 */ /* 0x0001e20000100800 */
[----:B------:R-:W-:-:S03]  /*199c0*/  SEL R69, R92, R69, !P5 ;  /* 0x000000455c457207 */ /* 0x000fc60006800000 */
[----:B------:R1:W-:Y:S01]  /*199d0*/  STL [R1+0x210], R8 ;  /* 0x0002100801007387 */ /* 0x0003e20000100800 */
[----:B0-----:R-:W-:-:S03]  /*199e0*/  IADD3 R0, P4, PT, R6, R10, RZ ;  /* 0x0000000a06007210 */ /* 0x001fc60007f9e0ff */
[----:B------:R0:W-:Y:S01]  /*199f0*/  STL [R1+0x1ec], R2 ;  /* 0x0001ec0201007387 */ /* 0x0001e20000100800 */
[----:B------:R-:W-:Y:S01]  /*19a00*/  IMAD R69, R69, UR12, RZ ;  /* 0x0000000c45457c24 */ /* 0x000fe2000f8e02ff */
[-C--:B-1----:R-:W-:Y:S02]  /*19a10*/  LEA.HI.X.SX32 R8, R15, R7.reuse, 0x1, P3 ;  /* 0x000000070f087211 */ /* 0x082fe400018f0eff */
[----:B------:R1:W-:Y:S01]  /*19a20*/  STL [R1+0x230], R0 ;  /* 0x0002300001007387 */ /* 0x0003e20000100800 */
[----:B------:R-:W-:-:S03]  /*19a30*/  LEA.HI.X.SX32 R6, R6, R7, 0x1, P4 ;  /* 0x0000000706067211 */ /* 0x000fc600020f0eff */
[----:B0-----:R-:W3:Y:S01]  /*19a40*/  LDL.LU R2, [R1+0x304] ;  /* 0x0003040001027983 */ /* 0x001ee20000300800 */
[----:B-1----:R-:W-:-:S03]  /*19a50*/  IADD3 R0, P3, PT, R5, R10, RZ ;  /* 0x0000000a05007210 */ /* 0x002fc60007f7e0ff */
[----:B------:R-:W-:Y:S04]  /*19a60*/  STL [R1+0x20c], R8 ;  /* 0x00020c0801007387 */ /* 0x000fe80000100800 */
[----:B------:R0:W-:Y:S04]  /*19a70*/  STL [R1+0x270], R0 ;  /* 0x0002700001007387 */ /* 0x0001e80000100800 */
[----:B------:R1:W-:Y:S01]  /*19a80*/  STL [R1+0x22c], R6 ;  /* 0x00022c0601007387 */ /* 0x0003e20000100800 */
[----:B------:R-:W-:Y:S01]  /*19a90*/  IMAD R68, R68, UR12, RZ ;  /* 0x0000000c44447c24 */ /* 0x000fe2000f8e02ff */
[----:B0-----:R-:W-:-:S02]  /*19aa0*/  IADD3 R0, P4, PT, R69, R10, RZ ;  /* 0x0000000a45007210 */ /* 0x001fc40007f9e0ff */
[----:B-1----:R-:W-:-:S03]  /*19ab0*/  LEA.HI.X.SX32 R6, R5, R7, 0x1, P3 ;  /* 0x0000000705067211 */ /* 0x002fc600018f0eff */
[----:B------:R0:W-:Y:S04]  /*19ac0*/  STL [R1+0x290], R0 ;  /* 0x0002900001007387 */ /* 0x0001e80000100800 */
[----:B------:R-:W-:Y:S01]  /*19ad0*/  STL [R1+0x26c], R6 ;  /* 0x00026c0601007387 */ /* 0x000fe20000100800 */
[----:B------:R-:W-:-:S03]  /*19ae0*/  IADD3 R5, P3, PT, R68, R10, RZ ;  /* 0x0000000a44057210 */ /* 0x000fc60007f7e0ff */
[----:B------:R-:W4:Y:S01]  /*19af0*/  LDL.LU R8, [R1+0x30c] ;  /* 0x00030c0001087983 */ /* 0x000f220000300800 */
[----:B------:R-:W-:Y:S01]  /*19b00*/  IMAD R74, R74, UR12, RZ ;  /* 0x0000000c4a4a7c24 */ /* 0x000fe2000f8e02ff */
[----:B0-----:R-:W-:Y:S02]  /*19b10*/  LEA.HI.X.SX32 R0, R69, R7, 0x1, P4 ;  /* 0x0000000745007211 */ /* 0x001fe400020f0eff */
[----:B------:R0:W-:Y:S01]  /*19b20*/  STL [R1+0x2a8], R5 ;  /* 0x0002a80501007387 */ /* 0x0001e20000100800 */
[----:B------:R-:W-:-:S03]  /*19b30*/  IMAD R78, R78, UR12, RZ ;  /* 0x0000000c4e4e7c24 */ /* 0x000fc6000f8e02ff */
[----:B------:R-:W-:Y:S01]  /*19b40*/  STL [R1+0xd10], R69 ;  /* 0x000d104501007387 */ /* 0x000fe20000100800 */
[----:B------:R-:W-:-:S03]  /*19b50*/  SEL R84, R92, R84, !P5 ;  /* 0x000000545c547207 */ /* 0x000fc60006800000 */
[----:B------:R1:W-:Y:S01]  /*19b60*/  STL [R1+0x28c], R0 ;  /* 0x00028c0001007387 */ /* 0x0003e20000100800 */
[----:B0-----:R-:W-:Y:S01]  /*19b70*/  LEA.HI.X.SX32 R5, R68, R7, 0x1, P3 ;  /* 0x0000000744057211 */ /* 0x001fe200018f0eff */
[----:B------:R-:W-:Y:S01]  /*19b80*/  IMAD R84, R84, UR12, RZ ;  /* 0x0000000c54547c24 */ /* 0x000fe2000f8e02ff */
[----:B-1----:R-:W-:Y:S02]  /*19b90*/  IADD3 R0, P4, PT, R74, R10, RZ ;  /* 0x0000000a4a007210 */ /* 0x002fe40007f9e0ff */
[----:B------:R-:W-:-:S03]  /*19ba0*/  SEL R3, R92, R9, !P5 ;  /* 0x000000095c037207 */ /* 0x000fc60006800000 */
[----:B------:R0:W-:Y:S04]  /*19bb0*/  STL [R1+0x2b0], R0 ;  /* 0x0002b00001007387 */ /* 0x0001e80000100800 */
[----:B------:R-:W4:Y:S01]  /*19bc0*/  LDL.LU R9, [R1+0x324] ;  /* 0x0003240001097983 */ /* 0x000f220000300800 */
[----:B0-----:R-:W-:-:S03]  /*19bd0*/  IADD3 R0, P3, PT, R78, R10, RZ ;  /* 0x0000000a4e007210 */ /* 0x001fc60007f7e0ff */
[----:B------:R0:W-:Y:S04]  /*19be0*/  STL [R1+0x2a4], R5 ;  /* 0x0002a40501007387 */ /* 0x0001e80000100800 */
[----:B------:R1:W-:Y:S01]  /*19bf0*/  STL [R1+0x2c8], R0 ;  /* 0x0002c80001007387 */ /* 0x0003e20000100800 */
[----:B0-----:R-:W-:-:S03]  /*19c00*/  LEA.HI.X.SX32 R5, R74, R7, 0x1, P4 ;  /* 0x000000074a057211 */ /* 0x001fc600020f0eff */
[----:B------:R-:W-:Y:S01]  /*19c10*/  STL [R1+0xd14], R74 ;  /* 0x000d144a01007387 */ /* 0x000fe20000100800 */
[----:B-1----:R-:W-:-:S03]  /*19c20*/  IADD3 R0, P4, PT, R84, R10, RZ ;  /* 0x0000000a54007210 */ /* 0x002fc60007f9e0ff */
[----:B------:R-:W-:Y:S04]  /*19c30*/  STL [R1+0x2ac], R5 ;  /* 0x0002ac0501007387 */ /* 0x000fe80000100800 */
[----:B------:R0:W-:Y:S04]  /*19c40*/  STL [R1+0x2d0], R0 ;  /* 0x0002d00001007387 */ /* 0x0001e80000100800 */
[----:B0-----:R-:W4:Y:S01]  /*19c50*/  LDL.LU R0, [R1+0x32c] ;  /* 0x00032c0001007983 */ /* 0x001f220000300800 */
[----:B------:R-:W-:Y:S01]  /*19c60*/  IMAD R88, R88, UR12, RZ ;  /* 0x0000000c58587c24 */ /* 0x000fe2000f8e02ff */
[----:B------:R-:W-:Y:S01]  /*19c70*/  LEA.HI.X.SX32 R5, R78, R7, 0x1, P3 ;  /* 0x000000074e057211 */ /* 0x000fe200018f0eff */
[----:B------:R-:W-:-:S03]  /*19c80*/  IMAD R91, R91, UR12, RZ ;  /* 0x0000000c5b5b7c24 */ /* 0x000fc6000f8e02ff */
[----:B------:R-:W-:Y:S01]  /*19c90*/  IADD3 R6, P3, PT, R88, R10, RZ ;  /* 0x0000000a58067210 */ /* 0x000fe20007f7e0ff */
[----:B------:R0:W-:Y:S01]  /*19ca0*/  STL [R1+0x2c4], R5 ;  /* 0x0002c40501007387 */ /* 0x0001e20000100800 */
[----:B------:R-:W-:-:S03]  /*19cb0*/  IMAD R17, R3, UR12, RZ ;  /* 0x0000000c03117c24 */ /* 0x000fc6000f8e02ff */
[----:B------:R1:W-:Y:S01]  /*19cc0*/  STL [R1+0x2e8], R6 ;  /* 0x0002e80601007387 */ /* 0x0003e20000100800 */
[----:B0-----:R-:W-:-:S03]  /*19cd0*/  LEA.HI.X.SX32 R5, R84, R7, 0x1, P4 ;  /* 0x0000000754057211 */ /* 0x001fc600020f0eff */
[----:B------:R-:W-:Y:S01]  /*19ce0*/  STL [R1+0xd24], R84 ;  /* 0x000d245401007387 */ /* 0x000fe20000100800 */
[----:B-1----:R-:W-:-:S03]  /*19cf0*/  LEA.HI.X.SX32 R6, R88, R7, 0x1, P3 ;  /* 0x0000000758067211 */ /* 0x002fc600018f0eff */
[----:B------:R2:W-:Y:S01]  /*19d00*/  STL [R1+0x2cc], R5 ;  /* 0x0002cc0501007387 */ /* 0x0005e20000100800 */
[----:B------:R-:W-:-:S03]  /*19d10*/  IADD3 R3, P3, PT, R91, R10, RZ ;  /* 0x0000000a5b037210 */ /* 0x000fc60007f7e0ff */
[----:B------:R-:W-:Y:S04]  /*19d20*/  STL [R1+0xd28], R88 ;  /* 0x000d285801007387 */ /* 0x000fe80000100800 */
[----:B------:R-:W-:Y:S01]  /*19d30*/  STL [R1+0x2e4], R6 ;  /* 0x0002e40601007387 */ /* 0x000fe20000100800 */
[----:B------:R-:W-:-:S04]  /*19d40*/  LOP3.LUT R4, R14, 0x1bc, RZ, 0xfc, !PT ;  /* 0x000001bc0e047812 */ /* 0x000fc800078efcff */
[----:B------:R-:W-:Y:S02]  /*19d50*/  ISETP.GE.AND P4, PT, R4, RZ, PT ;  /* 0x000000ff0400720c */ /* 0x000fe40003f86270 */
[----:B------:R-:W-:Y:S02]  /*19d60*/  IABS R15, R4 ;  /* 0x00000004000f7213 */ /* 0x000fe40000000000 */
[----:B--2---:R-:W-:Y:S02]  /*19d70*/  SEL R5, R92, R16, !P5 ;  /* 0x000000105c057207 */ /* 0x004fe40006800000 */
[----:B------:R-:W2:Y:S04]  /*19d80*/  LDL.LU R16, [R1+0x344] ;  /* 0x0003440001107983 */ /* 0x000ea80000300800 */
[----:B------:R0:W-:Y:S02]  /*19d90*/  STL [R1+0x2f0], R3 ;  /* 0x0002f00301007387 */ /* 0x0001e40000100800 */
[----:B0-----:R-:W-:-:S02]  /*19da0*/  LEA.HI.X.SX32 R3, R91, R7, 0x1, P3 ;  /* 0x000000075b037211 */ /* 0x001fc400018f0eff */
[----:B---3--:R-:W-:Y:S02]  /*19db0*/  SEL R6, R92, R2, !P5 ;  /* 0x000000025c067207 */ /* 0x008fe40006800000 */
[----:B------:R-:W3:Y:S04]  /*19dc0*/  LDL.LU R2, [R1+0x34c] ;  /* 0x00034c0001027983 */ /* 0x000ee80000300800 */
[----:B------:R-:W-:Y:S04]  /*19dd0*/  STL [R1+0xd2c], R91 ;  /* 0x000d2c5b01007387 */ /* 0x000fe80000100800 */
[----:B------:R0:W-:Y:S02]  /*19de0*/  STL [R1+0x2ec], R3 ;  /* 0x0002ec0301007387 */ /* 0x0001e40000100800 */
[----:B0-----:R-:W-:-:S05]  /*19df0*/  IADD3 R3, P3, PT, R17, R10, RZ ;  /* 0x0000000a11037210 */ /* 0x001fca0007f7e0ff */
[----:B------:R0:W-:Y:S01]  /*19e00*/  STL [R1+0x308], R3 ;  /* 0x0003080301007387 */ /* 0x0001e20000100800 */
[----:B----4-:R-:W-:-:S03]  /*19e10*/  SEL R4, R92, R8, !P5 ;  /* 0x000000085c047207 */ /* 0x010fc60006800000 */
[----:B------:R-:W4:Y:S01]  /*19e20*/  LDL.LU R8, [R1+0x364] ;  /* 0x0003640001087983 */ /* 0x000f220000300800 */
[----:B------:R-:W-:Y:S01]  /*19e30*/  IMAD R18, R5, UR12, RZ ;  /* 0x0000000c05127c24 */ /* 0x000fe2000f8e02ff */
[----:B------:R-:W-:Y:S01]  /*19e40*/  LEA.HI.X.SX32 R5, R17, R7, 0x1, P3 ;  /* 0x0000000711057211 */ /* 0x000fe200018f0eff */
[----:B------:R-:W-:-:S03]  /*19e50*/  IMAD R66, R6, UR12, RZ ;  /* 0x0000000c06427c24 */ /* 0x000fc6000f8e02ff */
[-C--:B0-----:R-:W-:Y:S01]  /*19e60*/  IADD3 R3, P3, PT, R18, R10.reuse, RZ ;  /* 0x0000000a12037210 */ /* 0x081fe20007f7e0ff */
[----:B------:R-:W-:Y:S01]  /*19e70*/  STL [R1+0x304], R5 ;  /* 0x0003040501007387 */ /* 0x000fe20000100800 */
[----:B------:R-:W-:Y:S02]  /*19e80*/  IMAD R68, R4, UR12, RZ ;  /* 0x0000000c04447c24 */ /* 0x000fe4000f8e02ff */
[----:B------:R-:W-:Y:S01]  /*19e90*/  LEA.HI.X.SX32 R4, R18, R7, 0x1, P3 ;  /* 0x0000000712047211 */ /* 0x000fe200018f0eff */
[----:B------:R0:W-:Y:S04]  /*19ea0*/  STL [R1+0x310], R3 ;  /* 0x0003100301007387 */ /* 0x0001e80000100800 */
[----:B------:R-:W4:Y:S01]  /*19eb0*/  LDL.LU R90, [R1+0x36c] ;  /* 0x00036c00015a7983 */ /* 0x000f220000300800 */
[----:B0-----:R-:W-:-:S02]  /*19ec0*/  IADD3 R3, P3, PT, R66, R10, RZ ;  /* 0x0000000a42037210 */ /* 0x001fc40007f7e0ff */
[C---:B------:R-:W-:Y:S02]  /*19ed0*/  SEL R5, R92.reuse, R9, !P5 ;  /* 0x000000095c057207 */ /* 0x040fe40006800000 */
[----:B------:R-:W4:Y:S04]  /*19ee0*/  LDL.LU R9, [R1+0x384] ;  /* 0x0003840001097983 */ /* 0x000f280000300800 */
[----:B------:R-:W-:Y:S04]  /*19ef0*/  STL [R1+0x30c], R4 ;  /* 0x00030c0401007387 */ /* 0x000fe80000100800 */
[----:B------:R0:W-:Y:S01]  /*19f00*/  STL [R1+0x328], R3 ;  /* 0x0003280301007387 */ /* 0x0001e20000100800 */
[----:B------:R-:W-:-:S03]  /*19f10*/  SEL R17, R92, R0, !P5 ;  /* 0x000000005c117207 */ /* 0x000fc60006800000 */
[----:B------:R-:W4:Y:S01]  /*19f20*/  LDL.LU R0, [R1+0x38c] ;  /* 0x00038c0001007983 */ /* 0x000f220000300800 */
[----:B0-----:R-:W-:Y:S01]  /*19f30*/  LEA.HI.X.SX32 R3, R66, R7, 0x1, P3 ;  /* 0x0000000742037211 */ /* 0x001fe200018f0eff */
[----:B------:R-:W-:Y:S02]  /*19f40*/  IMAD.HI.U32 R6, R13, R15, RZ ;  /* 0x0000000f0d067227 */ /* 0x000fe400078e00ff */
[----:B------:R-:W-:Y:S02]  /*19f50*/  STL [R1+0xd18], R66 ;  /* 0x000d184201007387 */ /* 0x000fe40000100800 */
[----:B------:R-:W-:Y:S02]  /*19f60*/  IMAD.MOV R6, RZ, RZ, -R6 ;  /* 0x000000ffff067224 */ /* 0x000fe400078e0a06 */
[----:B------:R0:W-:Y:S01]  /*19f70*/  STL [R1+0x324], R3 ;  /* 0x0003240301007387 */ /* 0x0001e20000100800 */
[----:B------:R-:W-:Y:S01]  /*19f80*/  IADD3 R4, P3, PT, R68, R10, RZ ;  /* 0x0000000a44047210 */ /* 0x000fe20007f7e0ff */
[----:B------:R-:W-:-:S02]  /*19f90*/  IMAD R18, R5, UR12, RZ ;  /* 0x0000000c05127c24 */ /* 0x000fc4000f8e02ff */
[----:B------:R-:W-:Y:S01]  /*19fa0*/  IMAD R15, R11, R6, R15 ;  /* 0x000000060b0f7224 */ /* 0x000fe200078e020f */
[----:B0-----:R-:W4:Y:S01]  /*19fb0*/  LDL.LU R3, [R1+0x3a4] ;  /* 0x0003a40001037983 */ /* 0x001f220000300800 */
[----:B------:R-:W-:Y:S02]  /*19fc0*/  LEA.HI.X.SX32 R5, R68, R7, 0x1, P3 ;  /* 0x0000000744057211 */ /* 0x000fe400018f0eff */
[----:B------:R-:W-:Y:S01]  /*19fd0*/  IADD3 R6, P3, PT, R18, R10, RZ ;  /* 0x0000000a12067210 */ /* 0x000fe20007f7e0ff */
[----:B------:R2:W-:Y:S04]  /*19fe0*/  STL [R1+0x330], R4 ;  /* 0x0003300401007387 */ /* 0x0005e80000100800 */
[----:B------:R-:W-:Y:S01]  /*19ff0*/  STL [R1+0xd1c], R15 ;  /* 0x000d1c0f01007387 */ /* 0x000fe20000100800 */
[----:B------:R-:W-:-:S03]  /*1a000*/  IMAD R17, R17, UR12, RZ ;  /* 0x0000000c11117c24 */ /* 0x000fc6000f8e02ff */
[----:B------:R-:W-:Y:S04]  /*1a010*/  STL [R1+0xd20], R68 ;  /* 0x000d204401007387 */ /* 0x000fe80000100800 */
[----:B------:R-:W-:Y:S01]  /*1a020*/  STL [R1+0x32c], R5 ;  /* 0x00032c0501007387 */ /* 0x000fe20000100800 */
[----:B--2---:R-:W-:-:S03]  /*1a030*/  SEL R4, R92, R16, !P5 ;  /* 0x000000105c047207 */ /* 0x004fc60006800000 */
[----:B------:R-:W2:Y:S04]  /*1a040*/  LDL.LU R16, [R1+0x3ac] ;  /* 0x0003ac0001107983 */ /* 0x000ea80000300800 */
[----:B------:R0:W-:Y:S02]  /*1a050*/  STL [R1+0x348], R6 ;  /* 0x0003480601007387 */ /* 0x0001e40000100800 */
[----:B0-----:R-:W-:Y:S01]  /*1a060*/  IMAD R6, R4, UR12, RZ ;  /* 0x0000000c04067c24 */ /* 0x001fe2000f8e02ff */
[----:B------:R-:W-:Y:S02]  /*1a070*/  LEA.HI.X.SX32 R4, R18, R7, 0x1, P3 ;  /* 0x0000000712047211 */ /* 0x000fe400018f0eff */
[----:B------:R-:W-:Y:S02]  /*1a080*/  IADD3 R15, P3, PT, R17, R10, RZ ;  /* 0x0000000a110f7210 */ /* 0x000fe40007f7e0ff */
[----:B---3--:R-:W-:-:S02]  /*1a090*/  SEL R5, R92, R2, !P5 ;  /* 0x000000025c057207 */ /* 0x008fc40006800000 */
[----:B------:R-:W3:Y:S04]  /*1a0a0*/  LDL.LU R2, [R1+0x3c4] ;  /* 0x0003c40001027983 */ /* 0x000ee80000300800 */
[----:B------:R4:W-:Y:S04]  /*1a0b0*/  STL [R1+0x344], R4 ;  /* 0x0003440401007387 */ /* 0x0009e80000100800 */
[----:B------:R0:W-:Y:S01]  /*1a0c0*/  STL [R1+0x350], R15 ;  /* 0x0003500f01007387 */ /* 0x0001e20000100800 */
[----:B------:R-:W-:Y:S01]  /*1a0d0*/  IMAD R18, R5, UR12, RZ ;  /* 0x0000000c05127c24 */ /* 0x000fe2000f8e02ff */
[----:B------:R-:W-:-:S02]  /*1a0e0*/  LEA.HI.X.SX32 R5, R17, R7, 0x1, P3 ;  /* 0x0000000711057211 */ /* 0x000fc400018f0eff */
[----:B----4-:R-:W-:Y:S02]  /*1a0f0*/  SEL R4, R92, R8, !P5 ;  /* 0x000000085c047207 */ /* 0x010fe40006800000 */
[----:B------:R-:W4:Y:S01]  /*1a100*/  LDL.LU R8, [R1+0x3cc] ;  /* 0x0003cc0001087983 */ /* 0x000f220000300800 */
[----:B0-----:R-:W-:-:S03]  /*1a110*/  IADD3 R15, P3, PT, R6, R10, RZ ;  /* 0x0000000a060f7210 */ /* 0x001fc60007f7e0ff */
[----:B------:R0:W-:Y:S04]  /*1a120*/  STL [R1+0x34c], R5 ;  /* 0x00034c0501007387 */ /* 0x0001e80000100800 */
[----:B------:R1:W-:Y:S01]  /*1a130*/  STL [R1+0x368], R15 ;  /* 0x0003680f01007387 */ /* 0x0003e20000100800 */
[----:B------:R-:W-:Y:S01]  /*1a140*/  IMAD R17, R4, UR12, RZ ;  /* 0x0000000c04117c24 */ /* 0x000fe2000f8e02ff */
[----:B0-----:R-:W-:Y:S02]  /*1a150*/  SEL R5, R92, R90, !P5 ;  /* 0x0000005a5c057207 */ /* 0x001fe40006800000 */
[----:B-1----:R-:W-:Y:S02]  /*1a160*/  LEA.HI.X.SX32 R15, R6, R7, 0x1, P3 ;  /* 0x00000007060f7211 */ /* 0x002fe400018f0eff */
[----:B------:R-:W-:-:S03]  /*1a170*/  IADD3 R6, P3, PT, R18, R10, RZ ;  /* 0x0000000a12067210 */ /* 0x000fc60007f7e0ff */
[----:B------:R-:W-:Y:S01]  /*1a180*/  STL [R1+0x364], R15 ;  /* 0x0003640f01007387 */ /* 0x000fe20000100800 */
[----:B------:R-:W-:Y:S02]  /*1a190*/  LEA.HI.X.SX32 R18, R18, R7, 0x1, P3 ;  /* 0x0000000712127211 */ /* 0x000fe400018f0eff */
[C---:B------:R-:W-:Y:S02]  /*1a1a0*/  SEL R4, R92.reuse, R9, !P5 ;  /* 0x000000095c047207 */ /* 0x040fe40006800000 */
[----:B------:R-:W4:Y:S04]  /*1a1b0*/  LDL.LU R9, [R1+0x3e4] ;  /* 0x0003e40001097983 */ /* 0x000f280000300800 */
[----:B------:R0:W-:Y:S04]  /*1a1c0*/  STL [R1+0x370], R6 ;  /* 0x0003700601007387 */ /* 0x0001e80000100800 */
[----:B------:R1:W-:Y:S01]  /*1a1d0*/  STL [R1+0x36c], R18 ;  /* 0x00036c1201007387 */ /* 0x0003e20000100800 */
[----:B0-----:R-:W-:Y:S01]  /*1a1e0*/  IMAD R6, R5, UR12, RZ ;  /* 0x0000000c05067c24 */ /* 0x001fe2000f8e02ff */
[----:B------:R-:W-:-:S02]  /*1a1f0*/  SEL R5, R92, R0, !P5 ;  /* 0x000000005c057207 */ /* 0x000fc40006800000 */
[----:B------:R-:W4:Y:S01]  /*1a200*/  LDL.LU R0, [R1+0x3f0] ;  /* 0x0003f00001007983 */ /* 0x000f220000300800 */
[----:B------:R-:W-:-:S04]  /*1a210*/  IADD3 R15, P3, PT, R17, R10, RZ ;  /* 0x0000000a110f7210 */ /* 0x000fc80007f7e0ff */
[----:B------:R-:W-:Y:S01]  /*1a220*/  LEA.HI.X.SX32 R17, R17, R7, 0x1, P3 ;  /* 0x0000000711117211 */ /* 0x000fe200018f0eff */
[----:B------:R0:W-:Y:S01]  /*1a230*/  STL [R1+0x388], R15 ;  /* 0x0003880f01007387 */ /* 0x0001e20000100800 */
[----:B-1----:R-:W-:-:S03]  /*1a240*/  IMAD R18, R4, UR12, RZ ;  /* 0x0000000c04127c24 */ /* 0x002fc6000f8e02ff */
[----:B------:R1:W-:Y:S04]  /*1a250*/  STL [R1+0x384], R17 ;  /* 0x0003841101007387 */ /* 0x0003e80000100800 */
[----:B------:R-:W4:Y:S01]  /*1a260*/  LDL.LU R89, [R1+0x3ec] ;  /* 0x0003ec0001597983 */ /* 0x000f220000300800 */
[-C--:B0-----:R-:W-:Y:S02]  /*1a270*/  IADD3 R15, P3, PT, R6, R10.reuse, RZ ;  /* 0x0000000a060f7210 */ /* 0x081fe40007f7e0ff */
[----:B------:R-:W-:Y:S01]  /*1a280*/  SEL R4, R92, R3, !P5 ;  /* 0x000000035c047207 */ /* 0x000fe20006800000 */
[----:B-1----:R-:W-:Y:S01]  /*1a290*/  IMAD R17, R5, UR12, RZ ;  /* 0x0000000c05117c24 */ /* 0x002fe2000f8e02ff */
[----:B------:R-:W-:Y:S02]  /*1a2a0*/  LEA.HI.X.SX32 R5, R6, R7, 0x1, P3 ;  /* 0x0000000706057211 */ /* 0x000fe400018f0eff */
[----:B------:R-:W-:Y:S01]  /*1a2b0*/  IADD3 R3, P3, PT, R18, R10, RZ ;  /* 0x0000000a12037210 */ /* 0x000fe20007f7e0ff */
[----:B------:R0:W-:Y:S01]  /*1a2c0*/  STL [R1+0x390], R15 ;  /* 0x0003900f01007387 */ /* 0x0001e20000100800 */
[----:B------:R-:W-:-:S03]  /*1a2d0*/  IMAD R6, R4, UR12, RZ ;  /* 0x0000000c04067c24 */ /* 0x000fc6000f8e02ff */
[----:B------:R-:W4:Y:S01]  /*1a2e0*/  LDL.LU R90, [R1+0x404] ;  /* 0x00040400015a7983 */ /* 0x000f220000300800 */
[----:B------:R-:W-:-:S03]  /*1a2f0*/  LEA.HI.X.SX32 R4, R18, R7, 0x1, P3 ;  /* 0x0000000712047211 */ /* 0x000fc600018f0eff */
[----:B------:R-:W-:Y:S04]  /*1a300*/  STL [R1+0x38c], R5 ;  /* 0x00038c0501007387 */ /* 0x000fe80000100800 */
[----:B------:R1:W-:Y:S01]  /*1a310*/  STL [R1+0x3a8], R3 ;  /* 0x0003a80301007387 */ /* 0x0003e20000100800 */
[----:B0-----:R-:W-:-:S03]  /*1a320*/  IADD3 R15, P3, PT, R17, R10, RZ ;  /* 0x0000000a110f7210 */ /* 0x001fc60007f7e0ff */
[----:B-1----:R-:W4:Y:S04]  /*1a330*/  LDL.LU R3, [R1+0x40c] ;  /* 0x00040c0001037983 */ /* 0x002f280000300800 */
[----:B------:R3:W-:Y:S01]  /*1a340*/  STL [R1+0x3a4], R4 ;  /* 0x0003a40401007387 */ /* 0x0007e20000100800 */
[----:B--2---:R-:W-:-:S03]  /*1a350*/  SEL R5, R92, R16, !P5 ;  /* 0x000000105c057207 */ /* 0x004fc60006800000 */
[----:B------:R-:W2:Y:S04]  /*1a360*/  LDL.LU R16, [R1+0x424] ;  /* 0x0004240001107983 */ /* 0x000ea80000300800 */
[----:B------:R0:W-:Y:S01]  /*1a370*/  STL [R1+0x3b0], R15 ;  /* 0x0003b00f01007387 */ /* 0x0001e20000100800 */
[----:B------:R-:W-:Y:S01]  /*1a380*/  IMAD R18, R5, UR12, RZ ;  /* 0x0000000c05127c24 */ /* 0x000fe2000f8e02ff */
[----:B---3--:R-:W-:Y:S02]  /*1a390*/  SEL R4, R92, R2, !P5 ;  /* 0x000000025c047207 */ /* 0x008fe40006800000 */
[----:B------:R-:W-:Y:S02]  /*1a3a0*/  LEA.HI.X.SX32 R2, R17, R7, 0x1, P3 ;  /* 0x0000000711027211 */ /* 0x000fe400018f0eff */
[----:B0-----:R-:W-:-:S03]  /*1a3b0*/  IADD3 R15, P3, PT, R6, R10, RZ ;  /* 0x0000000a060f7210 */ /* 0x001fc60007f7e0ff */
[----:B------:R0:W-:Y:S04]  /*1a3c0*/  STL [R1+0x3ac], R2 ;  /* 0x0003ac0201007387 */ /* 0x0001e80000100800 */
[----:B0-----:R-:W3:Y:S04]  /*1a3d0*/  LDL.LU R2, [R1+0x42c] ;  /* 0x00042c0001027983 */ /* 0x001ee80000300800 */
[----:B------:R-:W-:Y:S01]  /*1a3e0*/  STL [R1+0x3c8], R15 ;  /* 0x0003c80f01007387 */ /* 0x000fe20000100800 */
[----:B----4-:R-:W-:-:S03]  /*1a3f0*/  SEL R5, R92, R8, !P5 ;  /* 0x000000085c057207 */ /* 0x010fc60006800000 */
[----:B------:R-:W4:Y:S01]  /*1a400*/  LDL.LU R8, [R1+0x444] ;  /* 0x0004440001087983 */ /* 0x000f220000300800 */
[----:B------:R-:W-:Y:S01]  /*1a410*/  IMAD R17, R4, UR12, RZ ;  /* 0x0000000c04117c24 */ /* 0x000fe2000f8e02ff */
[----:B------:R-:W-:Y:S02]  /*1a420*/  LEA.HI.X.SX32 R4, R6, R7, 0x1, P3 ;  /* 0x0000000706047211 */ /* 0x000fe400018f0eff */
[----:B------:R-:W-:-:S03]  /*1a430*/  IADD3 R6, P3, PT, R18, R10, RZ ;  /* 0x0000000a12067210 */ /* 0x000fc60007f7e0ff */
[----:B------:R-:W-:Y:S04]  /*1a440*/  STL [R1+0x3c4], R4 ;  /* 0x0003c40401007387 */ /* 0x000fe80000100800 */
[----:B------:R0:W-:Y:S02]  /*1a450*/  STL [R1+0x3d0], R6 ;  /* 0x0003d00601007387 */ /* 0x0001e40000100800 */
[----:B0-----:R-:W-:Y:S01]  /*1a460*/  IMAD R6, R5, UR12, RZ ;  /* 0x0000000c05067c24 */ /* 0x001fe2000f8e02ff */
[----:B------:R-:W-:Y:S02]  /*1a470*/  LEA.HI.X.SX32 R5, R18, R7, 0x1, P3 ;  /* 0x0000000712057211 */ /* 0x000fe400018f0eff */
[----:B------:R-:W-:Y:S02]  /*1a480*/  IADD3 R15, P3, PT, R17, R10, RZ ;  /* 0x0000000a110f7210 */ /* 0x000fe40007f7e0ff */
[----:B------:R-:W-:-:S02]  /*1a490*/  SEL R4, R92, R9, !P5 ;  /* 0x000000095c047207 */ /* 0x000fc40006800000 */
[----:B------:R-:W4:Y:S04]  /*1a4a0*/  LDL.LU R9, [R1+0x44c] ;  /* 0x00044c0001097983 */ /* 0x000f280000300800 */
[----:B------:R0:W-:Y:S04]  /*1a4b0*/  STL [R1+0x3cc], R5 ;  /* 0x0003cc0501007387 */ /* 0x0001e80000100800 */
[----:B------:R1:W-:Y:S01]  /*1a4c0*/  STL [R1+0x3e8], R15 ;  /* 0x0003e80f01007387 */ /* 0x0003e20000100800 */
[----:B0-----:R-:W-:-:S03]  /*1a4d0*/  SEL R5, R92, R0, !P5 ;  /* 0x000000005c057207 */ /* 0x001fc60006800000 */
[----:B------:R-:W4:Y:S01]  /*1a4e0*/  LDL.LU R0, [R1+0x464] ;  /* 0x0004640001007983 */ /* 0x000f220000300800 */
[----:B------:R-:W-:Y:S01]  /*1a4f0*/  IMAD R18, R4, UR12, RZ ;  /* 0x0000000c04127c24 */ /* 0x000fe2000f8e02ff */
[----:B------:R-:W-:Y:S02]  /*1a500*/  LEA.HI.X.SX32 R4, R17, R7, 0x1, P3 ;  /* 0x0000000711047211 */ /* 0x000fe400018f0eff */
[----:B-1----:R-:W-:-:S03]  /*1a510*/  IADD3 R15, P3, PT, R6, R10, RZ ;  /* 0x0000000a060f7210 */ /* 0x002fc60007f7e0ff */
[----:B------:R0:W-:Y:S01]  /*1a520*/  STL [R1+0x3e4], R4 ;  /* 0x0003e40401007387 */ /* 0x0001e20000100800 */
[----:B------:R-:W-:Y:S01]  /*1a530*/  LEA.HI.X.SX32 R6, R6, R7, 0x1, P3 ;  /* 0x0000000706067211 */ /* 0x000fe200018f0eff */
[----:B------:R-:W-:Y:S02]  /*1a540*/  IMAD R17, R5, UR12, RZ ;  /* 0x0000000c05117c24 */ /* 0x000fe4000f8e02ff */
[----:B------:R1:W-:Y:S04]  /*1a550*/  STL [R1+0x3f0], R15 ;  /* 0x0003f00f01007387 */ /* 0x0003e80000100800 */
[----:B------:R1:W-:Y:S01]  /*1a560*/  STL [R1+0x3ec], R6 ;  /* 0x0003ec0601007387 */ /* 0x0003e20000100800 */
[----:B0-----:R-:W-:Y:S02]  /*1a570*/  SEL R4, R92, R89, !P5 ;  /* 0x000000595c047207 */ /* 0x001fe40006800000 */
[----:B-1----:R-:W-:-:S04]  /*1a580*/  IADD3 R15, P3, PT, R18, R10, RZ ;  /* 0x0000000a120f7210 */ /* 0x002fc80007f7e0ff */
[----:B------:R-:W-:Y:S01]  /*1a590*/  LEA.HI.X.SX32 R18, R18, R7, 0x1, P3 ;  /* 0x0000000712127211 */ /* 0x000fe200018f0eff */
[----:B------:R0:W-:Y:S01]  /*1a5a0*/  STL [R1+0x408], R15 ;  /* 0x0004080f01007387 */ /* 0x0001e20000100800 */
[----:B------:R-:W-:Y:S01]  /*1a5b0*/  IMAD R6, R4, UR12, RZ ;  /* 0x0000000c04067c24 */ /* 0x000fe2000f8e02ff */
[----:B------:R-:W-:Y:S02]  /*1a5c0*/  SEL R5, R92, R90, !P5 ;  /* 0x0000005a5c057207 */ /* 0x000fe40006800000 */
[----:B------:R1:W-:Y:S01]  /*1a5d0*/  STL [R1+0x404], R18 ;  /* 0x0004041201007387 */ /* 0x0003e20000100800 */
[----:B0-----:R-:W-:-:S05]  /*1a5e0*/  IADD3 R15, P3, PT, R17, R10, RZ ;  /* 0x0000000a110f7210 */ /* 0x001fca0007f7e0ff */
[----:B------:R0:W-:Y:S01]  /*1a5f0*/  STL [R1+0x410], R15 ;  /* 0x0004100f01007387 */ /* 0x0001e20000100800 */
[----:B-1----:R-:W-:Y:S01]  /*1a600*/  IMAD R18, R5, UR12, RZ ;  /* 0x0000000c05127c24 */ /* 0x002fe2000f8e02ff */
[----:B------:R-:W-:Y:S02]  /*1a610*/  SEL R4, R92, R3, !P5 ;  /* 0x000000035c047207 */ /* 0x000fe40006800000 */
[----:B0-----:R-:W-:Y:S02]  /*1a620*/  LEA.HI.X.SX32 R15, R17, R7, 0x1, P3 ;  /* 0x00000007110f7211 */ /* 0x001fe400018f0eff */
[----:B------:R-:W-:-:S03]  /*1a630*/  IADD3 R3, P3, PT, R6, R10, RZ ;  /* 0x0000000a06037210 */ /* 0x000fc60007f7e0ff */
[----:B------:R-:W-:Y:S01]  /*1a640*/  STL [R1+0x40c], R15 ;  /* 0x00040c0f01007387 */ /* 0x000fe20000100800 */
[----:B------:R-:W-:-:S03]  /*1a650*/  LEA.HI.X.SX32 R6, R6, R7, 0x1, P3 ;  /* 0x0000000706067211 */ /* 0x000fc600018f0eff */
[----:B------:R0:W-:Y:S01]  /*1a660*/  STL [R1+0x428], R3 ;  /* 0x0004280301007387 */ /* 0x0001e20000100800 */
[----:B------:R-:W-:-:S03]  /*1a670*/  IMAD R17, R4, UR12, RZ ;  /* 0x0000000c04117c24 */ /* 0x000fc6000f8e02ff */
[----:B------:R-:W-:Y:S01]  /*1a680*/  STL [R1+0x424], R6 ;  /* 0x0004240601007387 */ /* 0x000fe20000100800 */
[----:B0-----:R-:W-:-:S05]  /*1a690*/  IADD3 R3, P3, PT, R18, R10, RZ ;  /* 0x0000000a12037210 */ /* 0x001fca0007f7e0ff */
[----:B------:R0:W-:Y:S02]  /*1a6a0*/  STL [R1+0x430], R3 ;  /* 0x0004300301007387 */ /* 0x0001e40000100800 */
[----:B0-----:R-:W-:-:S05]  /*1a6b0*/  LEA.HI.X.SX32 R3, R18, R7, 0x1, P3 ;  /* 0x0000000712037211 */ /* 0x001fca00018f0eff */
[----:B------:R0:W-:Y:S01]  /*1a6c0*/  STL [R1+0x42c], R3 ;  /* 0x00042c0301007387 */ /* 0x0001e20000100800 */
[----:B--2---:R-:W-:-:S05]  /*1a6d0*/  SEL R5, R92, R16, !P5 ;  /* 0x000000105c057207 */ /* 0x004fca0006800000 */
[----:B------:R-:W-:Y:S01]  /*1a6e0*/  IMAD R6, R5, UR12, RZ ;  /* 0x0000000c05067c24 */ /* 0x000fe2000f8e02ff */
[----:B---3--:R-:W-:Y:S02]  /*1a6f0*/  SEL R4, R92, R2, !P5 ;  /* 0x000000025c047207 */ /* 0x008fe40006800000 */
[----:B------:R-:W-:-:S04]  /*1a700*/  IADD3 R2, P3, PT, R17, R10, RZ ;  /* 0x0000000a11027210 */ /* 0x000fc80007f7e0ff */
[----:B0-----:R-:W-:Y:S02]  /*1a710*/  LEA.HI.X.SX32 R3, R17, R7, 0x1, P3 ;  /* 0x0000000711037211 */ /* 0x001fe400018f0eff */
[----:B----4-:R-:W-:Y:S02]  /*1a720*/  SEL R5, R92, R8, !P5 ;  /* 0x000000085c057207 */ /* 0x010fe40006800000 */
[----:B------:R-:W2:Y:S04]  /*1a730*/  LDL.LU R8, [R1+0x46c] ;  /* 0x00046c0001087983 */ /* 0x000ea80000300800 */
[----:B------:R0:W-:Y:S04]  /*1a740*/  STL [R1+0x448], R2 ;  /* 0x0004480201007387 */ /* 0x0001e80000100800 */
[----:B------:R-:W-:Y:S01]  /*1a750*/  STL [R1+0x444], R3 ;  /* 0x0004440301007387 */ /* 0x000fe20000100800 */
[----:B0-----:R-:W-:-:S05]  /*1a760*/  IADD3 R2, P3, PT, R6, R10, RZ ;  /* 0x0000000a06027210 */ /* 0x001fca0007f7e0ff */
[----:B------:R0:W-:Y:S04]  /*1a770*/  STL [R1+0x450], R2 ;  /* 0x0004500201007387 */ /* 0x0001e80000100800 */
[----:B------:R-:W3:Y:S01]  /*1a780*/  LDL.LU R16, [R1+0x484] ;  /* 0x0004840001107983 */ /* 0x000ee20000300800 */
[----:B------:R-:W-:Y:S01]  /*1a790*/  IMAD R18, R4, UR12, RZ ;  /* 0x0000000c04127c24 */ /* 0x000fe2000f8e02ff */
[----:B0-----:R-:W-:Y:S02]  /*1a7a0*/  LEA.HI.X.SX32 R2, R6, R7, 0x1, P3 ;  /* 0x0000000706027211 */ /* 0x001fe400018f0eff */
[----:B------:R-:W-:Y:S01]  /*1a7b0*/  SEL R4, R92, R9, !P5 ;  /* 0x000000095c047207 */ /* 0x000fe20006800000 */
[----:B------:R-:W-:Y:S01]  /*1a7c0*/  IMAD R17, R5, UR12, RZ ;  /* 0x0000000c05117c24 */ /* 0x000fe2000f8e02ff */
[----:B------:R-:W-:Y:S01]  /*1a7d0*/  IADD3 R9, P3, PT, R18, R10, RZ ;  /* 0x0000000a12097210 */ /* 0x000fe20007f7e0ff */
[----:B------:R0:W-:Y:S04]  /*1a7e0*/  STL [R1+0x44c], R2 ;  /* 0x00044c0201007387 */ /* 0x0001e80000100800 */
[----:B------:R-:W4:Y:S04]  /*1a7f0*/  LDL.LU R87, [R1+0x48c] ;  /* 0x00048c0001577983 */ /* 0x000f280000300800 */
[----:B------:R-:W4:Y:S01]  /*1a800*/  LDL.LU R89, [R1+0x4a4] ;  /* 0x0004a40001597983 */ /* 0x000f220000300800 */
[----:B------:R-:W-:-:S03]  /*1a810*/  SEL R5, R92, R0, !P5 ;  /* 0x000000005c057207 */ /* 0x000fc60006800000 */
[----:B------:R-:W4:Y:S04]  /*1a820*/  LDL.LU R0, [R1+0x4ac] ;  /* 0x0004ac0001007983 */ /* 0x000f280000300800 */
        /* <DEDUP_REMOVED lines=17> */
[----:B0-----:R-:W-:-:S02]  /*1a940*/  LEA.HI.X.SX32 R2, R18, R7, 0x1, P3 ;  /* 0x0000000712027211 */ /* 0x001fc400018f0eff */
[----:B------:R-:W-:-:S05]  /*1a950*/  IADD3 R15, P3, PT, R17, R10, RZ ;  /* 0x0000000a110f7210 */ /* 0x000fca0007f7e0ff */
[----:B------:R0:W-:Y:S01]  /*1a960*/  STL [R1+0x470], R15 ;  /* 0x0004700f01007387 */ /* 0x0001e20000100800 */
[----:B------:R-:W-:Y:S02]  /*1a970*/  IMAD R6, R4, UR12, RZ ;  /* 0x0000000c04067c24 */ /* 0x000fe4000f8e02ff */
[----:B------:R-:W-:Y:S01]  /*1a980*/  IMAD R18, R5, UR12, RZ ;  /* 0x0000000c05127c24 */ /* 0x000fe2000f8e02ff */
[----:B------:R-:W-:Y:S01]  /*1a990*/  STL [R1+0x464], R2 ;  /* 0x0004640201007387 */ /* 0x000fe20000100800 */
[----:B0-----:R-:W-:-:S05]  /*1a9a0*/  LEA.HI.X.SX32 R15, R17, R7, 0x1, P3 ;  /* 0x00000007110f7211 */ /* 0x001fca00018f0eff */
[----:B------:R0:W-:Y:S01]  /*1a9b0*/  STL [R1+0x46c], R15 ;  /* 0x00046c0f01007387 */ /* 0x0001e20000100800 */
[----:B--2---:R-:W-:Y:S02]  /*1a9c0*/  SEL R4, R92, R8, !P5 ;  /* 0x000000085c047207 */ /* 0x004fe40006800000 */
[----:B------:R-:W-:-:S03]  /*1a9d0*/  IADD3 R8, P3, PT, R6, R10, RZ ;  /* 0x0000000a06087210 */ /* 0x000fc60007f7e0ff */
[----:B------:R-:W-:Y:S01]  /*1a9e0*/  IMAD R17, R4, UR12, RZ ;  /* 0x0000000c04117c24 */ /* 0x000fe2000f8e02ff */
[-C--:B------:R-:W-:Y:S02]  /*1a9f0*/  LEA.HI.X.SX32 R4, R6, R7.reuse, 0x1, P3 ;  /* 0x0000000706047211 */ /* 0x080fe400018f0eff */
[----:B------:R-:W-:Y:S02]  /*1aa00*/  IADD3 R6, P3, PT, R18, R10, RZ ;  /* 0x0000000a12067210 */ /* 0x000fe40007f7e0ff */
[----:B---3--:R-:W-:Y:S02]  /*1aa10*/  SEL R5, R92, R16, !P5 ;  /* 0x000000105c057207 */ /* 0x008fe40006800000 */
[----:B------:R-:W2:Y:S01]  /*1aa20*/  LDL.LU R16, [R1+0x4e4] ;  /* 0x0004e40001107983 */ /* 0x000ea20000300800 */
[----:B------:R-:W-:-:S03]  /*1aa30*/  LEA.HI.X.SX32 R18, R18, R7, 0x1, P3 ;  /* 0x0000000712127211 */ /* 0x000fc600018f0eff */
[----:B------:R-:W-:Y:S01]  /*1aa40*/  STL [R1+0x488], R8 ;  /* 0x0004880801007387 */ /* 0x000fe20000100800 */
[----:B0-----:R-:W-:-:S03]  /*1aa50*/  IADD3 R15, P3, PT, R17, R10, RZ ;  /* 0x0000000a110f7210 */ /* 0x001fc60007f7e0ff */
[----:B------:R4:W-:Y:S04]  /*1aa60*/  STL [R1+0x484], R4 ;  /* 0x0004840401007387 */ /* 0x0009e80000100800 */
[----:B------:R-:W3:Y:S04]  /*1aa70*/  LDL.LU R86, [R1+0x4ec] ;  /* 0x0004ec0001567983 */ /* 0x000ee80000300800 */
[----:B------:R0:W-:Y:S01]  /*1aa80*/  STL [R1+0x490], R6 ;  /* 0x0004900601007387 */ /* 0x0001e20000100800 */
[----:B----4-:R-:W-:-:S03]  /*1aa90*/  SEL R4, R92, R87, !P5 ;  /* 0x000000575c047207 */ /* 0x010fc60006800000 */
[----:B------:R1:W-:Y:S01]  /*1aaa0*/  STL [R1+0x48c], R18 ;  /* 0x00048c1201007387 */ /* 0x0003e20000100800 */
[----:B------:R-:W-:-:S03]  /*1aab0*/  LEA.HI.X.SX32 R17, R17, R7, 0x1, P3 ;  /* 0x0000000711117211 */ /* 0x000fc600018f0eff */
[----:B------:R-:W4:Y:S01]  /*1aac0*/  LDL.LU R87, [R1+0x504] ;  /* 0x0005040001577983 */ /* 0x000f220000300800 */
[----:B0-----:R-:W-:-:S03]  /*1aad0*/  IMAD R6, R5, UR12, RZ ;  /* 0x0000000c05067c24 */ /* 0x001fc6000f8e02ff */
[----:B------:R0:W-:Y:S01]  /*1aae0*/  STL [R1+0x4a8], R15 ;  /* 0x0004a80f01007387 */ /* 0x0001e20000100800 */
[----:B-1----:R-:W-:Y:S01]  /*1aaf0*/  IMAD R18, R4, UR12, RZ ;  /* 0x0000000c04127c24 */ /* 0x002fe2000f8e02ff */
[----:B------:R-:W-:Y:S02]  /*1ab00*/  SEL R5, R92, R89, !P5 ;  /* 0x000000595c057207 */ /* 0x000fe40006800000 */
[----:B------:R1:W-:Y:S04]  /*1ab10*/  STL [R1+0x4a4], R17 ;  /* 0x0004a41101007387 */ /* 0x0003e80000100800 */
[----:B------:R-:W4:Y:S01]  /*1ab20*/  LDL.LU R89, [R1+0x50c] ;  /* 0x00050c0001597983 */ /* 0x000f220000300800 */
[----:B0-----:R-:W-:-:S04]  /*1ab30*/  IADD3 R15, P3, PT, R6, R10, RZ ;  /* 0x0000000a060f7210 */ /* 0x001fc80007f7e0ff */
[----:B------:R-:W-:Y:S02]  /*1ab40*/  LEA.HI.X.SX32 R6, R6, R7, 0x1, P3 ;  /* 0x0000000706067211 */ /* 0x000fe400018f0eff */
[----:B------:R-:W-:Y:S01]  /*1ab50*/  SEL R4, R92, R0, !P5 ;  /* 0x000000005c047207 */ /* 0x000fe20006800000 */
[----:B------:R-:W-:Y:S01]  /*1ab60*/  STL [R1+0x4b0], R15 ;  /* 0x0004b00f01007387 */ /* 0x000fe20000100800 */
[----:B------:R-:W-:-:S03]  /*1ab70*/  IADD3 R0, P3, PT, R18, R10, RZ ;  /* 0x0000000a12007210 */ /* 0x000fc60007f7e0ff */
[----:B------:R0:W-:Y:S01]  /*1ab80*/  STL [R1+0x4ac], R6 ;  /* 0x0004ac0601007387 */ /* 0x0001e20000100800 */
[----:B-1----:R-:W-:Y:S01]  /*1ab90*/  IMAD R17, R5, UR12, RZ ;  /* 0x0000000c05117c24 */ /* 0x002fe2000f8e02ff */
[----:B------:R-:W-:Y:S02]  /*1aba0*/  SEL R5, R92, R90, !P5 ;  /* 0x0000005a5c057207 */ /* 0x000fe40006800000 */
[----:B------:R-:W4:Y:S01]  /*1abb0*/  LDL.LU R90, [R1+0x524] ;  /* 0x00052400015a7983 */ /* 0x000f220000300800 */
[----:B0-----:R-:W-:Y:S01]  /*1abc0*/  IMAD R6, R4, UR12, RZ ;  /* 0x0000000c04067c24 */ /* 0x001fe2000f8e02ff */
[----:B------:R-:W-:Y:S02]  /*1abd0*/  LEA.HI.X.SX32 R4, R18, R7, 0x1, P3 ;  /* 0x0000000712047211 */ /* 0x000fe400018f0eff */
[----:B------:R-:W-:Y:S04]  /*1abe0*/  STL [R1+0x4c8], R0 ;  /* 0x0004c80001007387 */ /* 0x000fe80000100800 */
[----:B------:R0:W-:Y:S02]  /*1abf0*/  STL [R1+0x4c4], R4 ;  /* 0x0004c40401007387 */ /* 0x0001e40000100800 */
[----:B0-----:R-:W-:-:S02]  /*1ac00*/  SEL R4, R92, R3, !P5 ;  /* 0x000000035c047207 */ /* 0x001fc40006800000 */
[----:B------:R-:W4:Y:S01]  /*1ac10*/  LDL.LU R3, [R1+0x52c] ;  /* 0x00052c0001037983 */ /* 0x000f220000300800 */
[----:B------:R-:W-:-:S04]  /*1ac20*/  IADD3 R15, P3, PT, R17, R10, RZ ;  /* 0x0000000a110f7210 */ /* 0x000fc80007f7e0ff */
[----:B------:R-:W-:Y:S01]  /*1ac30*/  LEA.HI.X.SX32 R17, R17, R7, 0x1, P3 ;  /* 0x0000000711117211 */ /* 0x000fe200018f0eff */
[----:B------:R0:W-:Y:S01]  /*1ac40*/  STL [R1+0x4d0], R15 ;  /* 0x0004d00f01007387 */ /* 0x0001e20000100800 */
[----:B------:R-:W-:-:S03]  /*1ac50*/  IMAD R18, R5, UR12, RZ ;  /* 0x0000000c05127c24 */ /* 0x000fc6000f8e02ff */
[----:B------:R1:W-:Y:S01]  /*1ac60*/  STL [R1+0x4cc], R17 ;  /* 0x0004cc1101007387 */ /* 0x0003e20000100800 */
[----:B0-----:R-:W-:Y:S01]  /*1ac70*/  IADD3 R15, P3, PT, R6, R10, RZ ;  /* 0x0000000a060f7210 */ /* 0x001fe20007f7e0ff */
[----:B-1----:R-:W-:-:S04]  /*1ac80*/  IMAD R17, R4, UR12, RZ ;  /* 0x0000000c04117c24 */ /* 0x002fc8000f8e02ff */
[----:B------:R0:W-:Y:S01]  /*1ac90*/  STL [R1+0x4e8], R15 ;  /* 0x0004e80f01007387 */ /* 0x0001e20000100800 */
[-C--:B------:R-:W-:Y:S02]  /*1aca0*/  LEA.HI.X.SX32 R4, R6, R7.reuse, 0x1, P3 ;  /* 0x0000000706047211 */ /* 0x080fe400018f0eff */
[----:B------:R-:W-:Y:S02]  /*1acb0*/  IADD3 R91, P3, PT, R18, R10, RZ ;  /* 0x0000000a125b7210 */ /* 0x000fe40007f7e0ff */
[----:B--2---:R-:W-:Y:S02]  /*1acc0*/  SEL R5, R92, R16, !P5 ;  /* 0x000000105c057207 */ /* 0x004fe40006800000 */
[----:B------:R-:W2:Y:S03]  /*1acd0*/  LDL.LU R16, [R1+0x544] ;  /* 0x0005440001107983 */ /* 0x000ea60000300800 */
[----:B------:R-:W-:Y:S01]  /*1ace0*/  IMAD R6, R5, UR12, RZ ;  /* 0x0000000c05067c24 */ /* 0x000fe2000f8e02ff */
[----:B------:R3:W-:Y:S01]  /*1acf0*/  STL [R1+0x4e4], R4 ;  /* 0x0004e40401007387 */ /* 0x0007e20000100800 */
[----:B------:R-:W-:-:S03]  /*1ad00*/  LEA.HI.X.SX32 R5, R18, R7, 0x1, P3 ;  /* 0x0000000712057211 */ /* 0x000fc600018f0eff */
[----:B------:R-:W2:Y:S01]  /*1ad10*/  LDL.LU R83, [R1+0x54c] ;  /* 0x00054c0001537983 */ /* 0x000ea20000300800 */
[----:B0-----:R-:W-:-:S03]  /*1ad20*/  IADD3 R15, P3, PT, R17, R10, RZ ;  /* 0x0000000a110f7210 */ /* 0x001fc60007f7e0ff */
[----:B------:R-:W-:Y:S01]  /*1ad30*/  STL [R1+0x4f0], R91 ;  /* 0x0004f05b01007387 */ /* 0x000fe20000100800 */
[----:B------:R-:W-:-:S03]  /*1ad40*/  LEA.HI.X.SX32 R17, R17, R7, 0x1, P3 ;  /* 0x0000000711117211 */ /* 0x000fc600018f0eff */
[----:B------:R4:W-:Y:S01]  /*1ad50*/  STL [R1+0x4ec], R5 ;  /* 0x0004ec0501007387 */ /* 0x0009e20000100800 */
[----:B---3--:R-:W-:-:S03]  /*1ad60*/  SEL R4, R92, R86, !P5 ;  /* 0x000000565c047207 */ /* 0x008fc60006800000 */
[----:B------:R-:W3:Y:S04]  /*1ad70*/  LDL.LU R85, [R1+0x564] ;  /* 0x0005640001557983 */ /* 0x000ee80000300800 */
[----:B------:R0:W-:Y:S01]  /*1ad80*/  STL [R1+0x508], R15 ;  /* 0x0005080f01007387 */ /* 0x0001e20000100800 */
[----:B----4-:R-:W-:-:S03]  /*1ad90*/  SEL R5, R92, R87, !P5 ;  /* 0x000000575c057207 */ /* 0x010fc60006800000 */
[----:B------:R1:W-:Y:S01]  /*1ada0*/  STL [R1+0x504], R17 ;  /* 0x0005041101007387 */ /* 0x0003e20000100800 */
[----:B------:R-:W-:-:S03]  /*1adb0*/  IMAD R18, R4, UR12, RZ ;  /* 0x0000000c04127c24 */ /* 0x000fc6000f8e02ff */
[----:B------:R-:W4:Y:S01]  /*1adc0*/  LDL.LU R86, [R1+0x56c] ;  /* 0x00056c0001567983 */ /* 0x000f220000300800 */
[-C--:B0-----:R-:W-:Y:S02]  /*1add0*/  IADD3 R15, P3, PT, R6, R10.reuse, RZ ;  /* 0x0000000a060f7210 */ /* 0x081fe40007f7e0ff */
[----:B------:R-:W-:Y:S01]  /*1ade0*/  SEL R4, R92, R89, !P5 ;  /* 0x000000595c047207 */ /* 0x000fe20006800000 */
[----:B-1----:R-:W-:Y:S02]  /*1adf0*/  IMAD R17, R5, UR12, RZ ;  /* 0x0000000c05117c24 */ /* 0x002fe4000f8e02ff */
[----:B------:R0:W-:Y:S01]  /*1ae00*/  STL [R1+0x510], R15 ;  /* 0x0005100f01007387 */ /* 0x0001e20000100800 */
[----:B------:R-:W-:Y:S02]  /*1ae10*/  LEA.HI.X.SX32 R5, R6, R7, 0x1, P3 ;  /* 0x0000000706057211 */ /* 0x000fe400018f0eff */
[----:B------:R-:W-:Y:S01]  /*1ae20*/  IADD3 R88, P3, PT, R18, R10, RZ ;  /* 0x0000000a12587210 */ /* 0x000fe20007f7e0ff */
[----:B------:R-:W4:Y:S01]  /*1ae30*/  LDL.LU R87, [R1+0x584] ;  /* 0x0005840001577983 */ /* 0x000f220000300800 */
[----:B------:R-:W-:-:S02]  /*1ae40*/  IMAD R6, R4, UR12, RZ ;  /* 0x0000000c04067c24 */ /* 0x000fc4000f8e02ff */
[----:B------:R-:W-:Y:S01]  /*1ae50*/  LEA.HI.X.SX32 R4, R18, R7, 0x1, P3 ;  /* 0x0000000712047211 */ /* 0x000fe200018f0eff */
[----:B------:R1:W-:Y:S01]  /*1ae60*/  STL [R1+0x50c], R5 ;  /* 0x00050c0501007387 */ /* 0x0003e20000100800 */
[----:B0-----:R-:W-:-:S03]  /*1ae70*/  IADD3 R15, P3, PT, R17, R10, RZ ;  /* 0x0000000a110f7210 */ /* 0x001fc60007f7e0ff */
[----:B------:R-:W4:Y:S04]  /*1ae80*/  LDL.LU R89, [R1+0x58c] ;  /* 0x00058c0001597983 */ /* 0x000f280000300800 */
[----:B------:R-:W-:Y:S01]  /*1ae90*/  STL [R1+0x528], R88 ;  /* 0x0005285801007387 */ /* 0x000fe20000100800 */
[----:B-1----:R-:W-:-:S03]  /*1aea0*/  SEL R5, R92, R90, !P5 ;  /* 0x0000005a5c057207 */ /* 0x002fc60006800000 */
[----:B------:R0:W-:Y:S04]  /*1aeb0*/  STL [R1+0x524], R4 ;  /* 0x0005240401007387 */ /* 0x0001e80000100800 */
[----:B------:R-:W4:Y:S04]  /*1aec0*/  LDL.LU R90, [R1+0x5a4] ;  /* 0x0005a400015a7983 */ /* 0x000f280000300800 */
[----:B------:R1:W-:Y:S01]  /*1aed0*/  STL [R1+0x530], R15 ;  /* 0x0005300f01007387 */ /* 0x0003e20000100800 */
[----:B0-----:R-:W-:-:S03]  /*1aee0*/  SEL R4, R92, R3, !P5 ;  /* 0x000000035c047207 */ /* 0x001fc60006800000 */
[----:B------:R-:W4:Y:S01]  /*1aef0*/  LDL.LU R3, [R1+0x5ac] ;  /* 0x0005ac0001037983 */ /* 0x000f220000300800 */
[----:B------:R-:W-:Y:S01]  /*1af00*/  IMAD R18, R5, UR12, RZ ;  /* 0x0000000c05127c24 */ /* 0x000fe2000f8e02ff */
[-C--:B------:R-:W-:Y:S02]  /*1af10*/  LEA.HI.X.SX32 R5, R17, R7.reuse, 0x1, P3 ;  /* 0x0000000711057211 */ /* 0x080fe400018f0eff */
[-C--:B------:R-:W-:Y:S01]  /*1af20*/  IADD3 R84, P3, PT, R6, R10.reuse, RZ ;  /* 0x0000000a06547210 */ /* 0x080fe20007f7e0ff */
[----:B------:R-:W-:Y:S02]  /*1af30*/  IMAD R17, R4, UR12, RZ ;  /* 0x0000000c04117c24 */ /* 0x000fe4000f8e02ff */
[----:B------:R2:W-:Y:S01]  /*1af40*/  STL [R1+0x52c], R5 ;  /* 0x00052c0501007387 */ /* 0x0005e20000100800 */
[----:B------:R-:W-:Y:S02]  /*1af50*/  LEA.HI.X.SX32 R4, R6, R7, 0x1, P3 ;  /* 0x0000000706047211 */ /* 0x000fe400018f0eff */
[----:B-1----:R-:W-:-:S04]  /*1af60*/  IADD3 R15, P3, PT, R18, R10, RZ ;  /* 0x0000000a120f7210 */ /* 0x002fc80007f7e0ff */
[----:B------:R-:W-:Y:S02]  /*1af70*/  LEA.HI.X.SX32 R18, R18, R7, 0x1, P3 ;  /* 0x0000000712127211 */ /* 0x000fe400018f0eff */
[----:B--2---:R-:W-:Y:S02]  /*1af80*/  SEL R5, R92, R16, !P5 ;  /* 0x000000105c057207 */ /* 0x004fe40006800000 */
[----:B------:R-:W2:Y:S04]  /*1af90*/  LDL.LU R16, [R1+0x5c4] ;  /* 0x0005c40001107983 */ /* 0x000ea80000300800 */
[----:B------:R-:W-:Y:S01]  /*1afa0*/  STL [R1+0x548], R84 ;  /* 0x0005485401007387 */ /* 0x000fe20000100800 */
[----:B------:R-:W-:-:S03]  /*1afb0*/  IMAD R6, R5, UR12, RZ ;  /* 0x0000000c05067c24 */ /* 0x000fc6000f8e02ff */
[----:B------:R0:W-:Y:S04]  /*1afc0*/  STL [R1+0x544], R4 ;  /* 0x0005440401007387 */ /* 0x0001e80000100800 */
[----:B------:R1:W-:Y:S04]  /*1afd0*/  STL [R1+0x550], R15 ;  /* 0x0005500f01007387 */ /* 0x0003e80000100800 */
[----:B------:R3:W-:Y:S01]  /*1afe0*/  STL [R1+0x54c], R18 ;  /* 0x00054c1201007387 */ /* 0x0007e20000100800 */
[----:B0-----:R-:W-:Y:S02]  /*1aff0*/  SEL R4, R92, R83, !P5 ;  /* 0x000000535c047207 */ /* 0x001fe40006800000 */
[----:B-1----:R-:W-:-:S04]  /*1b000*/  IADD3 R15, P3, PT, R17, R10, RZ ;  /* 0x0000000a110f7210 */ /* 0x002fc80007f7e0ff */
[----:B------:R-:W-:Y:S01]  /*1b010*/  LEA.HI.X.SX32 R17, R17, R7, 0x1, P3 ;  /* 0x0000000711117211 */ /* 0x000fe200018f0eff */
[----:B------:R0:W-:Y:S01]  /*1b020*/  STL [R1+0x568], R15 ;  /* 0x0005680f01007387 */ /* 0x0001e20000100800 */
[----:B---3--:R-:W-:Y:S01]  /*1b030*/  IMAD R18, R4, UR12, RZ ;  /* 0x0000000c04127c24 */ /* 0x008fe2000f8e02ff */
[----:B------:R-:W-:Y:S02]  /*1b040*/  SEL R5, R92, R85, !P5 ;  /* 0x000000555c057207 */ /* 0x000fe40006800000 */
[----:B------:R1:W-:Y:S01]  /*1b050*/  STL [R1+0x564], R17 ;  /* 0x0005641101007387 */ /* 0x0003e20000100800 */
[----:B0-----:R-:W-:-:S04]  /*1b060*/  IADD3 R15, P3, PT, R6, R10, RZ ;  /* 0x0000000a060f7210 */ /* 0x001fc80007f7e0ff */
[----:B------:R-:W-:Y:S01]  /*1b070*/  LEA.HI.X.SX32 R6, R6, R7, 0x1, P3 ;  /* 0x0000000706067211 */ /* 0x000fe200018f0eff */
[----:B------:R0:W-:Y:S01]  /*1b080*/  STL [R1+0x570], R15 ;  /* 0x0005700f01007387 */ /* 0x0001e20000100800 */
[----:B-1----:R-:W-:Y:S01]  /*1b090*/  IMAD R17, R5, UR12, RZ ;  /* 0x0000000c05117c24 */ /* 0x002fe2000f8e02ff */
[----:B----4-:R-:W-:Y:S02]  /*1b0a0*/  SEL R4, R92, R86, !P5 ;  /* 0x000000565c047207 */ /* 0x010fe40006800000 */
[----:B------:R1:W-:Y:S01]  /*1b0b0*/  STL [R1+0x56c], R6 ;  /* 0x00056c0601007387 */ /* 0x0003e20000100800 */
[----:B0-----:R-:W-:-:S04]  /*1b0c0*/  IADD3 R15, P3, PT, R18, R10, RZ ;  /* 0x0000000a120f7210 */ /* 0x001fc80007f7e0ff */
[----:B------:R-:W-:Y:S01]  /*1b0d0*/  LEA.HI.X.SX32 R18, R18, R7, 0x1, P3 ;  /* 0x0000000712127211 */ /* 0x000fe200018f0eff */
[----:B------:R0:W-:Y:S01]  /*1b0e0*/  STL [R1+0x588], R15 ;  /* 0x0005880f01007387 */ /* 0x0001e20000100800 */
[----:B-1----:R-:W-:Y:S01]  /*1b0f0*/  IMAD R6, R4, UR12, RZ ;  /* 0x0000000c04067c24 */ /* 0x002fe2000f8e02ff */
[----:B------:R-:W-:Y:S02]  /*1b100*/  SEL R5, R92, R87, !P5 ;  /* 0x000000575c057207 */ /* 0x000fe40006800000 */
        /* <DEDUP_REMOVED lines=11> */
[----:B0-----:R-:W-:Y:S02]  /*1b1c0*/  IADD3 R15, P3, PT, R18, R10, RZ ;  /* 0x0000000a120f7210 */ /* 0x001fe40007f7e0ff */
[----:B------:R-:W-:Y:S04]  /*1b1d0*/  STL [R1+0x5a4], R6 ;  /* 0x0005a40601007387 */ /* 0x000fe80000100800 */
[----:B------:R-:W-:Y:S01]  /*1b1e0*/  STL [R1+0x5b0], R15 ;  /* 0x0005b00f01007387 */ /* 0x000fe20000100800 */
[----:B------:R-:W-:-:S02]  /*1b1f0*/  SEL R4, R92, R3, !P5 ;  /* 0x000000035c047207 */ /* 0x000fc40006800000 */
[----:B------:R-:W-:-:S05]  /*1b200*/  LEA.HI.X.SX32 R3, R18, R7, 0x1, P3 ;  /* 0x0000000712037211 */ /* 0x000fca00018f0eff */
[----:B------:R0:W-:Y:S04]  /*1b210*/  STL [R1+0x5ac], R3 ;  /* 0x0005ac0301007387 */ /* 0x0001e80000100800 */
[----:B------:R-:W3:Y:S04]  /*1b220*/  LDL.LU R75, [R1+0x800] ;  /* 0x00080000014b7983 */ /* 0x000ee80000300800 */
[----:B0-----:R-:W4:Y:S01]  /*1b230*/  LDL.LU R3, [R1+0x7fc] ;  /* 0x0007fc0001037983 */ /* 0x001f220000300800 */
[C---:B------:R-:W-:Y:S01]  /*1b240*/  IADD3 R68, P3, PT, R17.reuse, R10, RZ ;  /* 0x0000000a11447210 */ /* 0x040fe20007f7e0ff */
[----:B------:R-:W0:Y:S03]  /*1b250*/  S2R R85, SR_TID.X ;  /* 0x0000000000557919 */ /* 0x000e260000002100 */
[----:B------:R-:W-:-:S02]  /*1b260*/  LEA.HI.X.SX32 R15, R17, R7, 0x1, P3 ;  /* 0x00000007110f7211 */ /* 0x000fc400018f0eff */
[----:B------:R-:W-:-:S03]  /*1b270*/  SEL R5, R92, R90, !P5 ;  /* 0x0000005a5c057207 */ /* 0x000fc60006800000 */
[----:B------:R1:W-:Y:S02]  /*1b280*/  STL [R1+0x5c4], R15 ;  /* 0x0005c40f01007387 */ /* 0x0003e40000100800 */
[----:B------:R-:W-:Y:S02]  /*1b290*/  IMAD R6, R5, UR12, RZ ;  /* 0x0000000c05067c24 */ /* 0x000fe4000f8e02ff */
[----:B------:R-:W4:Y:S01]  /*1b2a0*/  LDL.LU R90, [R1+0x7e8] ;  /* 0x0007e800015a7983 */ /* 0x000f220000300800 */
[----:B------:R-:W-:Y:S02]  /*1b2b0*/  IMAD R4, R4, UR12, RZ ;  /* 0x0000000c04047c24 */ /* 0x000fe4000f8e02ff */
[----:B------:R-:W-:Y:S01]  /*1b2c0*/  IADD3 R66, P3, PT, R6, R10, RZ ;  /* 0x0000000a06427210 */ /* 0x000fe20007f7e0ff */
[----:B------:R-:W4:Y:S01]  /*1b2d0*/  LDL.LU R76, [R1+0x7e4] ;  /* 0x0007e400014c7983 */ /* 0x000f220000300800 */
[----:B------:R-:W-:-:S04]  /*1b2e0*/  @!UP1 UIADD3 UR4, UPT, UPT, -UR6, 0x100000, URZ ;  /* 0x0010000006049890 */ /* 0x000fc8000fffe1ff */
[----:B------:R-:W-:Y:S02]  /*1b2f0*/  @!UP1 USHF.L.U32 UR5, UR4, 0xb, URZ ;  /* 0x0000000b04059899 */ /* 0x000fe400080006ff */
[----:B------:R-:W-:Y:S01]  /*1b300*/  @!UP1 USHF.L.U32 UR4, UR4, 0x1, URZ ;  /* 0x0000000104049899 */ /* 0x000fe200080006ff */
[----:B------:R-:W4:Y:S01]  /*1b310*/  LDL.LU R77, [R1+0x7e0] ;  /* 0x0007e000014d7983 */ /* 0x000f220000300800 */
[----:B-1----:R-:W-:Y:S01]  /*1b320*/  LEA.HI.X.SX32 R15, R6, R7, 0x1, P3 ;  /* 0x00000007060f7211 */ /* 0x002fe200018f0eff */
[----:B------:R-:W1:Y:S02]  /*1b330*/  LDCU UR6, c[0x0][0x3b0] ;  /* 0x00007600ff0677ac */ /* 0x000e640008000800 */
[----:B------:R-:W4:Y:S01]  /*1b340*/  LDL.LU R79, [R1+0x7dc] ;  /* 0x0007dc00014f7983 */ /* 0x000f220000300800 */
[----:B------:R-:W-:-:S03]  /*1b350*/  IADD3 R69, P3, PT, R4, R10, RZ ;  /* 0x0000000a04457210 */ /* 0x000fc60007f7e0ff */
[----:B------:R-:W4:Y:S04]  /*1b360*/  LDL.LU R80, [R1+0x7c8] ;  /* 0x0007c80001507983 */ /* 0x000f280000300800 */
[----:B------:R-:W4:Y:S01]  /*1b370*/  LDL.LU R81, [R1+0x7c4] ;  /* 0x0007c40001517983 */ /* 0x000f220000300800 */
[----:B------:R-:W-:-:S03]  /*1b380*/  LEA.HI.X.SX32 R74, R4, R7, 0x1, P3 ;  /* 0x00000007044a7211 */ /* 0x000fc600018f0eff */
[----:B------:R-:W4:Y:S04]  /*1b390*/  LDL.LU R82, [R1+0x7c0] ;  /* 0x0007c00001527983 */ /* 0x000f280000300800 */
[----:B------:R-:W4:Y:S01]  /*1b3a0*/  LDL.LU R87, [R1+0x7bc] ;  /* 0x0007bc0001577983 */ /* 0x000f220000300800 */
[----:B------:R-:W-:-:S03]  /*1b3b0*/  VOTEU.ALL UP1, P1 ;  /* 0x0000000000ff7886 */ /* 0x000fc60000820000 */
[----:B------:R-:W4:Y:S01]  /*1b3c0*/  LDL.LU R89, [R1+0x7a8] ;  /* 0x0007a80001597983 */ /* 0x000f220000300800 */
[----:B0-----:R-:W-:Y:S01]  /*1b3d0*/  LOP3.LUT R85, R85, 0x7f, RZ, 0xc0, !PT ;  /* 0x0000007f55557812 */ /* 0x001fe200078ec0ff */
[----:B------:R0:W0:Y:S02]  /*1b3e0*/  @!UP1 SYNCS.EXCH.64 URZ, [UR9+0x14008], UR4 ;  /* 0x0140080409ff95b2 */ /* 0x0000240008000100 */
[----:B------:R-:W4:Y:S04]  /*1b3f0*/  LDL.LU R83, [R1+0x7a4] ;  /* 0x0007a40001537983 */ /* 0x000f280000300800 */
[----:B------:R-:W4:Y:S04]  /*1b400*/  LDL.LU R86, [R1+0x7a0] ;  /* 0x0007a00001567983 */ /* 0x000f280000300800 */
[----:B------:R-:W-:Y:S01]  /*1b410*/  STL [R1+0x5c8], R68 ;  /* 0x0005c84401007387 */ /* 0x000fe20000100800 */
[----:B--2---:R-:W-:Y:S01]  /*1b420*/  SEL R5, R92, R16, !P5 ;  /* 0x000000105c057207 */ /* 0x004fe20006800000 */
[----:B------:R-:W-:Y:S01]  /*1b430*/  VIADD R4, R12, 0x1be ;  /* 0x000001be0c047836 */ /* 0x000fe20000000000 */
[----:B------:R-:W-:Y:S01]  /*1b440*/  LOP3.LUT R78, R14, 0x1c4, RZ, 0xfc, !PT ;  /* 0x000001c40e4e7812 */ /* 0x000fe200078efcff */
[----:B0-----:R-:W0:Y:S02]  /*1b450*/  LDCU UR4, c[0x0][0x3b0] ;  /* 0x00007600ff0477ac */ /* 0x001e240008000800 */
[----:B------:R-:W-:Y:S01]  /*1b460*/  IMAD R5, R5, UR12, RZ ;  /* 0x0000000c05057c24 */ /* 0x000fe2000f8e02ff */
[----:B------:R-:W-:Y:S01]  /*1b470*/  STL [R1+0x5d0], R66 ;  /* 0x0005d04201007387 */ /* 0x000fe20000100800 */
[----:B------:R-:W-:Y:S01]  /*1b480*/  LOP3.LUT R6, R85, 0x30, RZ, 0x3c, !PT ;  /* 0x0000003055067812 */ /* 0x000fe200078e3cff */
[----:B------:R-:W2:Y:S02]  /*1b490*/  LDCU UR5, c[0x0][0x3b0] ;  /* 0x00007600ff0577ac */ /* 0x000ea40008000800 */
[C---:B------:R-:W-:Y:S01]  /*1b4a0*/  IADD3 R16, P3, PT, R5.reuse, R10, RZ ;  /* 0x0000000a05107210 */ /* 0x040fe20007f7e0ff */
[----:B------:R-:W-:Y:S03]  /*1b4b0*/  STL [R1+0x5cc], R15 ;  /* 0x0005cc0f01007387 */ /* 0x000fe60000100800 */
[----:B------:R-:W-:Y:S01]  /*1b4c0*/  LEA.HI.X.SX32 R93, R5, R7, 0x1, P3 ;  /* 0x00000007055d7211 */ /* 0x000fe200018f0eff */
[----:B------:R-:W-:Y:S04]  /*1b4d0*/  STL [R1+0x5e8], R69 ;  /* 0x0005e84501007387 */ /* 0x000fe80000100800 */
[----:B------:R-:W-:Y:S04]  /*1b4e0*/  STL [R1+0x5e4], R74 ;  /* 0x0005e44a01007387 */ /* 0x000fe80000100800 */
[----:B------:R-:W-:Y:S04]  /*1b4f0*/  STL [R1+0x5f0], R16 ;  /* 0x0005f01001007387 */ /* 0x000fe80000100800 */
[----:B------:R-:W-:Y:S04]  /*1b500*/  STL [R1+0x5ec], R93 ;  /* 0x0005ec5d01007387 */ /* 0x000fe80000100800 */
[----:B---3--:R-:W-:Y:S04]  /*1b510*/  STS.U8 [R85+UR9+0x10000], R75 ;  /* 0x0100004b55007988 */ /* 0x008fe80008000009 */
[----:B----4-:R3:W-:Y:S04]  /*1b520*/  STS.U8 [R85+UR9+0x10400], R3 ;  /* 0x0104000355007988 */ /* 0x0107e80008000009 */
[----:B---3--:R-:W3:Y:S01]  /*1b530*/  LDL.LU R3, [R1+0x79c] ;  /* 0x00079c0001037983 */ /* 0x008ee20000300800 */
[----:B------:R-:W-:-:S02]  /*1b540*/  IABS R17, R4 ;  /* 0x0000000400117213 */ /* 0x000fc40000000000 */
[----:B------:R-:W-:Y:S01]  /*1b550*/  ISETP.GE.AND P3, PT, R4, RZ, PT ;  /* 0x000000ff0400720c */ /* 0x000fe20003f66270 */
[----:B------:R4:W-:Y:S02]  /*1b560*/  STS.U8 [R85+UR9+0x10800], R90 ;  /* 0x0108005a55007988 */ /* 0x0009e40008000009 */
[----:B------:R-:W-:-:S04]  /*1b570*/  IMAD.HI.U32 R4, R13, R17, RZ ;  /* 0x000000110d047227 */ /* 0x000fc800078e00ff */
[----:B------:R-:W-:Y:S01]  /*1b580*/  IMAD.MOV R4, RZ, RZ, -R4 ;  /* 0x000000ffff047224 */ /* 0x000fe200078e0a04 */
[----:B----4-:R-:W4:Y:S03]  /*1b590*/  LDL.LU R90, [R1+0x788] ;  /* 0x00078800015a7983 */ /* 0x010f260000300800 */
[----:B------:R-:W-:Y:S01]  /*1b5a0*/  IMAD R17, R11, R4, R17 ;  /* 0x000000040b117224 */ /* 0x000fe200078e0211 */
[----:B------:R-:W-:Y:S01]  /*1b5b0*/  LOP3.LUT R4, R85, 0x10, RZ, 0x3c, !PT ;  /* 0x0000001055047812 */ /* 0x000fe200078e3cff */
[----:B------:R-:W-:Y:S04]  /*1b5c0*/  STS.U8 [R85+UR9+0x10c00], R76 ;  /* 0x010c004c55007988 */ /* 0x000fe80008000009 */
[----:B------:R-:W-:Y:S04]  /*1b5d0*/  STS.U8 [R85+UR9+0x11000], R77 ;  /* 0x0110004d55007988 */ /* 0x000fe80008000009 */
[----:B------:R-:W-:Y:S04]  /*1b5e0*/  STS.U8 [R85+UR9+0x11400], R79 ;  /* 0x0114004f55007988 */ /* 0x000fe80008000009 */
[----:B------:R-:W2:Y:S04]  /*1b5f0*/  LDL.LU R51, [R1+0x784] ;  /* 0x0007840001337983 */ /* 0x000ea80000300800 */
[----:B------:R-:W-:Y:S04]  /*1b600*/  STS.U8 [R85+UR9+0x11800], R80 ;  /* 0x0118005055007988 */ /* 0x000fe80008000009 */
[----:B------:R-:W2:Y:S04]  /*1b610*/  LDL.LU R52, [R1+0x780] ;  /* 0x0007800001347983 */ /* 0x000ea80000300800 */
[----:B------:R-:W-:Y:S04]  /*1b620*/  STS.U8 [R85+UR9+0x11c00], R81 ;  /* 0x011c005155007988 */ /* 0x000fe80008000009 */
[----:B------:R-:W2:Y:S04]  /*1b630*/  LDL.LU R53, [R1+0x77c] ;  /* 0x00077c0001357983 */ /* 0x000ea80000300800 */
[----:B------:R0:W-:Y:S04]  /*1b640*/  STS.U8 [R4+UR9+0x10480], R87 ;  /* 0x0104805704007988 */ /* 0x0001e80008000009 */
[----:B------:R-:W2:Y:S04]  /*1b650*/  LDL.LU R62, [R1+0x768] ;  /* 0x00076800013e7983 */ /* 0x000ea80000300800 */
[----:B0-----:R-:W2:Y:S04]  /*1b660*/  LDL.LU R87, [R1+0x764] ;  /* 0x0007640001577983 */ /* 0x001ea80000300800 */
[----:B------:R-:W2:Y:S04]  /*1b670*/  LDL.LU R63, [R1+0x760] ;  /* 0x00076000013f7983 */ /* 0x000ea80000300800 */
[----:B------:R-:W2:Y:S04]  /*1b680*/  LDL.LU R64, [R1+0x75c] ;  /* 0x00075c0001407983 */ /* 0x000ea80000300800 */
[----:B------:R0:W-:Y:S04]  /*1b690*/  STS.U8 [R4+UR9+0x10880], R89 ;  /* 0x0108805904007988 */ /* 0x0001e80008000009 */
[----:B------:R-:W2:Y:S04]  /*1b6a0*/  LDL.LU R65, [R1+0x748] ;  /* 0x0007480001417983 */ /* 0x000ea80000300800 */
[----:B0-----:R-:W2:Y:S04]  /*1b6b0*/  LDL.LU R89, [R1+0x744] ;  /* 0x0007440001597983 */ /* 0x001ea80000300800 */
[----:B------:R-:W2:Y:S04]  /*1b6c0*/  LDL.LU R67, [R1+0x740] ;  /* 0x0007400001437983 */ /* 0x000ea80000300800 */
[----:B------:R-:W2:Y:S04]  /*1b6d0*/  LDL.LU R70, [R1+0x73c] ;  /* 0x00073c0001467983 */ /* 0x000ea80000300800 */
[----:B------:R-:W2:Y:S04]  /*1b6e0*/  LDL.LU R71, [R1+0x728] ;  /* 0x0007280001477983 */ /* 0x000ea80000300800 */
[----:B------:R-:W2:Y:S04]  /*1b6f0*/  LDL.LU R72, [R1+0x724] ;  /* 0x0007240001487983 */ /* 0x000ea80000300800 */
[----:B------:R-:W2:Y:S04]  /*1b700*/  LDL.LU R73, [R1+0x720] ;  /* 0x0007200001497983 */ /* 0x000ea80000300800 */
[----:B------:R-:W2:Y:S04]  /*1b710*/  LDL.LU R75, [R1+0x71c] ;  /* 0x00071c00014b7983 */ /* 0x000ea80000300800 */
[----:B------:R-:W2:Y:S04]  /*1b720*/  LDL.LU R76, [R1+0x708] ;  /* 0x00070800014c7983 */ /* 0x000ea80000300800 */
[----:B------:R-:W2:Y:S04]  /*1b730*/  LDL.LU R77, [R1+0x704] ;  /* 0x00070400014d7983 */ /* 0x000ea80000300800 */
[----:B---3--:R0:W-:Y:S04]  /*1b740*/  STS.U8 [R4+UR9+0x11480], R3 ;  /* 0x0114800304007988 */ /* 0x0081e80008000009 */
[----:B0-----:R-:W3:Y:S04]  /*1b750*/  LDL.LU R3, [R1+0x700] ;  /* 0x0007000001037983 */ /* 0x001ee80000300800 */
[----:B------:R-:W3:Y:S04]  /*1b760*/  LDL.LU R79, [R1+0x6fc] ;  /* 0x0006fc00014f7983 */ /* 0x000ee80000300800 */
[----:B------:R-:W3:Y:S04]  /*1b770*/  LDL.LU R80, [R1+0x6e8] ;  /* 0x0006e80001507983 */ /* 0x000ee80000300800 */
[----:B------:R0:W-:Y:S04]  /*1b780*/  STS.U8 [R4+UR9+0x10080], R82 ;  /* 0x0100805204007988 */ /* 0x0001e80008000009 */
[----:B------:R-:W3:Y:S04]  /*1b790*/  LDL.LU R81, [R1+0x6e4] ;  /* 0x0006e40001517983 */ /* 0x000ee80000300800 */
[----:B------:R1:W-:Y:S04]  /*1b7a0*/  STS.U8 [R4+UR9+0x10c80], R83 ;  /* 0x010c805304007988 */ /* 0x0003e80008000009 */
[----:B0-----:R-:W3:Y:S04]  /*1b7b0*/  LDL.LU R82, [R1+0x6d0] ;  /* 0x0006d00001527983 */ /* 0x001ee80000300800 */
[----:B------:R0:W-:Y:S04]  /*1b7c0*/  STS.U8 [R4+UR9+0x11080], R86 ;  /* 0x0110805604007988 */ /* 0x0001e80008000009 */
[----:B-1----:R-:W3:Y:S04]  /*1b7d0*/  LDL.LU R83, [R1+0x6cc] ;  /* 0x0006cc0001537983 */ /* 0x002ee80000300800 */
[----:B----4-:R1:W-:Y:S04]  /*1b7e0*/  STS.U8 [R4+UR9+0x11880], R90 ;  /* 0x0118805a04007988 */ /* 0x0103e80008000009 */
[----:B0-----:R-:W4:Y:S01]  /*1b7f0*/  LDL.LU R86, [R1+0x6c8] ;  /* 0x0006c80001567983 */ /* 0x001f220000300800 */
[----:B------:R-:W-:-:S03]  /*1b800*/  IABS R18, R78 ;  /* 0x0000004e00127213 */ /* 0x000fc60000000000 */
[----:B-1----:R-:W4:Y:S02]  /*1b810*/  LDL.LU R90, [R1+0x6c4] ;  /* 0x0006c400015a7983 */ /* 0x002f240000300800 */
[----:B------:R-:W-:-:S04]  /*1b820*/  IMAD.HI.U32 R5, R13, R18, RZ ;  /* 0x000000120d057227 */ /* 0x000fc800078e00ff */
[----:B------:R-:W-:Y:S01]  /*1b830*/  IMAD.MOV R5, RZ, RZ, -R5 ;  /* 0x000000ffff057224 */ /* 0x000fe200078e0a05 */
[----:B--2---:R0:W-:Y:S03]  /*1b840*/  STS.U8 [R4+UR9+0x11c80], R51 ;  /* 0x011c803304007988 */ /* 0x0041e60008000009 */
[----:B------:R-:W-:Y:S01]  /*1b850*/  IMAD R18, R11, R5, R18 ;  /* 0x000000050b127224 */ /* 0x000fe200078e0212 */
[C---:B------:R-:W-:Y:S02]  /*1b860*/  LOP3.LUT R5, R85.reuse, 0x20, RZ, 0x3c, !PT ;  /* 0x0000002055057812 */ /* 0x040fe400078e3cff */
[----:B0-----:R-:W-:-:S03]  /*1b870*/  LOP3.LUT R4, R85, 0x40, RZ, 0x3c, !PT ;  /* 0x0000004055047812 */ /* 0x001fc600078e3cff */
[----:B------:R-:W-:Y:S04]  /*1b880*/  STS.U8 [R5+UR9+0x10100], R52 ;  /* 0x0101003405007988 */ /* 0x000fe80008000009 */
[----:B------:R-:W-:Y:S04]  /*1b890*/  STS.U8 [R5+UR9+0x10500], R53 ;  /* 0x0105003505007988 */ /* 0x000fe80008000009 */
[----:B------:R-:W-:Y:S04]  /*1b8a0*/  STS.U8 [R5+UR9+0x10900], R62 ;  /* 0x0109003e05007988 */ /* 0x000fe80008000009 */
[----:B------:R0:W-:Y:S04]  /*1b8b0*/  STS.U8 [R5+UR9+0x10d00], R87 ;  /* 0x010d005705007988 */ /* 0x0001e80008000009 */
[----:B------:R-:W-:Y:S04]  /*1b8c0*/  STS.U8 [R5+UR9+0x11100], R63 ;  /* 0x0111003f05007988 */ /* 0x000fe80008000009 */
[----:B------:R-:W-:Y:S04]  /*1b8d0*/  STS.U8 [R5+UR9+0x11500], R64 ;  /* 0x0115004005007988 */ /* 0x000fe80008000009 */
[----:B------:R-:W-:Y:S04]  /*1b8e0*/  STS.U8 [R5+UR9+0x11900], R65 ;  /* 0x0119004105007988 */ /* 0x000fe80008000009 */
[----:B------:R1:W-:Y:S04]  /*1b8f0*/  STS.U8 [R5+UR9+0x11d00], R89 ;  /* 0x011d005905007988 */ /* 0x0003e80008000009 */
[----:B0-----:R-:W2:Y:S04]  /*1b900*/  LDL.LU R87, [R1+0x6b0] ;  /* 0x0006b00001577983 */ /* 0x001ea80000300800 */
[----:B------:R-:W-:Y:S04]  /*1b910*/  STS.U8 [R6+UR9+0x10180], R67 ;  /* 0x0101804306007988 */ /* 0x000fe80008000009 */
[----:B------:R-:W-:Y:S04]  /*1b920*/  STS.U8 [R6+UR9+0x10580], R70 ;  /* 0x0105804606007988 */ /* 0x000fe80008000009 */
[----:B------:R-:W-:Y:S04]  /*1b930*/  STS.U8 [R6+UR9+0x10980], R71 ;  /* 0x0109804706007988 */ /* 0x000fe80008000009 */
[----:B------:R-:W-:Y:S04]  /*1b940*/  STS.U8 [R6+UR9+0x10d80], R72 ;  /* 0x010d804806007988 */ /* 0x000fe80008000009 */
[----:B------:R-:W-:Y:S04]  /*1b950*/  STS.U8 [R6+UR9+0x11180], R73 ;  /* 0x0111804906007988 */ /* 0x000fe80008000009 */
[----:B------:R-:W-:Y:S04]  /*1b960*/  STS.U8 [R6+UR9+0x11580], R75 ;  /* 0x0115804b06007988 */ /* 0x000fe80008000009 */
[----:B------:R-:W-:Y:S04]  /*1b970*/  STS.U8 [R6+UR9+0x11980], R76 ;  /* 0x0119804c06007988 */ /* 0x000fe80008000009 */
[----:B------:R-:W-:Y:S04]  /*1b980*/  STS.U8 [R6+UR9+0x11d80], R77 ;  /* 0x011d804d06007988 */ /* 0x000fe80008000009 */
[----:B-1----:R-:W2:Y:S04]  /*1b990*/  LDL.LU R89, [R1+0x6ac] ;  /* 0x0006ac0001597983 */ /* 0x002ea80000300800 */
[----:B---3--:R0:W-:Y:S04]  /*1b9a0*/  STS.U8 [R4+UR9+0x10200], R3 ;  /* 0x0102000304007988 */ /* 0x0081e80008000009 */
[----:B0-----:R-:W3:Y:S04]  /*1b9b0*/  LDL.LU R3, [R1+0x6a8] ;  /* 0x0006a80001037983 */ /* 0x001ee80000300800 */
[----:B------:R-:W-:Y:S04]  /*1b9c0*/  STS.U8 [R4+UR9+0x10600], R79 ;  /* 0x0106004f04007988 */ /* 0x000fe80008000009 */
[----:B------:R-:W-:Y:S04]  /*1b9d0*/  STS.U8 [R4+UR9+0x10a00], R80 ;  /* 0x010a005004007988 */ /* 0x000fe80008000009 */
[----:B------:R-:W-:Y:S04]  /*1b9e0*/  STS.U8 [R4+UR9+0x10e00], R81 ;  /* 0x010e005104007988 */ /* 0x000fe80008000009 */
[----:B------:R-:W-:Y:S04]  /*1b9f0*/  STS.U8 [R4+UR9+0x11200], R82 ;  /* 0x0112005204007988 */ /* 0x000fe80008000009 */
[----:B------:R-:W-:Y:S04]  /*1ba00*/  STS.U8 [R4+UR9+0x11600], R83 ;  /* 0x0116005304007988 */ /* 0x000fe80008000009 */
[----:B----4-:R-:W-:Y:S04]  /*1ba10*/  STS.U8 [R4+UR9+0x11a00], R86 ;  /* 0x011a005604007988 */ /* 0x010fe80008000009 */
[----:B------:R0:W-:Y:S04]  /*1ba20*/  STS.U8 [R4+UR9+0x11e00], R90 ;  /* 0x011e005a04007988 */ /* 0x0001e80008000009 */
[----:B0-----:R-:W4:Y:S04]  /*1ba30*/  LDL.LU R90, [R1+0x6a4] ;  /* 0x0006a400015a7983 */ /* 0x001f280000300800 */
[----:B------:R-:W4:Y:S04]  /*1ba40*/  LDL.LU R49, [R1+0x690] ;  /* 0x0006900001317983 */ /* 0x000f280000300800 */
        /* <DEDUP_REMOVED lines=13> */
[----:B------:R-:W4:Y:S01]  /*1bb20*/  LDL.LU R75, [R1+0x628] ;  /* 0x00062800014b7983 */ /* 0x000f220000300800 */
[----:B------:R-:W-:-:S03]  /*1bb30*/  LOP3.LUT R4, R85, 0x50, RZ, 0x3c, !PT ;  /* 0x0000005055047812 */ /* 0x000fc600078e3cff */
[----:B------:R-:W4:Y:S04]  /*1bb40*/  LDL.LU R76, [R1+0x624] ;  /* 0x00062400014c7983 */ /* 0x000f280000300800 */
[----:B------:R-:W4:Y:S04]  /*1bb50*/  LDL.LU R77, [R1+0x610] ;  /* 0x00061000014d7983 */ /* 0x000f280000300800 */
[----:B------:R-:W4:Y:S04]  /*1bb60*/  LDL.LU R79, [R1+0x60c] ;  /* 0x00060c00014f7983 */ /* 0x000f280000300800 */
[----:B------:R-:W4:Y:S04]  /*1bb70*/  LDL.LU R80, [R1+0x608] ;  /* 0x0006080001507983 */ /* 0x000f280000300800 */
[----:B------:R-:W4:Y:S04]  /*1bb80*/  LDL.LU R81, [R1+0x604] ;  /* 0x0006040001517983 */ /* 0x000f280000300800 */
[----:B------:R-:W4:Y:S04]  /*1bb90*/  LDL.LU R82, [R1+0x258] ;  /* 0x0002580001527983 */ /* 0x000f280000300800 */
[----:B------:R-:W4:Y:S04]  /*1bba0*/  LDL.LU R83, [R1+0x254] ;  /* 0x0002540001537983 */ /* 0x000f280000300800 */
[----:B--2---:R0:W-:Y:S04]  /*1bbb0*/  STS.U8 [R4+UR9+0x10280], R87 ;  /* 0x0102805704007988 */ /* 0x0041e80008000009 */
[----:B------:R-:W2:Y:S04]  /*1bbc0*/  LDL.LU R86, [R1+0x250] ;  /* 0x0002500001567983 */ /* 0x000ea80000300800 */
[----:B------:R1:W-:Y:S04]  /*1bbd0*/  STS.U8 [R4+UR9+0x10680], R89 ;  /* 0x0106805904007988 */ /* 0x0003e80008000009 */
[----:B0-----:R-:W2:Y:S04]  /*1bbe0*/  LDL.LU R87, [R1+0x24c] ;  /* 0x00024c0001577983 */ /* 0x001ea80000300800 */
[----:B-1----:R-:W2:Y:S04]  /*1bbf0*/  LDL.LU R89, [R1+0x248] ;  /* 0x0002480001597983 */ /* 0x002ea80000300800 */
[----:B---3--:R0:W-:Y:S04]  /*1bc00*/  STS.U8 [R4+UR9+0x10a80], R3 ;  /* 0x010a800304007988 */ /* 0x0081e80008000009 */
[----:B0-----:R-:W3:Y:S01]  /*1bc10*/  LDL.LU R3, [R1+0x244] ;  /* 0x0002440001037983 */ /* 0x001ee20000300800 */
[----:B------:R-:W-:-:S03]  /*1bc20*/  LOP3.LUT R5, R85, 0x60, RZ, 0x3c, !PT ;  /* 0x0000006055057812 */ /* 0x000fc600078e3cff */
[----:B----4-:R-:W-:Y:S04]  /*1bc30*/  STS.U8 [R4+UR9+0x10e80], R90 ;  /* 0x010e805a04007988 */ /* 0x010fe80008000009 */
[----:B------:R-:W-:Y:S04]  /*1bc40*/  STS.U8 [R4+UR9+0x11280], R49 ;  /* 0x0112803104007988 */ /* 0x000fe80008000009 */
[----:B------:R-:W-:Y:S04]  /*1bc50*/  STS.U8 [R4+UR9+0x11680], R50 ;  /* 0x0116803204007988 */ /* 0x000fe80008000009 */
[----:B------:R-:W-:Y:S04]  /*1bc60*/  STS.U8 [R4+UR9+0x11a80], R51 ;  /* 0x011a803304007988 */ /* 0x000fe80008000009 */
[----:B------:R0:W-:Y:S04]  /*1bc70*/  STS.U8 [R4+UR9+0x11e80], R52 ;  /* 0x011e803404007988 */ /* 0x0001e80008000009 */
[----:B------:R-:W-:Y:S04]  /*1bc80*/  STS.U8 [R5+UR9+0x10300], R53 ;  /* 0x0103003505007988 */ /* 0x000fe80008000009 */
[----:B------:R-:W-:Y:S01]  /*1bc90*/  STS.U8 [R5+UR9+0x10700], R62 ;  /* 0x0107003e05007988 */ /* 0x000fe20008000009 */
[----:B0-----:R-:W-:-:S03]  /*1bca0*/  LOP3.LUT R4, R85, 0x70, RZ, 0x3c, !PT ;  /* 0x0000007055047812 */ /* 0x001fc600078e3cff */
        /* <DEDUP_REMOVED lines=14> */
[----:B------:R-:W-:Y:S04]  /*1bd90*/  STS.U8 [R85+UR9], R81 ;  /* 0x0000005155007988 */ /* 0x000fe80008000009 */
[----:B------:R-:W-:Y:S04]  /*1bda0*/  STS.U8 [R85+UR9+0x200], R82 ;  /* 0x0002005255007988 */ /* 0x000fe80008000009 */
[----:B------:R-:W-:Y:S04]  /*1bdb0*/  STS.U8 [R85+UR9+0x400], R83 ;  /* 0x0004005355007988 */ /* 0x000fe80008000009 */
[----:B--2---:R-:W-:Y:S04]  /*1bdc0*/  STS.U8 [R85+UR9+0x600], R86 ;  /* 0x0006005655007988 */ /* 0x004fe80008000009 */
[----:B------:R-:W2:Y:S04]  /*1bdd0*/  LDL.LU R90, [R1+0x240] ;  /* 0x00024000015a7983 */ /* 0x000ea80000300800 */
[----:B------:R-:W-:Y:S04]  /*1bde0*/  STS.U8 [R85+UR9+0x800], R87 ;  /* 0x0008005755007988 */ /* 0x000fe80008000009 */
[----:B------:R-:W-:Y:S04]  /*1bdf0*/  STS.U8 [R85+UR9+0xa00], R89 ;  /* 0x000a005955007988 */ /* 0x000fe80008000009 */
[----:B---3--:R0:W-:Y:S04]  /*1be00*/  STS.U8 [R85+UR9+0xc00], R3 ;  /* 0x000c000355007988 */ /* 0x0081e80008000009 */
[----:B0-----:R-:W3:Y:S04]  /*1be10*/  LDL.LU R3, [R1+0x23c] ;  /* 0x00023c0001037983 */ /* 0x001ee80000300800 */
        /* <DEDUP_REMOVED lines=29> */
[----:B0-----:R-:W2:Y:S04]  /*1bff0*/  LDL.LU R90, [R1+0x8c] ;  /* 0x00008c00015a7983 */ /* 0x001ea80000300800 */
[----:B---3--:R0:W-:Y:S04]  /*1c000*/  STS.U8 [R85+UR9+0x1000], R3 ;  /* 0x0010000355007988 */ /* 0x0081e80008000009 */
[----:B0-----:R-:W3:Y:S04]  /*1c010*/  LDL.LU R3, [R1+0x88] ;  /* 0x0000880001037983 */ /* 0x001ee80000300800 */
[----:B----4-:R0:W-:Y:S04]  /*1c020*/  STS.U8 [R85+UR9+0x1200], R5 ;  /* 0x0012000555007988 */ /* 0x0101e80008000009 */
[----:B------:R-:W-:Y:S04]  /*1c030*/  STS.U8 [R85+UR9+0x1400], R4 ;  /* 0x0014000455007988 */ /* 0x000fe80008000009 */
[----:B------:R1:W-:Y:S04]  /*1c040*/  STS.U8 [R85+UR9+0x1600], R48 ;  /* 0x0016003055007988 */ /* 0x0003e80008000009 */
[----:B0-----:R-:W4:Y:S04]  /*1c050*/  LDL.LU R5, [R1+0x84] ;  /* 0x0000840001057983 */ /* 0x001f280000300800 */
[----:B------:R0:W-:Y:S04]  /*1c060*/  STS.U8 [R85+UR9+0x1800], R49 ;  /* 0x0018003155007988 */ /* 0x0001e80008000009 */
[----:B-1----:R-:W4:Y:S04]  /*1c070*/  LDL.LU R48, [R1+0x80] ;  /* 0x0000800001307983 */ /* 0x002f280000300800 */
        /* <DEDUP_REMOVED lines=42> */
[----:B-1----:R-:W4:Y:S04]  /*1c320*/  LDL.LU R83, [R1+0x28] ;  /* 0x0000280001537983 */ /* 0x002f280000300800 */
[----:B------:R-:W4:Y:S04]  /*1c330*/  LDL.LU R4, [R1+0x24] ;  /* 0x0000240001047983 */ /* 0x000f280000300800 */
[----:B------:R0:W-:Y:S04]  /*1c340*/  STS.U8 [R85+UR9+0x4400], R86 ;  /* 0x0044005655007988 */ /* 0x0001e80008000009 */
[----:B------:R1:W-:Y:S04]  /*1c350*/  STS.U8 [R85+UR9+0x4600], R87 ;  /* 0x0046005755007988 */ /* 0x0003e80008000009 */
[----:B------:R2:W-:Y:S04]  /*1c360*/  STS.U8 [R85+UR9+0x4800], R89 ;  /* 0x0048005955007988 */ /* 0x0005e80008000009 */
[----:B0-----:R-:W4:Y:S04]  /*1c370*/  LDL.LU R86, [R1+0x20] ;  /* 0x0000200001567983 */ /* 0x001f280000300800 */
[----:B-1----:R-:W4:Y:S04]  /*1c380*/  LDL.LU R87, [R1+0x1c] ;  /* 0x00001c0001577983 */ /* 0x002f280000300800 */
[----:B--2---:R0:W-:Y:S04]  /*1c390*/  STS.U8 [R85+UR9+0x4a00], R90 ;  /* 0x004a005a55007988 */ /* 0x0041e80008000009 */
[----:B------:R-:W2:Y:S04]  /*1c3a0*/  LDL.LU R89, [R1+0x14] ;  /* 0x0000140001597983 */ /* 0x000ea80000300800 */
[----:B0-----:R-:W2:Y:S04]  /*1c3b0*/  LDL.LU R90, [R1+0x10] ;  /* 0x00001000015a7983 */ /* 0x001ea80000300800 */
[----:B---3--:R0:W-:Y:S04]  /*1c3c0*/  STS.U8 [R85+UR9+0x4c00], R3 ;  /* 0x004c000355007988 */ /* 0x0081e80008000009 */
[----:B0-----:R-:W3:Y:S04]  /*1c3d0*/  LDL.LU R3, [R1+0xc] ;  /* 0x00000c0001037983 */ /* 0x001ee80000300800 */
[----:B----4-:R0:W-:Y:S04]  /*1c3e0*/  STS.U8 [R85+UR9+0x4e00], R5 ;  /* 0x004e000555007988 */ /* 0x0101e80008000009 */
[----:B------:R1:W-:Y:S04]  /*1c3f0*/  STS.U8 [R85+UR9+0x5000], R48 ;  /* 0x0050003055007988 */ /* 0x0003e80008000009 */
[----:B0-----:R-:W4:Y:S04]  /*1c400*/  LDL.LU R5, [R1] ;  /* 0x0000000001057983 */ /* 0x001f280000300800 */
        /* <DEDUP_REMOVED lines=43> */
[----:B------:R1:W-:Y:S04]  /*1c6c0*/  STS.U8 [R85+UR9+0x7e00], R4 ;  /* 0x007e000455007988 */ /* 0x0003e80008000009 */
[----:B0-----:R-:W4:Y:S04]  /*1c6d0*/  LDL.LU R82, [R1+0xddc] ;  /* 0x000ddc0001527983 */ /* 0x001f280000300800 */
[----:B-1----:R-:W4:Y:S01]  /*1c6e0*/  LDL.LU R83, [R1+0xdd8] ;  /* 0x000dd80001537983 */ /* 0x002f220000300800 */
[----:B------:R-:W0:Y:S03]  /*1c6f0*/  S2R R4, SR_TID.X ;  /* 0x0000000000047919 */ /* 0x000e260000002100 */
[----:B------:R-:W4:Y:S01]  /*1c700*/  LDL.LU R85, [R1+0xdd4] ;  /* 0x000dd40001557983 */ /* 0x000f220000300800 */
[----:B0-----:R-:W-:-:S04]  /*1c710*/  LOP3.LUT R4, R4, 0x7f, RZ, 0xc0, !PT ;  /* 0x0000007f04047812 */ /* 0x001fc800078ec0ff */
[----:B------:R-:W-:-:S05]  /*1c720*/  LOP3.LUT R4, R4, 0x10, RZ, 0x3c, !PT ;  /* 0x0000001004047812 */ /* 0x000fca00078e3cff */
[----:B------:R0:W-:Y:S04]  /*1c730*/  STS.U8 [R4+UR9+0x80], R86 ;  /* 0x0000805604007988 */ /* 0x0001e80008000009 */
[----:B------:R1:W-:Y:S04]  /*1c740*/  STS.U8 [R4+UR9+0x280], R87 ;  /* 0x0002805704007988 */ /* 0x0003e80008000009 */
[----:B--2---:R2:W-:Y:S04]  /*1c750*/  STS.U8 [R4+UR9+0x480], R89 ;  /* 0x0004805904007988 */ /* 0x0045e80008000009 */
[----:B0-----:R-:W4:Y:S04]  /*1c760*/  LDL.LU R86, [R1+0xdd0] ;  /* 0x000dd00001567983 */ /* 0x001f280000300800 */
[----:B-1----:R-:W4:Y:S04]  /*1c770*/  LDL.LU R87, [R1+0xdcc] ;  /* 0x000dcc0001577983 */ /* 0x002f280000300800 */
[----:B--2---:R-:W2:Y:S04]  /*1c780*/  LDL.LU R89, [R1+0xdc8] ;  /* 0x000dc80001597983 */ /* 0x004ea80000300800 */
[----:B------:R0:W-:Y:S04]  /*1c790*/  STS.U8 [R4+UR9+0x680], R90 ;  /* 0x0006805a04007988 */ /* 0x0001e80008000009 */
[----:B0-----:R-:W2:Y:S04]  /*1c7a0*/  LDL.LU R90, [R1+0xdc4] ;  /* 0x000dc400015a7983 */ /* 0x001ea80000300800 */
[----:B---3--:R0:W-:Y:S04]  /*1c7b0*/  STS.U8 [R4+UR9+0x880], R3 ;  /* 0x0008800304007988 */ /* 0x0081e80008000009 */
[----:B0-----:R-:W3:Y:S04]  /*1c7c0*/  LDL.LU R3, [R1+0xdc0] ;  /* 0x000dc00001037983 */ /* 0x001ee80000300800 */
[----:B------:R-:W-:Y:S04]  /*1c7d0*/  STS.U8 [R4+UR9+0x7a80], R21 ;  /* 0x007a801504007988 */ /* 0x000fe80008000009 */
[----:B------:R-:W-:Y:S04]  /*1c7e0*/  STS.U8 [R4+UR9+0x7c80], R20 ;  /* 0x007c801404007988 */ /* 0x000fe80008000009 */
[----:B---3--:R0:W-:Y:S04]  /*1c7f0*/  STS.U8 [R4+UR9+0xa80], R3 ;  /* 0x000a800304007988 */ /* 0x0081e80008000009 */
[----:B0-----:R-:W3:Y:S04]  /*1c800*/  LDL.LU R3, [R1+0xdbc] ;  /* 0x000dbc0001037983 */ /* 0x001ee80000300800 */
[----:B------:R-:W2:Y:S04]  /*1c810*/  LDL R21, [R1+0x1b0] ;  /* 0x0001b00001157983 */ /* 0x000ea80000100800 */
[----:B------:R-:W2:Y:S01]  /*1c820*/  LDL R20, [R1+0x1ac] ;  /* 0x0001ac0001147983 */ /* 0x000ea20000100800 */
[----:B------:R-:W-:-:S02]  /*1c830*/  PRMT R9, RZ, 0x7610, R9 ;  /* 0x00007610ff097816 */ /* 0x000fc40000000009 */
[----:B--2---:R-:W-:-:S04]  /*1c840*/  @P0 LOP3.LUT R21, R21, R20, RZ, 0x3c, !PT ;  /* 0x0000001415150212 */ /* 0x004fc800078e3cff */
[----:B------:R-:W-:-:S04]  /*1c850*/  @P0 LOP3.LUT R20, R21, R20, RZ, 0x3c, !PT ;  /* 0x0000001415140212 */ /* 0x000fc800078e3cff */
[----:B------:R-:W-:-:S05]  /*1c860*/  @P0 LOP3.LUT R21, R21, R20, RZ, 0x3c, !PT ;  /* 0x0000001415150212 */ /* 0x000fca00078e3cff */
[----:B------:R-:W2:Y:S04]  /*1c870*/  @P0 LDG.E.U8 R9, desc[UR22][R20.64] ;  /* 0x0000001614090981 */ /* 0x000ea8000c1e1100 */
        /* <DEDUP_REMOVED lines=102> */
[----:B------:R-:W3:Y:S04]  /*1cee0*/  LDL R21, [R1+0x2f0] ;  /* 0x0002f00001157983 */ /* 0x000ee80000100800 */
[----:B------:R0:W-:Y:S02]  /*1cef0*/  STS.U8 [R4+UR9+0x7480], R24 ;  /* 0x0074801804007988 */ /* 0x0001e40008000009 */
[----:B0-----:R-:W-:-:S02]  /*1cf00*/  PRMT R24, RZ, 0x7610, R24 ;  /* 0x00007610ff187816 */ /* 0x001fc40000000018 */
[----:B---3--:R-:W-:-:S04]  /*1cf10*/  @P0 LOP3.LUT R21, R21, R20, RZ, 0x3c, !PT ;  /* 0x0000001415150212 */ /* 0x008fc800078e3cff */
[----:B------:R-:W-:-:S04]  /*1cf20*/  @P0 LOP3.LUT R20, R21, R20, RZ, 0x3c, !PT ;  /* 0x0000001415140212 */ /* 0x000fc800078e3cff */
[----:B------:R-:W-:-:S05]  /*1cf30*/  @P0 LOP3.LUT R21, R21, R20, RZ, 0x3c, !PT ;  /* 0x0000001415150212 */ /* 0x000fca00078e3cff */
[----:B------:R0:W3:Y:S04]  /*1cf40*/  @P0 LDG.E.U8 R24, desc[UR22][R20.64] ;  /* 0x0000001614180981 */ /* 0x0000e8000c1e1100 */
[----:B------:R-:W0:Y:S04]  /*1cf50*/  LDL R20, [R1+0x304] ;  /* 0x0003040001147983 */ /* 0x000e280000100800 */
[----:B------:R-:W0:Y:S01]  /*1cf60*/  LDL R21, [R1+0x308] ;  /* 0x0003080001157983 */ /* 0x000e220000100800 */
[----:B------:R-:W-:Y:S02]  /*1cf70*/  PRMT R9, RZ, 0x7610, R9 ;  /* 0x00007610ff097816 */ /* 0x000fe40000000009 */
[----:B0-----:R-:W-:-:S04]  /*1cf80*/  @P0 LOP3.LUT R21, R21, R20, RZ, 0x3c, !PT ;  /* 0x0000001415150212 */ /* 0x001fc800078e3cff */
[----:B------:R-:W-:-:S04]  /*1cf90*/  @P0 LOP3.LUT R20, R21, R20, RZ, 0x3c, !PT ;  /* 0x0000001415140212 */ /* 0x000fc800078e3cff */
[----:B------:R-:W-:-:S05]  /*1cfa0*/  @P0 LOP3.LUT R21, R21, R20, RZ, 0x3c, !PT ;  /* 0x0000001415150212 */ /* 0x000fca00078e3cff */
[----:B------:R-:W2:Y:S04]  /*1cfb0*/  @P0 LDG.E.U8 R9, desc[UR22][R20.64] ;  /* 0x0000001614090981 */ /* 0x000ea8000c1e1100 */
[----:B---3--:R0:W-:Y:S04]  /*1cfc0*/  STL [R1+0x8c], R24 ;  /* 0x00008c1801007387 */ /* 0x0081e80000100800 */
[----:B0-----:R-:W3:Y:S04]  /*1cfd0*/  LDL R24, [R1+0x390] ;  /* 0x0003900001187983 */ /* 0x001ee80000100800 */
[----:B--2---:R0:W-:Y:S04]  /*1cfe0*/  STL [R1+0x88], R9 ;  /* 0x0000880901007387 */ /* 0x0041e80000100800 */
[----:B0-----:R-:W2:Y:S04]  /*1cff0*/  LDL.LU R9, [R1+0xd88] ;  /* 0x000d880001097983 */ /* 0x001ea80000300800 */
        /* <DEDUP_REMOVED lines=10> */
[----:B------:R-:W2:Y:S04]  /*1d0a0*/  LDL R21, [R1+0x328] ;  /* 0x0003280001157983 */ /* 0x000ea80000100800 */
[----:B------:R0:W-:Y:S02]  /*1d0b0*/  STS.U8 [R4+UR9+0x7280], R25 ;  /* 0x0072801904007988 */ /* 0x0001e40008000009 */
[----:B0-----:R-:W-:-:S02]  /*1d0c0*/  PRMT R25, RZ, 0x7610, R25 ;  /* 0x00007610ff197816 */ /* 0x001fc40000000019 */
[----:B--2---:R-:W-:-:S04]  /*1d0d0*/  @P0 LOP3.LUT R21, R21, R20, RZ, 0x3c, !PT ;  /* 0x0000001415150212 */ /* 0x004fc800078e3cff */
[----:B------:R-:W-:-:S04]  /*1d0e0*/  @P0 LOP3.LUT R20, R21, R20, RZ, 0x3c, !PT ;  /* 0x0000001415140212 */ /* 0x000fc800078e3cff */
[----:B------:R-:W-:-:S05]  /*1d0f0*/  @P0 LOP3.LUT R21, R21, R20, RZ, 0x3c, !PT ;  /* 0x0000001415150212 */ /* 0x000fca00078e3cff */
[----:B------:R0:W2:Y:S04]  /*1d100*/  @P0 LDG.E.U8 R25, desc[UR22][R20.64] ;  /* 0x0000001614190981 */ /* 0x0000a8000c1e1100 */
[----:B------:R-:W0:Y:S04]  /*1d110*/  LDL R20, [R1+0x32c] ;  /* 0x00032c0001147983 */ /* 0x000e280000100800 */
[----:B------:R-:W0:Y:S01]  /*1d120*/  LDL R21, [R1+0x330] ;  /* 0x0003300001157983 */ /* 0x000e220000100800 */
[----:B------:R-:W-:Y:S02]  /*1d130*/  PRMT R3, RZ, 0x7610, R3 ;  /* 0x00007610ff037816 */ /* 0x000fe40000000003 */
[----:B0-----:R-:W-:-:S04]  /*1d140*/  @P0 LOP3.LUT R21, R21, R20, RZ, 0x3c, !PT ;  /* 0x0000001415150212 */ /* 0x001fc800078e3cff */
[----:B------:R-:W-:-:S04]  /*1d150*/  @P0 LOP3.LUT R20, R21, R20, RZ, 0x3c, !PT ;  /* 0x0000001415140212 */ /* 0x000fc800078e3cff */
[----:B------:R-:W-:-:S05]  /*1d160*/  @P0 LOP3.LUT R21, R21, R20, RZ, 0x3c, !PT ;  /* 0x0000001415150212 */ /* 0x000fca00078e3cff */
[----:B------:R-:W3:Y:S04]  /*1d170*/  @P0 LDG.E.U8 R3, desc[UR22][R20.64] ;  /* 0x0000001614030981 */ /* 0x000ee8000c1e1100 */
[----:B--2---:R0:W-:Y:S04]  /*1d180*/  STL [R1+0x80], R25 ;  /* 0x0000801901007387 */ /* 0x0041e80000100800 */
[----:B0-----:R-:W2:Y:S04]  /*1d190*/  LDL R25, [R1+0x3c8] ;  /* 0x0003c80001197983 */ /* 0x001ea80000100800 */
[----:B---3--:R0:W-:Y:S04]  /*1d1a0*/  STL [R1+0x7c], R3 ;  /* 0x00007c0301007387 */ /* 0x0081e80000100800 */
        /* <DEDUP_REMOVED lines=45> */
[----:B------:R-:W-:Y:S04]  /*1d480*/  STS.U8 [R4+UR9+0x7e80], R19 ;  /* 0x007e801304007988 */ /* 0x000fe80008000009 */
[----:B--2---:R0:W-:Y:S04]  /*1d490*/  STL [R1+0x68], R3 ;  /* 0x0000680301007387 */ /* 0x0041e80000100800 */
[----:B0-----:R-:W2:Y:S04]  /*1d4a0*/  LDL.LU R3, [R1+0xd70] ;  /* 0x000d700001037983 */ /* 0x001ea80000300800 */
[----:B------:R-:W2:Y:S01]  /*1d4b0*/  LDL R21, [R1+0x38c] ;  /* 0x00038c0001157983 */ /* 0x000ea20000100800 */
[----:B------:R-:W-:Y:S01]  /*1d4c0*/  PRMT R19, RZ, 0x7610, R19 ;  /* 0x00007610ff137816 */ /* 0x000fe20000000013 */
[----:B------:R-:W-:-:S05]  /*1d4d0*/  @P0 IMAD.MOV.U32 R20, RZ, RZ, R24 ;  /* 0x000000ffff140224 */ /* 0x000fca00078e0018 */
[----:B--2---:R0:W2:Y:S04]  /*1d4e0*/  @P0 LDG.E.U8 R19, desc[UR22][R20.64] ;  /* 0x0000001614130981 */ /* 0x0040a8000c1e1100 */
        /* <DEDUP_REMOVED lines=8> */
[----:B------:R-:W2:Y:S04]  /*1d570*/  LDL R24, [R1+0x430] ;  /* 0x0004300001187983 */ /* 0x000ea80000100800 */
        /* <DEDUP_REMOVED lines=9> */
[----:B------:R-:W2:Y:S01]  /*1d610*/  @P0 LDG.E.U8 R3, desc[UR22][R20.64] ;  /* 0x0000001614030981 */ /* 0x000ea2000c1e1100 */
[----:B---3--:R-:W-:-:S03]  /*1d620*/  PRMT R9, RZ, 0x7610, R9 ;  /* 0x00007610ff097816 */ /* 0x008fc60000000009 */
[----:B--2---:R0:W-:Y:S04]  /*1d630*/  STL [R1+0x5c], R3 ;  /* 0x00005c0301007387 */ /* 0x0041e80000100800 */
[----:B0-----:R-:W2:Y:S04]  /*1d640*/  LDL.LU R3, [R1+0xd68] ;  /* 0x000d680001037983 */ /* 0x001ea80000300800 */
[----:B------:R-:W3:Y:S01]  /*1d650*/  LDL R21, [R1+0x3c4] ;  /* 0x0003c40001157983 */ /* 0x000ee20000100800 */
[----:B------:R-:W-:-:S03]  /*1d660*/  @P0 IMAD.MOV.U32 R20, RZ, RZ, R25 ;  /* 0x000000ffff140224 */ /* 0x000fc600078e0019 */
[----:B------:R-:W2:Y:S04]  /*1d670*/  LDL R25, [R1+0x450] ;  /* 0x0004500001197983 */ /* 0x000ea80000100800 */
[----:B---3--:R-:W3:Y:S04]  /*1d680*/  @P0 LDG.E.U8 R9, desc[UR22][R20.64] ;  /* 0x0000001614090981 */ /* 0x008ee8000c1e1100 */
        /* <DEDUP_REMOVED lines=27> */
[----:B----4-:R0:W-:Y:S02]  /*1d840*/  STS.U8 [R4+UR9+0xc80], R5 ;  /* 0x000c800504007988 */ /* 0x0101e40008000009 */
[----:B0-----:R-:W0:Y:S02]  /*1d850*/  S2R R5, SR_TID.X ;  /* 0x0000000000057919 */ /* 0x001e240000002100 */
[----:B--2---:R1:W-:Y:S04]  /*1d860*/  STL [R1+0x4c], R3 ;  /* 0x00004c0301007387 */ /* 0x0043e80000100800 */
[----:B-1----:R-:W2:Y:S04]  /*1d870*/  LDL.LU R3, [R1+0xd58] ;  /* 0x000d580001037983 */ /* 0x002ea80000300800 */
[----:B------:R-:W3:Y:S01]  /*1d880*/  LDL R21, [R1+0x404] ;  /* 0x0004040001157983 */ /* 0x000ee20000100800 */
[----:B0-----:R-:W-:-:S04]  /*1d890*/  LOP3.LUT R5, R5, 0x7f, RZ, 0xc0, !PT ;  /* 0x0000007f05057812 */ /* 0x001fc800078ec0ff */
[----:B------:R-:W-:Y:S01]  /*1d8a0*/  LOP3.LUT R5, R5, 0x20, RZ, 0x3c, !PT ;  /* 0x0000002005057812 */ /* 0x000fe200078e3cff */
[----:B------:R-:W-:Y:S01]  /*1d8b0*/  STS.U8 [R4+UR9+0xe80], R90 ;  /* 0x000e805a04007988 */ /* 0x000fe20008000009 */
[----:B------:R-:W-:-:S03]  /*1d8c0*/  @P0 IMAD.MOV.U32 R20, RZ, RZ, R23 ;  /* 0x000000ffff140224 */ /* 0x000fc600078e0017 */
        /* <DEDUP_REMOVED lines=56> */
[----:B------:R0:W-:Y:S02]  /*1dc50*/  STS.U8 [R5+UR9+0xd00], R54 ;  /* 0x000d003605007988 */ /* 0x0001e40008000009 */
[----:B0-----:R-:W-:-:S06]  /*1dc60*/  PRMT R5, RZ, 0x7610, R5 ;  /* 0x00007610ff057816 */ /* 0x001fcc0000000005 */
[----:B---3--:R0:W3:Y:S04]  /*1dc70*/  @P0 LDG.E.U8 R5, desc[UR22][R20.64] ;  /* 0x0000001614050981 */ /* 0x0080e8000c1e1100 */
[----:B------:R-:W0:Y:S04]  /*1dc80*/  LDL R20, [R1+0x40c] ;  /* 0x00040c0001147983 */ /* 0x000e280000100800 */
[----:B------:R-:W0:Y:S01]  /*1dc90*/  LDL R21, [R1+0x410] ;  /* 0x0004100001157983 */ /* 0x000e220000100800 */
[----:B--2---:R-:W-:Y:S02]  /*1dca0*/  PRMT R3, RZ, 0x7610, R3 ;  /* 0x00007610ff037816 */ /* 0x004fe40000000003 */
[----:B0-----:R-:W-:-:S04]  /*1dcb0*/  @P0 LOP3.LUT R21, R21, R20, RZ, 0x3c, !PT ;  /* 0x0000001415150212 */ /* 0x001fc800078e3cff */
[----:B------:R-:W-:-:S04]  /*1dcc0*/  @P0 LOP3.LUT R20, R21, R20, RZ, 0x3c, !PT ;  /* 0x0000001415140212 */ /* 0x000fc800078e3cff */
[----:B------:R-:W-:-:S05]  /*1dcd0*/  @P0 LOP3.LUT R21, R21, R20, RZ, 0x3c, !PT ;  /* 0x0000001415150212 */ /* 0x000fca00078e3cff */
[----:B------:R-:W2:Y:S04]  /*1dce0*/  @P0 LDG.E.U8 R3, desc[UR22][R20.64] ;  /* 0x0000001614030981 */ /* 0x000ea8000c1e1100 */
[----:B---3--:R0:W-:Y:S04]  /*1dcf0*/  STL [R1+0x48], R5 ;  /* 0x0000480501007387 */ /* 0x0081e80000100800 */
[----:B------:R-:W3:Y:S04]  /*1dd00*/  LDL R23, [R1+0x490] ;  /* 0x0004900001177983 */ /* 0x000ee80000100800 */
[----:B0-----:R-:W4:Y:S04]  /*1dd10*/  LDL R5, [R1+0x48c] ;  /* 0x00048c0001057983 */ /* 0x001f280000100800 */
[----:B--2---:R0:W-:Y:S04]  /*1dd20*/  STL [R1+0x44], R3 ;  /* 0x0000440301007387 */ /* 0x0041e80000100800 */
[----:B0-----:R-:W2:Y:S04]  /*1dd30*/  LDL.LU R3, [R1+0xd54] ;  /* 0x000d540001037983 */ /* 0x001ea80000300800 */
[----:B------:R-:W2:Y:S04]  /*1dd40*/  LDL R20, [R1+0x424] ;  /* 0x0004240001147983 */ /* 0x000ea80000100800 */
[----:B------:R-:W2:Y:S01]  /*1dd50*/  LDL R21, [R1+0x428] ;  /* 0x0004280001157983 */ /* 0x000ea20000100800 */
[----:B------:R-:W-:-:S02]  /*1dd60*/  PRMT R9, RZ, 0x7610, R9 ;  /* 0x00007610ff097816 */ /* 0x000fc40000000009 */
[----:B--2---:R-:W-:-:S04]  /*1dd70*/  @P0 LOP3.LUT R21, R21, R20, RZ, 0x3c, !PT ;  /* 0x0000001415150212 */ /* 0x004fc800078e3cff */
[----:B------:R-:W-:-:S04]  /*1dd80*/  @P0 LOP3.LUT R20, R21, R20, RZ, 0x3c, !PT ;  /* 0x0000001415140212 */ /* 0x000fc800078e3cff */
[----:B------:R-:W-:Y:S02]  /*1dd90*/  @P0 LOP3.LUT R21, R21, R20, RZ, 0x3c, !PT ;  /* 0x0000001415150212 */ /* 0x000fe400078e3cff */
[----:B------:R-:W-:-:S03]  /*1dda0*/  PRMT R3, RZ, 0x7610, R3 ;  /* 0x00007610ff037816 */ /* 0x000fc60000000003 */
[----:B------:R0:W2:Y:S02]  /*1ddb0*/  @P0 LDG.E.U8 R9, desc[UR22][R20.64] ;  /* 0x0000001614090981 */ /* 0x0000a4000c1e1100 */
[----:B0-----:R-:W-:Y:S02]  /*1ddc0*/  @P0 IMAD.MOV.U32 R20, RZ, RZ, R24 ;  /* 0x000000ffff140224 */ /* 0x001fe400078e0018 */
[----:B------:R-:W-:-:S05]  /*1ddd0*/  @P0 IMAD.MOV.U32 R21, RZ, RZ, R19 ;  /* 0x000000ffff150224 */ /* 0x000fca00078e0013 */
[----:B------:R-:W3:Y:S04]  /*1dde0*/  @P0 LDG.E.U8 R3, desc[UR22][R20.64] ;  /* 0x0000001614030981 */ /* 0x000ee8000c1e1100 */
[----:B--2---:R0:W-:Y:S04]  /*1ddf0*/  STL [R1+0x40], R9 ;  /* 0x0000400901007387 */ /* 0x0041e80000100800 */
[----:B0-----:R-:W2:Y:S04]  /*1de00*/  LDL.LU R9, [R1+0xd50] ;  /* 0x000d500001097983 */ /* 0x001ea80000300800 */
[----:B------:R-:W4:Y:S04]  /*1de10*/  LDL R19, [R1+0x4ac] ;  /* 0x0004ac0001137983 */ /* 0x000f280000100800 */
[----:B------:R-:W4:Y:S04]  /*1de20*/  LDL R24, [R1+0x4b0] ;  /* 0x0004b00001187983 */ /* 0x000f280000100800 */
        /* <DEDUP_REMOVED lines=13> */
[----:B------:R-:W-:Y:S01]  /*1df00*/  @P0 IMAD.MOV.U32 R20, RZ, RZ, R25 ;  /* 0x000000ffff140224 */ /* 0x000fe200078e0019 */
[----:B------:R-:W-:-:S02]  /*1df10*/  PRMT R77, RZ, 0x7610, R77 ;  /* 0x00007610ff4d7816 */ /* 0x000fc4000000004d */
[----:B------:R-:W2:Y:S04]  /*1df20*/  LDL R25, [R1+0x4c4] ;  /* 0x0004c40001197983 */ /* 0x000ea80000100800 */
[----:B---3--:R2:W3:Y:S02]  /*1df30*/  @P0 LDG.E.U8 R3, desc[UR22][R20.64] ;  /* 0x0000001614030981 */ /* 0x0084e4000c1e1100 */
[----:B--2---:R-:W-:Y:S02]  /*1df40*/  @P0 IMAD.MOV.U32 R20, RZ, RZ, R9 ;  /* 0x000000ffff140224 */ /* 0x004fe400078e0009 */
[----:B------:R-:W-:-:S05]  /*1df50*/  @P0 IMAD.MOV.U32 R21, RZ, RZ, R2 ;  /* 0x000000ffff150224 */ /* 0x000fca00078e0002 */
[----:B------:R-:W2:Y:S04]  /*1df60*/  @P0 LDG.E.U8 R77, desc[UR22][R20.64] ;  /* 0x00000016144d0981 */ /* 0x000ea8000c1e1100 */
[----:B---3--:R0:W-:Y:S04]  /*1df70*/  STL [R1+0x34], R3 ;  /* 0x0000340301007387 */ /* 0x0081e80000100800 */
[----:B0-----:R-:W3:Y:S04]  /*1df80*/  LDL.LU R3, [R1+0xd44] ;  /* 0x000d440001037983 */ /* 0x001ee80000300800 */
[----:B------:R-:W4:Y:S04]  /*1df90*/  LDL.LU R2, [R1+0xd40] ;  /* 0x000d400001027983 */ /* 0x000f280000300800 */
[----:B------:R-:W4:Y:S04]  /*1dfa0*/  LDL.LU R9, [R1+0xd3c] ;  /* 0x000d3c0001097983 */ /* 0x000f280000300800 */
[----:B------:R-:W4:Y:S04]  /*1dfb0*/  LDL R20, [R1+0x46c] ;  /* 0x00046c0001147983 */ /* 0x000f280000100800 */
[----:B------:R-:W4:Y:S04]  /*1dfc0*/  LDL R21, [R1+0x470] ;  /* 0x0004700001157983 */ /* 0x000f280000100800 */
[----:B--2---:R0:W-:Y:S01]  /*1dfd0*/  STL [R1+0x30], R77 ;  /* 0x0000304d01007387 */ /* 0x0041e20000100800 */
[----:B------:R-:W-:-:S03]  /*1dfe0*/  PRMT R22, RZ, 0x7610, R22 ;  /* 0x00007610ff167816 */ /* 0x000fc60000000016 */
[----:B0-----:R-:W2:Y:S01]  /*1dff0*/  LDL R77, [R1+0x4d0] ;  /* 0x0004d000014d7983 */ /* 0x001ea20000100800 */
[----:B---3--:R-:W-:Y:S02]  /*1e000*/  PRMT R3, RZ, 0x7610, R3 ;  /* 0x00007610ff037816 */ /* 0x008fe40000000003 */
[----:B----4-:R-:W-:-:S04]  /*1e010*/  @P0 LOP3.LUT R21, R21, R20, RZ, 0x3c, !PT ;  /* 0x0000001415150212 */ /* 0x010fc800078e3cff */
[----:B------:R-:W-:-:S04]  /*1e020*/  @P0 LOP3.LUT R20, R21, R20, RZ, 0x3c, !PT ;  /* 0x0000001415140212 */ /* 0x000fc800078e3cff */
[----:B------:R-:W-:-:S05]  /*1e030*/  @P0 LOP3.LUT R21, R21, R20, RZ, 0x3c, !PT ;  /* 0x0000001415150212 */ /* 0x000fca00078e3cff */
[----:B------:R0:W3:Y:S04]  /*1e040*/  @P0 LDG.E.U8 R3, desc[UR22][R20.64] ;  /* 0x0000001614030981 */ /* 0x0000e8000c1e1100 */
[----:B------:R-:W4:Y:S01]  /*1e050*/  LDL R21, [R1+0x484] ;  /* 0x0004840001157983 */ /* 0x000f220000100800 */
[----:B0-----:R-:W-:Y:S01]  /*1e060*/  @P0 IMAD.MOV.U32 R20, RZ, RZ, R8 ;  /* 0x000000ffff140224 */ /* 0x001fe200078e0008 */
[----:B------:R-:W-:-:S04]  /*1e070*/  PRMT R2, RZ, 0x7610, R2 ;  /* 0x00007610ff027816 */ /* 0x000fc80000000002 */
[----:B----4-:R0:W4:Y:S04]  /*1e080*/  @P0 LDG.E.U8 R22, desc[UR22][R20.64] ;  /* 0x0000001614160981 */ /* 0x010128000c1e1100 */
[----:B---3--:R-:W-:Y:S04]  /*1e090*/  STL [R1+0xce8], R3 ;  /* 0x000ce80301007387 */ /* 0x008fe80000100800 */
[----:B------:R-:W3:Y:S01]  /*1e0a0*/  LDL.LU R8, [R1+0xd38] ;  /* 0x000d380001087983 */ /* 0x000ee20000300800 */
[----:B0-----:R-:W-:Y:S02]  /*1e0b0*/  @P0 IMAD.MOV.U32 R20, RZ, RZ, R23 ;  /* 0x000000ffff140224 */ /* 0x001fe400078e0017 */
[----:B------:R-:W-:-:S05]  /*1e0c0*/  @P0 IMAD.MOV.U32 R21, RZ, RZ, R5 ;  /* 0x000000ffff150224 */ /* 0x000fca00078e0005 */
[----:B------:R-:W2:Y:S04]  /*1e0d0*/  @P0 LDG.E.U8 R2, desc[UR22][R20.64] ;  /* 0x0000001614020981 */ /* 0x000ea8000c1e1100 */
[----:B----4-:R0:W-:Y:S04]  /*1e0e0*/  STL [R1+0x28], R22 ;  /* 0x0000281601007387 */ /* 0x0101e80000100800 */
[----:B------:R-:W4:Y:S04]  /*1e0f0*/  LDL R20, [R1+0x4a4] ;  /* 0x0004a40001147983 */ /* 0x000f280000100800 */
[----:B------:R-:W4:Y:S01]  /*1e100*/  LDL R21, [R1+0x4a8] ;  /* 0x0004a80001157983 */ /* 0x000f220000100800 */
[----:B------:R-:W-:-:S02]  /*1e110*/  PRMT R9, RZ, 0x7610, R9 ;  /* 0x00007610ff097816 */ /* 0x000fc40000000009 */
[----:B---3--:R-:W-:Y:S01]  /*1e120*/  PRMT R8, RZ, 0x7610, R8 ;  /* 0x00007610ff087816 */ /* 0x008fe20000000008 */
[----:B0-----:R-:W3:Y:S04]  /*1e130*/  LDL R22, [R1+0x4ec] ;  /* 0x0004ec0001167983 */ /* 0x001ee80000100800 */
[----:B------:R-:W3:Y:S04]  /*1e140*/  LDL R5, [R1+0x504] ;  /* 0x0005040001057983 */ /* 0x000ee80000100800 */
[----:B------:R-:W3:Y:S04]  /*1e150*/  LDL R23, [R1+0x508] ;  /* 0x0005080001177983 */ /* 0x000ee80000100800 */
[----:B--2---:R0:W-:Y:S02]  /*1e160*/  STL [R1+0xcec], R2 ;  /* 0x000cec0201007387 */ /* 0x0041e40000100800 */
[----:B0-----:R-:W-:-:S02]  /*1e170*/  PRMT R2, RZ, 0x7610, R2 ;  /* 0x00007610ff027816 */ /* 0x001fc40000000002 */
[----:B----4-:R-:W-:-:S04]  /*1e180*/  @P0 LOP3.LUT R21, R21, R20, RZ, 0x3c, !PT ;  /* 0x0000001415150212 */ /* 0x010fc800078e3cff */
[----:B------:R-:W-:-:S04]  /*1e190*/  @P0 LOP3.LUT R20, R21, R20, RZ, 0x3c, !PT ;  /* 0x0000001415140212 */ /* 0x000fc800078e3cff */
[----:B------:R-:W-:-:S05]  /*1e1a0*/  @P0 LOP3.LUT R21, R21, R20, RZ, 0x3c, !PT ;  /* 0x0000001415150212 */ /* 0x000fca00078e3cff */
[----:B------:R0:W2:Y:S02]  /*1e1b0*/  @P0 LDG.E.U8 R9, desc[UR22][R20.64] ;  /* 0x0000001614090981 */ /* 0x0000a4000c1e1100 */
[----:B0-----:R-:W-:Y:S02]  /*1e1c0*/  @P0 IMAD.MOV.U32 R20, RZ, RZ, R24 ;  /* 0x000000ffff140224 */ /* 0x001fe400078e0018 */
[----:B------:R-:W-:-:S05]  /*1e1d0*/  @P0 IMAD.MOV.U32 R21, RZ, RZ, R19 ;  /* 0x000000ffff150224 */ /* 0x000fca00078e0013 */
[----:B------:R0:W4:Y:S02]  /*1e1e0*/  @P0 LDG.E.U8 R8, desc[UR22][R20.64] ;  /* 0x0000001614080981 */ /* 0x000124000c1e1100 */
[----:B0-----:R-:W-:Y:S02]  /*1e1f0*/  @P0 IMAD.MOV.U32 R20, RZ, RZ, R0 ;  /* 0x000000ffff140224 */ /* 0x001fe400078e0000 */
[----:B------:R-:W-:-:S05]  /*1e200*/  @P0 IMAD.MOV.U32 R21, RZ, RZ, R25 ;  /* 0x000000ffff150224 */ /* 0x000fca00078e0019 */
[----:B------:R-:W3:Y:S04]  /*1e210*/  @P0 LDG.E.U8 R2, desc[UR22][R20.64] ;  /* 0x0000001614020981 */ /* 0x000ee8000c1e1100 */
[----:B--2---:R0:W-:Y:S04]  /*1e220*/  STL [R1+0x20], R9 ;  /* 0x0000200901007387 */ /* 0x0041e80000100800 */
[----:B0-----:R-:W2:Y:S04]  /*1e230*/  LDL.LU R9, [R1+0xd34] ;  /* 0x000d340001097983 */ /* 0x001ea80000300800 */
[----:B------:R-:W2:Y:S04]  /*1e240*/  LDL R19, [R1+0x50c] ;  /* 0x00050c0001137983 */ /* 0x000ea80000100800 */
[----:B------:R-:W2:Y:S04]  /*1e250*/  LDL R24, [R1+0x510] ;  /* 0x0005100001187983 */ /* 0x000ea80000100800 */
[----:B----4-:R0:W-:Y:S04]  /*1e260*/  STL [R1+0xcf0], R8 ;  /* 0x000cf00801007387 */ /* 0x0101e80000100800 */
[----:B0-----:R-:W4:Y:S04]  /*1e270*/  LDL R8, [R1+0x4e8] ;  /* 0x0004e80001087983 */ /* 0x001f280000100800 */
[----:B------:R-:W4:Y:S04]  /*1e280*/  LDL.LU R0, [R1+0xd30] ;  /* 0x000d300001007983 */ /* 0x000f280000300800 */
[----:B------:R-:W4:Y:S04]  /*1e290*/  LDL R25, [R1+0x524] ;  /* 0x0005240001197983 */ /* 0x000f280000100800 */
[----:B------:R-:W4:Y:S04]  /*1e2a0*/  LDL R21, [R1+0x4cc] ;  /* 0x0004cc0001157983 */ /* 0x000f280000100800 */
[----:B---3--:R0:W-:Y:S04]  /*1e2b0*/  STL [R1+0xcf4], R2 ;  /* 0x000cf40201007387 */ /* 0x0081e80000100800 */
[----:B0-----:R-:W3:Y:S01]  /*1e2c0*/  LDL R2, [R1+0x4e4] ;  /* 0x0004e40001027983 */ /* 0x001ee20000100800 */
[----:B------:R-:W-:Y:S01]  /*1e2d0*/  @P0 IMAD.MOV.U32 R20, RZ, RZ, R77 ;  /* 0x000000ffff140224 */ /* 0x000fe200078e004d */
[----:B------:R-:W-:-:S02]  /*1e2e0*/  PRMT R3, RZ, 0x7610, R3 ;  /* 0x00007610ff037816 */ /* 0x000fc40000000003 */
[----:B------:R-:W3:Y:S01]  /*1e2f0*/  LDL R77, [R1+0x530] ;  /* 0x00053000014d7983 */ /* 0x000ee20000100800 */
[----:B--2---:R-:W-:-:S06]  /*1e300*/  PRMT R9, RZ, 0x7610, R9 ;  /* 0x00007610ff097816 */ /* 0x004fcc0000000009 */
[----:B----4-:R0:W2:Y:S02]  /*1e310*/  @P0 LDG.E.U8 R9, desc[UR22][R20.64] ;  /* 0x0000001614090981 */ /* 0x0100a4000c1e1100 */
[----:B0-----:R-:W-:Y:S02]  /*1e320*/  @P0 IMAD.MOV.U32 R20, RZ, RZ, R8 ;  /* 0x000000ffff140224 */ /* 0x001fe400078e0008 */
[----:B---3--:R-:W-:-:S05]  /*1e330*/  @P0 IMAD.MOV.U32 R21, RZ, RZ, R2 ;  /* 0x000000ffff150224 */ /* 0x008fca00078e0002 */
[----:B------:R0:W3:Y:S01]  /*1e340*/  @P0 LDG.E.U8 R3, desc[UR22][R20.64] ;  /* 0x0000001614030981 */ /* 0x0000e2000c1e1100 */
[----:B------:R-:W-:Y:S02]  /*1e350*/  PRMT R0, RZ, 0x7610, R0 ;  /* 0x00007610ff007816 */ /* 0x000fe40000000000 */
[----:B------:R-:W-:Y:S01]  /*1e360*/  PRMT R6, RZ, 0x7610, R6 ;  /* 0x00007610ff067816 */ /* 0x000fe20000000006 */
[----:B0-----:R-:W-:Y:S02]  /*1e370*/  @P0 IMAD.MOV.U32 R20, RZ, RZ, R91 ;  /* 0x000000ffff140224 */ /* 0x001fe400078e005b */
[----:B------:R-:W-:-:S05]  /*1e380*/  @P0 IMAD.MOV.U32 R21, RZ, RZ, R22 ;  /* 0x000000ffff150224 */ /* 0x000fca00078e0016 */
[----:B------:R0:W4:Y:S02]  /*1e390*/  @P0 LDG.E.U8 R0, desc[UR22][R20.64] ;  /* 0x0000001614000981 */ /* 0x000124000c1e1100 */
[----:B0-----:R-:W-:Y:S02]  /*1e3a0*/  @P0 IMAD.MOV.U32 R20, RZ, RZ, R23 ;  /* 0x000000ffff140224 */ /* 0x001fe400078e0017 */
[----:B------:R-:W-:-:S05]  /*1e3b0*/  @P0 IMAD.MOV.U32 R21, RZ, RZ, R5 ;  /* 0x000000ffff150224 */ /* 0x000fca00078e0005 */
[----:B------:R0:W4:Y:S04]  /*1e3c0*/  @P0 LDG.E.U8 R6, desc[UR22][R20.64] ;  /* 0x0000001614060981 */ /* 0x000128000c1e1100 */
[----:B--2---:R-:W-:Y:S04]  /*1e3d0*/  STL [R1+0xcf8], R9 ;  /* 0x000cf80901007387 */ /* 0x004fe80000100800 */
[----:B---3--:R1:W-:Y:S04]  /*1e3e0*/  STL [R1+0xcfc], R3 ;  /* 0x000cfc0301007387 */ /* 0x0083e80000100800 */
[----:B------:R-:W2:Y:S01]  /*1e3f0*/  LDL.LU R91, [R1+0xd2c] ;  /* 0x000d2c00015b7983 */ /* 0x000ea20000300800 */
[----:B------:R-:W-:Y:S01]  /*1e400*/  PRMT R4, RZ, 0x7610, R4 ;  /* 0x00007610ff047816 */ /* 0x000fe20000000004 */
[----:B0-----:R-:W-:-:S02]  /*1e410*/  @P0 IMAD.MOV.U32 R20, RZ, RZ, R24 ;  /* 0x000000ffff140224 */ /* 0x001fc400078e0018 */
[----:B------:R-:W-:Y:S01]  /*1e420*/  @P0 IMAD.MOV.U32 R21, RZ, RZ, R19 ;  /* 0x000000ffff150224 */ /* 0x000fe200078e0013 */
[----:B------:R-:W3:Y:S04]  /*1e430*/  LDL R22, [R1+0x568] ;  /* 0x0005680001167983 */ /* 0x000ee80000100800 */
[----:B------:R0:W3:Y:S04]  /*1e440*/  @P0 LDG.E.U8 R4, desc[UR22][R20.64] ;  /* 0x0000001614040981 */ /* 0x0000e8000c1e1100 */
[----:B----4-:R4:W-:Y:S04]  /*1e450*/  STL [R1+0xd00], R0 ;  /* 0x000d000001007387 */ /* 0x0109e80000100800 */
[----:B------:R-:W3:Y:S01]  /*1e460*/  LDL R5, [R1+0x570] ;  /* 0x0005700001057983 */ /* 0x000ee20000100800 */
[----:B0-----:R-:W-:-:S02]  /*1e470*/  @P0 IMAD.MOV.U32 R20, RZ, RZ, R88 ;  /* 0x000000ffff140224 */ /* 0x001fc400078e0058 */
[----:B------:R-:W-:Y:S01]  /*1e480*/  @P0 IMAD.MOV.U32 R21, RZ, RZ, R25 ;  /* 0x000000ffff150224 */ /* 0x000fe200078e0019 */
[----:B-1----:R-:W3:Y:S04]  /*1e490*/  LDL R3, [R1+0x584] ;  /* 0x0005840001037983 */ /* 0x002ee80000100800 */
[----:B----4-:R-:W4:Y:S04]  /*1e4a0*/  LDL R0, [R1+0x56c] ;  /* 0x00056c0001007983 */ /* 0x010f280000100800 */
[----:B------:R-:W3:Y:S04]  /*1e4b0*/  LDL R23, [R1+0x588] ;  /* 0x0005880001177983 */ /* 0x000ee80000100800 */
[----:B------:R0:W-:Y:S04]  /*1e4c0*/  STL [R1+0xd04], R6 ;  /* 0x000d040601007387 */ /* 0x0001e80000100800 */
[----:B------:R-:W3:Y:S04]  /*1e4d0*/  LDL R9, [R1+0x58c] ;  /* 0x00058c0001097983 */ /* 0x000ee80000100800 */
[----:B------:R-:W3:Y:S04]  /*1e4e0*/  LDL R24, [R1+0x590] ;  /* 0x0005900001187983 */ /* 0x000ee80000100800 */
[----:B0-----:R-:W3:Y:S04]  /*1e4f0*/  LDL R6, [R1+0x564] ;  /* 0x0005640001067983 */ /* 0x001ee80000100800 */
[----:B------:R-:W3:Y:S01]  /*1e500*/  LDL.LU R88, [R1+0xd28] ;  /* 0x000d280001587983 */ /* 0x000ee20000300800 */
[----:B------:R-:W-:-:S02]  /*1e510*/  PRMT R90, RZ, 0x7610, R90 ;  /* 0x00007610ff5a7816 */ /* 0x000fc4000000005a */
[----:B------:R-:W-:Y:S01]  /*1e520*/  PRMT R89, RZ, 0x7610, R89 ;  /* 0x00007610ff597816 */ /* 0x000fe20000000059 */
[----:B------:R-:W3:Y:S04]  /*1e530*/  LDL R2, [R1+0x5a4] ;  /* 0x0005a40001027983 */ /* 0x000ee80000100800 */
[----:B------:R-:W3:Y:S04]  /*1e540*/  LDL R8, [R1+0x5a8] ;  /* 0x0005a80001087983 */ /* 0x000ee80000100800 */
[----:B------:R-:W3:Y:S04]  /*1e550*/  LDL R19, [R1+0x5ac] ;  /* 0x0005ac0001137983 */ /* 0x000ee80000100800 */
[----:B------:R-:W3:Y:S01]  /*1e560*/  LDL R25, [R1+0x5b0] ;  /* 0x0005b00001197983 */ /* 0x000ee20000100800 */
[----:B--2---:R-:W-:-:S06]  /*1e570*/  PRMT R91, RZ, 0x7610, R91 ;  /* 0x00007610ff5b7816 */ /* 0x004fcc000000005b */
[----:B------:R0:W2:Y:S04]  /*1e580*/  @P0 LDG.E.U8 R91, desc[UR22][R20.64] ;  /* 0x00000016145b0981 */ /* 0x0000a8000c1e1100 */
[----:B------:R-:W2:Y:S01]  /*1e590*/  LDL R21, [R1+0x52c] ;  /* 0x00052c0001157983 */ /* 0x000ea20000100800 */
[----:B0-----:R-:W-:-:S03]  /*1e5a0*/  @P0 IMAD.MOV.U32 R20, RZ, RZ, R77 ;  /* 0x000000ffff140224 */ /* 0x001fc600078e004d */
[----:B------:R-:W3:Y:S04]  /*1e5b0*/  LDL R77, [R1+0x5c4] ;  /* 0x0005c400014d7983 */ /* 0x000ee80000100800 */
[----:B--2---:R0:W2:Y:S04]  /*1e5c0*/  @P0 LDG.E.U8 R90, desc[UR22][R20.64] ;  /* 0x00000016145a0981 */ /* 0x0040a8000c1e1100 */
[----:B------:R-:W2:Y:S01]  /*1e5d0*/  LDL R21, [R1+0x544] ;  /* 0x0005440001157983 */ /* 0x000ea20000100800 */
[----:B0-----:R-:W-:-:S03]  /*1e5e0*/  @P0 IMAD.MOV.U32 R20, RZ, RZ, R84 ;  /* 0x000000ffff140224 */ /* 0x001fc600078e0054 */
[----:B------:R-:W3:Y:S04]  /*1e5f0*/  LDL.LU R84, [R1+0xd24] ;  /* 0x000d240001547983 */ /* 0x000ee80000300800 */
[----:B--2---:R0:W2:Y:S04]  /*1e600*/  @P0 LDG.E.U8 R89, desc[UR22][R20.64] ;  /* 0x0000001614590981 */ /* 0x0040a8000c1e1100 */
[----:B------:R-:W0:Y:S04]  /*1e610*/  LDL R20, [R1+0x54c] ;  /* 0x00054c0001147983 */ /* 0x000e280000100800 */
[----:B------:R-:W0:Y:S01]  /*1e620*/  LDL R21, [R1+0x550] ;  /* 0x0005500001157983 */ /* 0x000e220000100800 */
[----:B---3--:R-:W-:-:S02]  /*1e630*/  PRMT R88, RZ, 0x7610, R88 ;  /* 0x00007610ff587816 */ /* 0x008fc40000000058 */
[----:B------:R-:W-:Y:S02]  /*1e640*/  PRMT R87, RZ, 0x7610, R87 ;  /* 0x00007610ff577816 */ /* 0x000fe40000000057 */
[----:B------:R-:W-:Y:S02]  /*1e650*/  PRMT R86, RZ, 0x7610, R86 ;  /* 0x00007610ff567816 */ /* 0x000fe40000000056 */
[----:B------:R-:W-:Y:S02]  /*1e660*/  PRMT R85, RZ, 0x7610, R85 ;  /* 0x00007610ff557816 */ /* 0x000fe40000000055 */
[----:B------:R-:W-:Y:S02]  /*1e670*/  PRMT R84, RZ, 0x7610, R84 ;  /* 0x00007610ff547816 */ /* 0x000fe40000000054 */
[----:B------:R-:W-:Y:S02]  /*1e680*/  PRMT R83, RZ, 0x7610, R83 ;  /* 0x00007610ff537816 */ /* 0x000fe40000000053 */
[----:B------:R-:W-:-:S02]  /*1e690*/  PRMT R82, RZ, 0x7610, R82 ;  /* 0x00007610ff527816 */ /* 0x000fc40000000052 */
[----:B------:R-:W-:Y:S02]  /*1e6a0*/  PRMT R81, RZ, 0x7610, R81 ;  /* 0x00007610ff517816 */ /* 0x000fe40000000051 */
[----:B------:R-:W-:Y:S02]  /*1e6b0*/  PRMT R80, RZ, 0x7610, R80 ;  /* 0x00007610ff507816 */ /* 0x000fe40000000050 */
[----:B------:R-:W-:Y:S02]  /*1e6c0*/  PRMT R79, RZ, 0x7610, R79 ;  /* 0x00007610ff4f7816 */ /* 0x000fe4000000004f */
[----:B0-----:R-:W-:-:S04]  /*1e6d0*/  @P0 LOP3.LUT R21, R21, R20, RZ, 0x3c, !PT ;  /* 0x0000001415150212 */ /* 0x001fc800078e3cff */
[----:B------:R-:W-:-:S04]  /*1e6e0*/  @P0 LOP3.LUT R20, R21, R20, RZ, 0x3c, !PT ;  /* 0x0000001415140212 */ /* 0x000fc800078e3cff */
[----:B------:R-:W-:-:S05]  /*1e6f0*/  @P0 LOP3.LUT R21, R21, R20, RZ, 0x3c, !PT ;  /* 0x0000001415150212 */ /* 0x000fca00078e3cff */
[----:B------:R0:W3:Y:S02]  /*1e700*/  @P0 LDG.E.U8 R88, desc[UR22][R20.64] ;  /* 0x0000001614580981 */ /* 0x0000e4000c1e1100 */
[----:B0-----:R-:W-:Y:S02]  /*1e710*/  @P0 IMAD.MOV.U32 R20, RZ, RZ, R22 ;  /* 0x000000ffff140224 */ /* 0x001fe400078e0016 */
[----:B------:R-:W-:Y:S01]  /*1e720*/  @P0 IMAD.MOV.U32 R21, RZ, RZ, R6 ;  /* 0x000000ffff150224 */ /* 0x000fe200078e0006 */
[----:B------:R-:W2:Y:S04]  /*1e730*/  LDL.LU R22, [R1+0x928] ;  /* 0x0009280001167983 */ /* 0x000ea80000300800 */
[----:B------:R0:W3:Y:S02]  /*1e740*/  @P0 LDG.E.U8 R87, desc[UR22][R20.64] ;  /* 0x0000001614570981 */ /* 0x0000e4000c1e1100 */
[----:B0-----:R-:W-:-:S02]  /*1e750*/  @P0 IMAD.MOV.U32 R20, RZ, RZ, R5 ;  /* 0x000000ffff140224 */ /* 0x001fc400078e0005 */
[----:B----4-:R-:W-:Y:S01]  /*1e760*/  @P0 IMAD.MOV.U32 R21, RZ, RZ, R0 ;  /* 0x000000ffff150224 */ /* 0x010fe200078e0000 */
[----:B------:R-:W4:Y:S04]  /*1e770*/  LDL.LU R5, [R1+0x924] ;  /* 0x0009240001057983 */ /* 0x000f280000300800 */
[----:B------:R0:W3:Y:S02]  /*1e780*/  @P0 LDG.E.U8 R86, desc[UR22][R20.64] ;  /* 0x0000001614560981 */ /* 0x0000e4000c1e1100 */
[----:B0-----:R-:W-:Y:S02]  /*1e790*/  @P0 IMAD.MOV.U32 R20, RZ, RZ, R23 ;  /* 0x000000ffff140224 */ /* 0x001fe400078e0017 */
[----:B------:R-:W-:Y:S01]  /*1e7a0*/  @P0 IMAD.MOV.U32 R21, RZ, RZ, R3 ;  /* 0x000000ffff150224 */ /* 0x000fe200078e0003 */
[----:B------:R-:W3:Y:S04]  /*1e7b0*/  LDL.LU R23, [R1+0x920] ;  /* 0x0009200001177983 */ /* 0x000ee80000300800 */
[----:B------:R0:W3:Y:S02]  /*1e7c0*/  @P0 LDG.E.U8 R85, desc[UR22][R20.64] ;  /* 0x0000001614550981 */ /* 0x0000e4000c1e1100 */
[----:B0-----:R-:W-:-:S02]  /*1e7d0*/  @P0 IMAD.MOV.U32 R20, RZ, RZ, R24 ;  /* 0x000000ffff140224 */ /* 0x001fc400078e0018 */
[----:B------:R-:W-:Y:S01]  /*1e7e0*/  @P0 IMAD.MOV.U32 R21, RZ, RZ, R9 ;  /* 0x000000ffff150224 */ /* 0x000fe200078e0009 */
[----:B------:R-:W3:Y:S04]  /*1e7f0*/  LDL.LU R24, [R1+0x91c] ;  /* 0x00091c0001187983 */ /* 0x000ee80000300800 */
[----:B------:R0:W3:Y:S02]  /*1e800*/  @P0 LDG.E.U8 R84, desc[UR22][R20.64] ;  /* 0x0000001614540981 */ /* 0x0000e4000c1e1100 */
[----:B0-----:R-:W-:Y:S02]  /*1e810*/  @P0 IMAD.MOV.U32 R20, RZ, RZ, R8 ;  /* 0x000000ffff140224 */ /* 0x001fe400078e0008 */
[----:B------:R-:W-:-:S05]  /*1e820*/  @P0 IMAD.MOV.U32 R21, RZ, RZ, R2 ;  /* 0x000000ffff150224 */ /* 0x000fca00078e0002 */
        /* <DEDUP_REMOVED lines=10> */
[----:B------:R-:W-:Y:S02]  /*1e8d0*/  @P0 IMAD.MOV.U32 R21, RZ, RZ, R15 ;  /* 0x000000ffff150224 */ /* 0x000fe400078e000f */
[----:B------:R-:W3:Y:S04]  /*1e8e0*/  LDL.LU R15, [R1+0xd1c] ;  /* 0x000d1c00010f7983 */ /* 0x000ee80000300800 */
[----:B------:R0:W3:Y:S04]  /*1e8f0*/  @P0 LDG.E.U8 R80, desc[UR22][R20.64] ;  /* 0x0000001614500981 */ /* 0x0000e8000c1e1100 */
[----:B------:R-:W3:Y:S04]  /*1e900*/  LDL.LU R66, [R1+0xd18] ;  /* 0x000d180001427983 */ /* 0x000ee80000300800 */
[----:B------:R-:W3:Y:S01]  /*1e910*/  LDL.LU R77, [R1+0x8fc] ;  /* 0x0008fc00014d7983 */ /* 0x000ee20000300800 */
[----:B0-----:R-:W-:-:S02]  /*1e920*/  @P0 IMAD.MOV.U32 R20, RZ, RZ, R69 ;  /* 0x000000ffff140224 */ /* 0x001fc400078e0045 */
[----:B------:R-:W-:Y:S02]  /*1e930*/  @P0 IMAD.MOV.U32 R21, RZ, RZ, R74 ;  /* 0x000000ffff150224 */ /* 0x000fe400078e004a */
[----:B------:R-:W3:Y:S04]  /*1e940*/  LDL.LU R74, [R1+0xd14] ;  /* 0x000d1400014a7983 */ /* 0x000ee80000300800 */
[----:B------:R0:W3:Y:S04]  /*1e950*/  @P0 LDG.E.U8 R79, desc[UR22][R20.64] ;  /* 0x00000016144f0981 */ /* 0x0000e8000c1e1100 */
[----:B------:R-:W3:Y:S01]  /*1e960*/  LDL.LU R69, [R1+0xd10] ;  /* 0x000d100001457983 */ /* 0x000ee20000300800 */
[----:B0-----:R-:W-:-:S02]  /*1e970*/  @P0 IMAD.MOV.U32 R21, RZ, RZ, R93 ;  /* 0x000000ffff150224 */ /* 0x001fc400078e005d */
[----:B------:R-:W-:Y:S01]  /*1e980*/  @P0 IMAD.MOV.U32 R20, RZ, RZ, R16 ;  /* 0x000000ffff140224 */ /* 0x000fe200078e0010 */
[----:B------:R-:W3:Y:S04]  /*1e990*/  LDL.LU R93, [R1+0xd0c] ;  /* 0x000d0c00015d7983 */ /* 0x000ee80000300800 */
[----:B------:R-:W3:Y:S04]  /*1e9a0*/  LDL.LU R16, [R1+0xd08] ;  /* 0x000d080001107983 */ /* 0x000ee80000300800 */
[----:B------:R-:W3:Y:S01]  /*1e9b0*/  LDL.LU R19, [R1+0x18] ;  /* 0x0000180001137983 */ /* 0x000ee20000300800 */
[----:B------:R-:W-:-:S06]  /*1e9c0*/  PRMT R76, RZ, 0x7610, R76 ;  /* 0x00007610ff4c7816 */ /* 0x000fcc000000004c */
[----:B------:R4:W3:Y:S01]  /*1e9d0*/  @P0 LDG.E.U8 R76, desc[UR22][R20.64] ;  /* 0x00000016144c0981 */ /* 0x0008e2000c1e1100 */
[----:B------:R-:W-:Y:S02]  /*1e9e0*/  PRMT R75, RZ, 0x7610, R75 ;  /* 0x00007610ff4b7816 */ /* 0x000fe4000000004b */
[----:B------:R-:W-:Y:S02]  /*1e9f0*/  PRMT R73, RZ, 0x7610, R73 ;  /* 0x00007610ff497816 */ /* 0x000fe40000000049 */
[----:B--2---:R-:W-:-:S05]  /*1ea00*/  SEL R22, R92, R22, !P5 ;  /* 0x000000165c167207 */ /* 0x004fca0006800000 */
[----:B------:R-:W-:Y:S01]  /*1ea10*/  IMAD R22, R22, UR12, RZ ;  /* 0x0000000c16167c24 */ /* 0x000fe2000f8e02ff */
[C---:B----4-:R-:W-:Y:S02]  /*1ea20*/  SEL R20, R92.reuse, R5, !P5 ;  /* 0x000000055c147207 */ /* 0x050fe40006800000 */
[----:B---3--:R-:W-:-:S03]  /*1ea30*/  SEL R21, R92, R23, !P5 ;  /* 0x000000175c157207 */ /* 0x008fc60006800000 */
[----:B------:R-:W-:Y:S01]  /*1ea40*/  IMAD R23, R20, UR12, RZ ;  /* 0x0000000c14177c24 */ /* 0x000fe2000f8e02ff */
[----:B------:R-:W0:Y:S01]  /*1ea50*/  LDCU UR12, c[0x0][0x3b0] ;  /* 0x00007600ff0c77ac */ /* 0x000e220008000800 */
[----:B------:R-:W-:Y:S01]  /*1ea60*/  SEL R20, R92, R24, !P5 ;  /* 0x000000185c147207 */ /* 0x000fe20006800000 */
[----:B------:R-:W-:Y:S01]  /*1ea70*/  IMAD R24, R21, UR4, RZ ;  /* 0x0000000415187c24 */ /* 0x000fe2000f8e02ff */
[----:B------:R-:W1:Y:S01]  /*1ea80*/  LDCU UR4, c[0x0][0x3b0] ;  /* 0x00007600ff0477ac */ /* 0x000e620008000800 */
[----:B------:R-:W-:Y:S01]  /*1ea90*/  @!P2 IMAD.MOV R19, RZ, RZ, -R19 ;  /* 0x000000ffff13a224 */ /* 0x000fe200078e0a13 */
[----:B------:R-:W-:-:S04]  /*1eaa0*/  IADD3 R3, P2, PT, R22, R10, RZ ;  /* 0x0000000a16037210 */ /* 0x000fc80007f5e0ff */
[----:B------:R-:W-:Y:S02]  /*1eab0*/  LEA.HI.X.SX32 R5, R22, R7, 0x1, P2 ;  /* 0x0000000716057211 */ /* 0x000fe400010f0eff */
[CC--:B------:R-:W-:Y:S02]  /*1eac0*/  IADD3 R0, P2, PT, R23.reuse, R10.reuse, RZ ;  /* 0x0000000a17007210 */ /* 0x0c0fe40007f5e0ff */
[----:B------:R-:W-:Y:S01]  /*1ead0*/  SEL R22, R92, R25, !P5 ;  /* 0x000000195c167207 */ /* 0x000fe20006800000 */
[----:B------:R-:W-:Y:S01]  /*1eae0*/  IMAD R25, R20, UR5, RZ ;  /* 0x0000000514197c24 */ /* 0x000fe2000f8e02ff */
[-C--:B------:R-:W-:Y:S01]  /*1eaf0*/  LEA.HI.X.SX32 R8, R23, R7.reuse, 0x1, P2 ;  /* 0x0000000717087211 */ /* 0x080fe200010f0eff */
[----:B------:R-:W-:Y:S02]  /*1eb00*/  @P0 IMAD.MOV.U32 R20, RZ, RZ, R3 ;  /* 0x000000ffff140224 */ /* 0x000fe400078e0003 */
[----:B------:R-:W-:Y:S01]  /*1eb10*/  @P0 IMAD.MOV.U32 R21, RZ, RZ, R5 ;  /* 0x000000ffff150224 */ /* 0x000fe200078e0005 */
[----:B------:R-:W-:Y:S01]  /*1eb20*/  IADD3 R2, P2, PT, R24, R10, RZ ;  /* 0x0000000a18027210 */ /* 0x000fe20007f5e0ff */
[----:B------:R-:W-:Y:S01]  /*1eb30*/  STL [R1+0x608], R3 ;  /* 0x0006080301007387 */ /* 0x000fe20000100800 */
[----:B------:R-:W-:Y:S01]  /*1eb40*/  IMAD R22, R22, UR6, RZ ;  /* 0x0000000616167c24 */ /* 0x000fe2000f8e02ff */
[----:B------:R-:W-:Y:S01]  /*1eb50*/  PRMT R74, RZ, 0x7610, R74 ;  /* 0x00007610ff4a7816 */ /* 0x000fe2000000004a */
[----:B------:R-:W2:Y:S01]  /*1eb60*/  LDCU UR5, c[0x0][0x3b0] ;  /* 0x00007600ff0577ac */ /* 0x000ea20008000800 */
[----:B------:R3:W4:Y:S01]  /*1eb70*/  @P0 LDG.E.U8 R75, desc[UR22][R20.64] ;  /* 0x00000016144b0981 */ /* 0x000722000c1e1100 */
[----:B------:R-:W-:-:S02]  /*1eb80*/  LEA.HI.X.SX32 R6, R24, R7, 0x1, P2 ;  /* 0x0000000718067211 */ /* 0x000fc400010f0eff */
[----:B------:R-:W-:Y:S01]  /*1eb90*/  PRMT R72, RZ, 0x7610, R72 ;  /* 0x00007610ff487816 */ /* 0x000fe20000000048 */
[----:B------:R0:W-:Y:S01]  /*1eba0*/  STL [R1+0x604], R5 ;  /* 0x0006040501007387 */ /* 0x0001e20000100800 */
[----:B------:R-:W-:Y:S01]  /*1ebb0*/  PRMT R71, RZ, 0x7610, R71 ;  /* 0x00007610ff477816 */ /* 0x000fe20000000047 */
[----:B------:R-:W1:Y:S02]  /*1ebc0*/  LDCU UR6, c[0x0][0x3b0] ;  /* 0x00007600ff0677ac */ /* 0x000e640008000800 */
[----:B------:R-:W-:Y:S01]  /*1ebd0*/  STL [R1+0x610], R0 ;  /* 0x0006100001007387 */ /* 0x000fe20000100800 */
[----:B---3--:R-:W-:Y:S02]  /*1ebe0*/  SEL R20, R92, R77, !P5 ;  /* 0x0000004d5c147207 */ /* 0x008fe40006800000 */
[CC--:B------:R-:W-:Y:S01]  /*1ebf0*/  IADD3 R77, P2, PT, R25.reuse, R10.reuse, RZ ;  /* 0x0000000a194d7210 */ /* 0x0c0fe20007f5e0ff */
[----:B------:R3:W-:Y:S03]  /*1ec00*/  STL [R1+0x60c], R8 ;  /* 0x00060c0801007387 */ /* 0x0007e60000100800 */
[----:B0-----:R-:W-:Y:S01]  /*1ec10*/  LEA.HI.X.SX32 R5, R25, R7, 0x1, P2 ;  /* 0x0000000719057211 */ /* 0x001fe200010f0eff */
[----:B------:R0:W-:Y:S01]  /*1ec20*/  STL [R1+0x628], R2 ;  /* 0x0006280201007387 */ /* 0x0001e20000100800 */
[----:B------:R-:W-:-:S03]  /*1ec30*/  IADD3 R24, P2, PT, R22, R10, RZ ;  /* 0x0000000a16187210 */ /* 0x000fc60007f5e0ff */
[----:B------:R-:W2:Y:S01]  /*1ec40*/  LDL.LU R3, [R1+0x900] ;  /* 0x0009000001037983 */ /* 0x000ea20000300800 */
[----:B------:R-:W-:-:S03]  /*1ec50*/  @P0 IMAD.MOV.U32 R21, RZ, RZ, R8 ;  /* 0x000000ffff150224 */ /* 0x000fc600078e0008 */
[----:B------:R-:W4:Y:S04]  /*1ec60*/  LDL.LU R9, [R1+0x8dc] ;  /* 0x0008dc0001097983 */ /* 0x000f280000300800 */
[----:B------:R-:W-:Y:S01]  /*1ec70*/  STL [R1+0x624], R6 ;  /* 0x0006240601007387 */ /* 0x000fe20000100800 */
[----:B------:R-:W-:-:S03]  /*1ec80*/  LEA.HI.X.SX32 R25, R22, R7, 0x1, P2 ;  /* 0x0000000716197211 */ /* 0x000fc600010f0eff */
[----:B------:R0:W-:Y:S04]  /*1ec90*/  STL [R1+0x630], R77 ;  /* 0x0006304d01007387 */ /* 0x0001e80000100800 */
[----:B---3--:R-:W3:Y:S04]  /*1eca0*/  LDL.LU R8, [R1+0x8e4] ;  /* 0x0008e40001087983 */ /* 0x008ee80000300800 */
[----:B------:R-:W-:Y:S04]  /*1ecb0*/  STL [R1+0x62c], R5 ;  /* 0x00062c0501007387 */ /* 0x000fe80000100800 */
[----:B------:R1:W-:Y:S04]  /*1ecc0*/  STL [R1+0x648], R24 ;  /* 0x0006481801007387 */ /* 0x0003e80000100800 */
[----:B------:R-:W3:Y:S01]  /*1ecd0*/  LDL.LU R22, [R1+0x908] ;  /* 0x0009080001167983 */ /* 0x000ee20000300800 */
[----:B------:R-:W-:Y:S01]  /*1ece0*/  IMAD R23, R20, UR12, RZ ;  /* 0x0000000c14177c24 */ /* 0x000fe2000f8e02ff */
[----:B------:R-:W-:Y:S01]  /*1ecf0*/  PRMT R70, RZ, 0x7610, R70 ;  /* 0x00007610ff467816 */ /* 0x000fe20000000046 */
[----:B------:R-:W-:Y:S01]  /*1ed00*/  @P0 IMAD.MOV.U32 R20, RZ, RZ, R0 ;  /* 0x000000ffff140224 */ /* 0x000fe200078e0000 */
[----:B------:R-:W1:Y:S02]  /*1ed10*/  LDCU UR12, c[0x0][0x3b0] ;  /* 0x00007600ff0c77ac */ /* 0x000e640008000800 */
[----:B------:R-:W-:-:S02]  /*1ed20*/  IADD3 R0, P2, PT, R23, R10, RZ ;  /* 0x0000000a17007210 */ /* 0x000fc40007f5e0ff */
[----:B------:R0:W3:Y:S02]  /*1ed30*/  @P0 LDG.E.U8 R74, desc[UR22][R20.64] ;  /* 0x00000016144a0981 */ /* 0x0000e4000c1e1100 */
[----:B0-----:R-:W-:Y:S02]  /*1ed40*/  @P0 IMAD.MOV.U32 R20, RZ, RZ, R2 ;  /* 0x000000ffff140224 */ /* 0x001fe400078e0002 */
[----:B------:R-:W-:Y:S01]  /*1ed50*/  @P0 IMAD.MOV.U32 R21, RZ, RZ, R6 ;  /* 0x000000ffff150224 */ /* 0x000fe200078e0006 */
[----:B------:R-:W3:Y:S04]  /*1ed60*/  LDL.LU R2, [R1+0x8c4] ;  /* 0x0008c40001027983 */ /* 0x000ee80000300800 */
[----:B------:R-:W-:Y:S04]  /*1ed70*/  STL [R1+0x644], R25 ;  /* 0x0006441901007387 */ /* 0x000fe80000100800 */
[----:B------:R0:W3:Y:S04]  /*1ed80*/  @P0 LDG.E.U8 R73, desc[UR22][R20.64] ;  /* 0x0000001614490981 */ /* 0x0000e8000c1e1100 */
[----:B------:R-:W-:Y:S01]  /*1ed90*/  STL [R1+0x650], R0 ;  /* 0x0006500001007387 */ /* 0x000fe20000100800 */
[----:B0-----:R-:W-:-:S03]  /*1eda0*/  @P0 IMAD.MOV.U32 R20, RZ, RZ, R77 ;  /* 0x000000ffff140224 */ /* 0x001fc600078e004d */
[----:B------:R-:W3:Y:S01]  /*1edb0*/  LDL.LU R77, [R1+0x8c8] ;  /* 0x0008c800014d7983 */ /* 0x000ee20000300800 */
[----:B------:R-:W-:Y:S01]  /*1edc0*/  @P0 IMAD.MOV.U32 R21, RZ, RZ, R5 ;  /* 0x000000ffff150224 */ /* 0x000fe200078e0005 */
[----:B------:R-:W-:-:S04]  /*1edd0*/  LEA.HI.X.SX32 R6, R23, R7, 0x1, P2 ;  /* 0x0000000717067211 */ /* 0x000fc800010f0eff */
[----:B------:R0:W3:Y:S01]  /*1ede0*/  @P0 LDG.E.U8 R72, desc[UR22][R20.64] ;  /* 0x0000001614480981 */ /* 0x0000e2000c1e1100 */
[----:B------:R-:W-:Y:S01]  /*1edf0*/  ISETP.GT.U32.AND P2, PT, R11, R16, PT ;  /* 0x000000100b00720c */ /* 0x000fe20003f44070 */
[----:B0-----:R-:W-:Y:S02]  /*1ee00*/  @P0 IMAD.MOV.U32 R20, RZ, RZ, R24 ;  /* 0x000000ffff140224 */ /* 0x001fe400078e0018 */
[----:B------:R-:W-:-:S05]  /*1ee10*/  @P0 IMAD.MOV.U32 R21, RZ, RZ, R25 ;  /* 0x000000ffff150224 */ /* 0x000fca00078e0019 */
[----:B------:R0:W3:Y:S05]  /*1ee20*/  @P0 LDG.E.U8 R71, desc[UR22][R20.64] ;  /* 0x0000001614470981 */ /* 0x0000ea000c1e1100 */
[----:B------:R-:W-:Y:S02]  /*1ee30*/  @!P2 IMAD.IADD R16, R16, 0x1, -R11 ;  /* 0x000000011010a824 */ /* 0x000fe400078e0a0b */
[----:B0-----:R-:W-:Y:S02]  /*1ee40*/  @P0 IMAD.MOV.U32 R20, RZ, RZ, R0 ;  /* 0x000000ffff140224 */ /* 0x001fe400078e0000 */
[----:B------:R-:W-:Y:S01]  /*1ee50*/  @P0 IMAD.MOV.U32 R21, RZ, RZ, R6 ;  /* 0x000000ffff150224 */ /* 0x000fe200078e0006 */
[----:B------:R0:W-:Y:S04]  /*1ee60*/  STL [R1+0x64c], R6 ;  /* 0x00064c0601007387 */ /* 0x0001e80000100800 */
[----:B------:R2:W3:Y:S01]  /*1ee70*/  @P0 LDG.E.U8 R70, desc[UR22][R20.64] ;  /* 0x0000001614460981 */ /* 0x0004e2000c1e1100 */
[----:B------:R-:W-:-:S02]  /*1ee80*/  PRMT R69, RZ, 0x7610, R69 ;  /* 0x00007610ff457816 */ /* 0x000fc40000000045 */
[----:B------:R-:W-:Y:S02]  /*1ee90*/  PRMT R68, RZ, 0x7610, R68 ;  /* 0x00007610ff447816 */ /* 0x000fe40000000044 */
[----:B------:R-:W-:Y:S02]  /*1eea0*/  PRMT R67, RZ, 0x7610, R67 ;  /* 0x00007610ff437816 */ /* 0x000fe40000000043 */
[C---:B--2---:R-:W-:Y:S02]  /*1eeb0*/  SEL R20, R92.reuse, R3, !P5 ;  /* 0x000000035c147207 */ /* 0x044fe40006800000 */
[----:B----4-:R-:W-:-:S03]  /*1eec0*/  SEL R21, R92, R9, !P5 ;  /* 0x000000095c157207 */ /* 0x010fc60006800000 */
[----:B------:R-:W-:Y:S01]  /*1eed0*/  IMAD R23, R20, UR5, RZ ;  /* 0x0000000514177c24 */ /* 0x000fe2000f8e02ff */
[----:B------:R-:W2:Y:S01]  /*1eee0*/  LDCU UR5, c[0x0][0x3b0] ;  /* 0x00007600ff0577ac */ /* 0x000ea20008000800 */
[----:B-1----:R-:W-:Y:S01]  /*1eef0*/  IMAD R24, R21, UR6, RZ ;  /* 0x0000000615187c24 */ /* 0x002fe2000f8e02ff */
[----:B------:R-:W-:Y:S01]  /*1ef00*/  PRMT R66, RZ, 0x7610, R66 ;  /* 0x00007610ff427816 */ /* 0x000fe20000000042 */
[----:B------:R-:W1:Y:S01]  /*1ef10*/  LDCU UR6, c[0x0][0x3b0] ;  /* 0x00007600ff0677ac */ /* 0x000e620008000800 */
[----:B---3--:R-:W-:-:S05]  /*1ef20*/  SEL R22, R92, R22, !P5 ;  /* 0x000000165c167207 */ /* 0x008fca0006800000 */
[----:B------:R-:W-:Y:S01]  /*1ef30*/  IMAD R22, R22, UR4, RZ ;  /* 0x0000000416167c24 */ /* 0x000fe2000f8e02ff */
[----:B------:R-:W3:Y:S01]  /*1ef40*/  LDCU UR4, c[0x0][0x3b0] ;  /* 0x00007600ff0477ac */ /* 0x000ee20008000800 */
[----:B------:R-:W-:-:S03]  /*1ef50*/  SEL R20, R92, R8, !P5 ;  /* 0x000000085c147207 */ /* 0x000fc60006800000 */
[----:B0-----:R-:W-:-:S04]  /*1ef60*/  IADD3 R6, P2, PT, R22, R10, RZ ;  /* 0x0000000a16067210 */ /* 0x001fc80007f5e0ff */
[-C--:B------:R-:W-:Y:S02]  /*1ef70*/  LEA.HI.X.SX32 R8, R22, R7.reuse, 0x1, P2 ;  /* 0x0000000716087211 */ /* 0x080fe400010f0eff */
[C---:B------:R-:W-:Y:S01]  /*1ef80*/  IADD3 R0, P2, PT, R23.reuse, R10, RZ ;  /* 0x0000000a17007210 */ /* 0x040fe20007f5e0ff */
[----:B------:R-:W-:Y:S01]  /*1ef90*/  IMAD R25, R20, UR12, RZ ;  /* 0x0000000c14197c24 */ /* 0x000fe2000f8e02ff */
[----:B------:R-:W-:Y:S01]  /*1efa0*/  STL [R1+0x668], R6 ;  /* 0x0006680601007387 */ /* 0x000fe20000100800 */
[----:B------:R-:W-:Y:S01]  /*1efb0*/  @P0 IMAD.MOV.U32 R20, RZ, RZ, R6 ;  /* 0x000000ffff140224 */ /* 0x000fe200078e0006 */
[----:B------:R-:W-:Y:S01]  /*1efc0*/  PRMT R65, RZ, 0x7610, R65 ;  /* 0x00007610ff417816 */ /* 0x000fe20000000041 */
[----:B------:R-:W-:Y:S01]  /*1efd0*/  @P0 IMAD.MOV.U32 R21, RZ, RZ, R8 ;  /* 0x000000ffff150224 */ /* 0x000fe200078e0008 */
[----:B------:R-:W-:Y:S01]  /*1efe0*/  SEL R22, R92, R2, !P5 ;  /* 0x000000025c167207 */ /* 0x000fe20006800000 */
[----:B------:R-:W0:Y:S01]  /*1eff0*/  LDCU UR12, c[0x0][0x3b0] ;  /* 0x00007600ff0c77ac */ /* 0x000e220008000800 */
[----:B------:R-:W-:-:S02]  /*1f000*/  LEA.HI.X.SX32 R2, R23, R7, 0x1, P2 ;  /* 0x0000000717027211 */ /* 0x000fc400010f0eff */
[----:B------:R-:W-:Y:S01]  /*1f010*/  IADD3 R3, P2, PT, R24, R10, RZ ;  /* 0x0000000a18037210 */ /* 0x000fe20007f5e0ff */
[----:B------:R4:W-:Y:S01]  /*1f020*/  STL [R1+0x664], R8 ;  /* 0x0006640801007387 */ /* 0x0009e20000100800 */
[----:B---3--:R-:W-:Y:S01]  /*1f030*/  IMAD R22, R22, UR4, RZ ;  /* 0x0000000416167c24 */ /* 0x008fe2000f8e02ff */
[----:B------:R-:W3:Y:S02]  /*1f040*/  LDCU UR4, c[0x0][0x3b0] ;  /* 0x00007600ff0477ac */ /* 0x000ee40008000800 */
[----:B------:R0:W3:Y:S01]  /*1f050*/  @P0 LDG.E.U8 R69, desc[UR22][R20.64] ;  /* 0x0000001614450981 */ /* 0x0000e2000c1e1100 */
[----:B----4-:R-:W-:-:S03]  /*1f060*/  LEA.HI.X.SX32 R8, R24, R7, 0x1, P2 ;  /* 0x0000000718087211 */ /* 0x010fc600010f0eff */
[----:B------:R-:W-:Y:S01]  /*1f070*/  STL [R1+0x670], R0 ;  /* 0x0006700001007387 */ /* 0x000fe20000100800 */
[----:B0-----:R-:W-:Y:S02]  /*1f080*/  SEL R20, R92, R77, !P5 ;  /* 0x0000004d5c147207 */ /* 0x001fe40006800000 */
[CC--:B------:R-:W-:Y:S01]  /*1f090*/  IADD3 R77, P2, PT, R25.reuse, R10.reuse, RZ ;  /* 0x0000000a194d7210 */ /* 0x0c0fe20007f5e0ff */
[----:B------:R0:W-:Y:S01]  /*1f0a0*/  STL [R1+0x66c], R2 ;  /* 0x00066c0201007387 */ /* 0x0001e20000100800 */
[----:B------:R-:W-:Y:S02]  /*1f0b0*/  IMAD.MOV.U32 R21, RZ, RZ, R2 ;  /* 0x000000ffff157224 */ /* 0x000fe400078e0002 */
[----:B------:R-:W-:Y:S01]  /*1f0c0*/  LEA.HI.X.SX32 R25, R25, R7, 0x1, P2 ;  /* 0x0000000719197211 */ /* 0x000fe200010f0eff */
[----:B------:R-:W-:Y:S01]  /*1f0d0*/  STL [R1+0x688], R3 ;  /* 0x0006880301007387 */ /* 0x000fe20000100800 */
[----:B------:R-:W-:-:S03]  /*1f0e0*/  IADD3 R6, P2, PT, R22, R10, RZ ;  /* 0x0000000a16067210 */ /* 0x000fc60007f5e0ff */
[----:B------:R-:W4:Y:S04]  /*1f0f0*/  LDL.LU R9, [R1+0x8e8] ;  /* 0x0008e80001097983 */ /* 0x000f280000300800 */
[----:B0-----:R-:W3:Y:S01]  /*1f100*/  LDL.LU R2, [R1+0x8c0] ;  /* 0x0008c00001027983 */ /* 0x001ee20000300800 */
[----:B------:R-:W-:-:S03]  /*1f110*/  LEA.HI.X.SX32 R24, R22, R7, 0x1, P2 ;  /* 0x0000000716187211 */ /* 0x000fc600010f0eff */
[----:B------:R0:W-:Y:S04]  /*1f120*/  STL [R1+0x684], R8 ;  /* 0x0006840801007387 */ /* 0x0001e80000100800 */
[----:B------:R0:W-:Y:S04]  /*1f130*/  STL [R1+0x690], R77 ;  /* 0x0006904d01007387 */ /* 0x0001e80000100800 */
[----:B------:R-:W-:Y:S04]  /*1f140*/  STL [R1+0x68c], R25 ;  /* 0x00068c1901007387 */ /* 0x000fe80000100800 */
[----:B------:R-:W-:Y:S04]  /*1f150*/  STL [R1+0x6a8], R6 ;  /* 0x0006a80601007387 */ /* 0x000fe80000100800 */
[----:B------:R-:W4:Y:S01]  /*1f160*/  LDL.LU R22, [R1+0x8e0] ;  /* 0x0008e00001167983 */ /* 0x000f220000300800 */
[----:B--2---:R-:W-:Y:S01]  /*1f170*/  IMAD R23, R20, UR5, RZ ;  /* 0x0000000514177c24 */ /* 0x004fe2000f8e02ff */
[----:B------:R-:W-:Y:S01]  /*1f180*/  PRMT R64, RZ, 0x7610, R64 ;  /* 0x00007610ff407816 */ /* 0x000fe20000000040 */
[----:B------:R-:W-:Y:S01]  /*1f190*/  @P0 IMAD.MOV.U32 R20, RZ, RZ, R0 ;  /* 0x000000ffff140224 */ /* 0x000fe200078e0000 */
[----:B------:R-:W2:Y:S02]  /*1f1a0*/  LDCU UR5, c[0x0][0x3b0] ;  /* 0x00007600ff0577ac */ /* 0x000ea40008000800 */
[----:B------:R-:W-:-:S02]  /*1f1b0*/  IADD3 R0, P2, PT, R23, R10, RZ ;  /* 0x0000000a17007210 */ /* 0x000fc40007f5e0ff */
[----:B------:R0:W2:Y:S02]  /*1f1c0*/  @P0 LDG.E.U8 R68, desc[UR22][R20.64] ;  /* 0x0000001614440981 */ /* 0x0000a4000c1e1100 */
[----:B0-----:R-:W-:Y:S02]  /*1f1d0*/  @P0 IMAD.MOV.U32 R21, RZ, RZ, R8 ;  /* 0x000000ffff150224 */ /* 0x001fe400078e0008 */
[----:B------:R-:W-:Y:S01]  /*1f1e0*/  @P0 IMAD.MOV.U32 R20, RZ, RZ, R3 ;  /* 0x000000ffff140224 */ /* 0x000fe200078e0003 */
[----:B------:R-:W2:Y:S01]  /*1f1f0*/  LDL.LU R8, [R1+0x8a8] ;  /* 0x0008a80001087983 */ /* 0x000ea20000300800 */
[----:B------:R-:W-:-:S03]  /*1f200*/  LEA.HI.X.SX32 R3, R23, R7, 0x1, P2 ;  /* 0x0000000717037211 */ /* 0x000fc600010f0eff */
[----:B------:R-:W-:Y:S04]  /*1f210*/  STL [R1+0x6a4], R24 ;  /* 0x0006a41801007387 */ /* 0x000fe80000100800 */
[----:B------:R0:W2:Y:S04]  /*1f220*/  @P0 LDG.E.U8 R67, desc[UR22][R20.64] ;  /* 0x0000001614430981 */ /* 0x0000a8000c1e1100 */
[----:B------:R-:W-:Y:S04]  /*1f230*/  STL [R1+0x6b0], R0 ;  /* 0x0006b00001007387 */ /* 0x000fe80000100800 */
[----:B------:R1:W-:Y:S01]  /*1f240*/  STL [R1+0x6ac], R3 ;  /* 0x0006ac0301007387 */ /* 0x0003e20000100800 */
[----:B0-----:R-:W-:-:S03]  /*1f250*/  @P0 IMAD.MOV.U32 R20, RZ, RZ, R77 ;  /* 0x000000ffff140224 */ /* 0x001fc600078e004d */
[----:B------:R-:W2:Y:S01]  /*1f260*/  LDL.LU R77, [R1+0x8bc] ;  /* 0x0008bc00014d7983 */ /* 0x000ea20000300800 */
[----:B------:R-:W-:-:S05]  /*1f270*/  @P0 IMAD.MOV.U32 R21, RZ, RZ, R25 ;  /* 0x000000ffff150224 */ /* 0x000fca00078e0019 */
[----:B------:R0:W2:Y:S01]  /*1f280*/  @P0 LDG.E.U8 R66, desc[UR22][R20.64] ;  /* 0x0000001614420981 */ /* 0x0000a2000c1e1100 */
[----:B------:R-:W-:Y:S01]  /*1f290*/  ISETP.GT.U32.AND P2, PT, R11, R16, PT ;  /* 0x000000100b00720c */ /* 0x000fe20003f44070 */
[----:B0-----:R-:W-:Y:S02]  /*1f2a0*/  @P0 IMAD.MOV.U32 R20, RZ, RZ, R6 ;  /* 0x000000ffff140224 */ /* 0x001fe400078e0006 */
[----:B------:R-:W-:-:S05]  /*1f2b0*/  @P0 IMAD.MOV.U32 R21, RZ, RZ, R24 ;  /* 0x000000ffff150224 */ /* 0x000fca00078e0018 */
[----:B------:R0:W2:Y:S02]  /*1f2c0*/  @P0 LDG.E.U8 R65, desc[UR22][R20.64] ;  /* 0x0000001614410981 */ /* 0x0000a4000c1e1100 */
[----:B0-----:R-:W-:Y:S02]  /*1f2d0*/  @P0 IMAD.MOV.U32 R20, RZ, RZ, R0 ;  /* 0x000000ffff140224 */ /* 0x001fe400078e0000 */
[----:B------:R-:W-:-:S05]  /*1f2e0*/  @P0 IMAD.MOV.U32 R21, RZ, RZ, R3 ;  /* 0x000000ffff150224 */ /* 0x000fca00078e0003 */
[----:B------:R3:W2:Y:S01]  /*1f2f0*/  @P0 LDG.E.U8 R64, desc[UR22][R20.64] ;  /* 0x0000001614400981 */ /* 0x0006a2000c1e1100 */
[----:B------:R-:W-:Y:S01]  /*1f300*/  @!P2 IMAD.IADD R16, R16, 0x1, -R11 ;  /* 0x000000011010a824 */ /* 0x000fe200078e0a0b */
[----:B------:R-:W-:Y:S02]  /*1f310*/  PRMT R63, RZ, 0x7610, R63 ;  /* 0x00007610ff3f7816 */ /* 0x000fe4000000003f */
[C---:B---3--:R-:W-:Y:S02]  /*1f320*/  SEL R21, R92.reuse, R2, !P5 ;  /* 0x000000025c157207 */ /* 0x048fe40006800000 */
[----:B------:R-:W3:Y:S01]  /*1f330*/  LDL.LU R2, [R1+0x8a4] ;  /* 0x0008a40001027983 */ /* 0x000ee20000300800 */
[C---:B----4-:R-:W-:Y:S02]  /*1f340*/  SEL R20, R92.reuse, R9, !P5 ;  /* 0x000000095c147207 */ /* 0x050fe40006800000 */
[----:B------:R-:W-:-:S05]  /*1f350*/  SEL R22, R92, R22, !P5 ;  /* 0x000000165c167207 */ /* 0x000fca0006800000 */
[----:B------:R-:W-:Y:S01]  /*1f360*/  IMAD R22, R22, UR4, RZ ;  /* 0x0000000416167c24 */ /* 0x000fe2000f8e02ff */
[----:B------:R-:W0:Y:S04]  /*1f370*/  LDCU UR4, c[0x0][0x3b0] ;  /* 0x00007600ff0477ac */ /* 0x000e280008000800 */
[----:B-1----:R-:W-:-:S05]  /*1f380*/  IADD3 R3, P2, PT, R22, R10, RZ ;  /* 0x0000000a16037210 */ /* 0x002fca0007f5e0ff */
[----:B------:R1:W-:Y:S01]  /*1f390*/  STL [R1+0x6c8], R3 ;  /* 0x0006c80301007387 */ /* 0x0003e20000100800 */
[----:B------:R-:W-:-:S03]  /*1f3a0*/  LEA.HI.X.SX32 R6, R22, R7, 0x1, P2 ;  /* 0x0000000716067211 */ /* 0x000fc600010f0eff */
[----:B------:R-:W4:Y:S01]  /*1f3b0*/  LDL.LU R9, [R1+0x8a0] ;  /* 0x0008a00001097983 */ /* 0x000f220000300800 */
[----:B--2---:R-:W-:Y:S01]  /*1f3c0*/  IMAD R23, R20, UR5, RZ ;  /* 0x0000000514177c24 */ /* 0x004fe2000f8e02ff */
[----:B------:R-:W2:Y:S01]  /*1f3d0*/  LDCU UR5, c[0x0][0x3b0] ;  /* 0x00007600ff0577ac */ /* 0x000ea20008000800 */
[----:B------:R-:W-:Y:S02]  /*1f3e0*/  IMAD R22, R21, UR6, RZ ;  /* 0x0000000615167c24 */ /* 0x000fe4000f8e02ff */
[----:B------:R-:W-:Y:S01]  /*1f3f0*/  @P0 IMAD.MOV.U32 R20, RZ, RZ, R3 ;  /* 0x000000ffff140224 */ /* 0x000fe200078e0003 */
[C---:B------:R-:W-:Y:S01]  /*1f400*/  IADD3 R0, P2, PT, R23.reuse, R10, RZ ;  /* 0x0000000a17007210 */ /* 0x040fe20007f5e0ff */
[----:B------:R-:W-:Y:S01]  /*1f410*/  @P0 IMAD.MOV.U32 R21, RZ, RZ, R6 ;  /* 0x000000ffff150224 */ /* 0x000fe200078e0006 */
[----:B------:R0:W-:Y:S01]  /*1f420*/  STL [R1+0x6c4], R6 ;  /* 0x0006c40601007387 */ /* 0x0001e20000100800 */
[----:B------:R-:W-:Y:S01]  /*1f430*/  PRMT R62, RZ, 0x7610, R62 ;  /* 0x00007610ff3e7816 */ /* 0x000fe2000000003e */
[----:B------:R-:W0:Y:S02]  /*1f440*/  LDCU UR6, c[0x0][0x3b0] ;  /* 0x00007600ff0677ac */ /* 0x000e240008000800 */
[----:B------:R1:W4:Y:S04]  /*1f450*/  @P0 LDG.E.U8 R63, desc[UR22][R20.64] ;  /* 0x00000016143f0981 */ /* 0x000328000c1e1100 */
[----:B------:R0:W-:Y:S01]  /*1f460*/  STL [R1+0x6d0], R0 ;  /* 0x0006d00001007387 */ /* 0x0001e20000100800 */
[----:B-1----:R-:W-:-:S02]  /*1f470*/  LEA.HI.X.SX32 R21, R23, R7, 0x1, P2 ;  /* 0x0000000717157211 */ /* 0x002fc400010f0eff */
[----:B------:R-:W-:Y:S02]  /*1f480*/  IADD3 R3, P2, PT, R22, R10, RZ ;  /* 0x0000000a16037210 */ /* 0x000fe40007f5e0ff */
[----:B------:R-:W-:Y:S02]  /*1f490*/  SEL R20, R92, R8, !P5 ;  /* 0x000000085c147207 */ /* 0x000fe40006800000 */
[----:B------:R-:W4:Y:S01]  /*1f4a0*/  LDL.LU R8, [R1+0x888] ;  /* 0x0008880001087983 */ /* 0x000f220000300800 */
[----:B0-----:R-:W-:-:S03]  /*1f4b0*/  LEA.HI.X.SX32 R6, R22, R7, 0x1, P2 ;  /* 0x0000000716067211 */ /* 0x001fc600010f0eff */
[----:B------:R-:W-:Y:S01]  /*1f4c0*/  STL [R1+0x6cc], R21 ;  /* 0x0006cc1501007387 */ /* 0x000fe20000100800 */
[----:B------:R-:W-:-:S03]  /*1f4d0*/  SEL R22, R92, R77, !P5 ;  /* 0x0000004d5c167207 */ /* 0x000fc60006800000 */
[----:B------:R0:W-:Y:S04]  /*1f4e0*/  STL [R1+0x6e8], R3 ;  /* 0x0006e80301007387 */ /* 0x0001e80000100800 */
[----:B------:R1:W-:Y:S04]  /*1f4f0*/  STL [R1+0x6e4], R6 ;  /* 0x0006e40601007387 */ /* 0x0003e80000100800 */
[----:B------:R-:W4:Y:S01]  /*1f500*/  LDL.LU R77, [R1+0x89c] ;  /* 0x00089c00014d7983 */ /* 0x000f220000300800 */
[----:B------:R-:W-:Y:S01]  /*1f510*/  IMAD R23, R20, UR4, RZ ;  /* 0x0000000414177c24 */ /* 0x000fe2000f8e02ff */
[----:B------:R-:W-:Y:S01]  /*1f520*/  PRMT R61, RZ, 0x7610, R61 ;  /* 0x00007610ff3d7816 */ /* 0x000fe2000000003d */
[----:B------:R-:W-:Y:S01]  /*1f530*/  @P0 IMAD.MOV.U32 R20, RZ, RZ, R0 ;  /* 0x000000ffff140224 */ /* 0x000fe200078e0000 */
[----:B------:R-:W-:Y:S01]  /*1f540*/  PRMT R60, RZ, 0x7610, R60 ;  /* 0x00007610ff3c7816 */ /* 0x000fe2000000003c */
[----:B------:R-:W-:Y:S01]  /*1f550*/  IMAD R24, R22, UR12, RZ ;  /* 0x0000000c16187c24 */ /* 0x000fe2000f8e02ff */
[----:B------:R-:W-:Y:S01]  /*1f560*/  IADD3 R0, P2, PT, R23, R10, RZ ;  /* 0x0000000a17007210 */ /* 0x000fe20007f5e0ff */
[----:B------:R-:W1:Y:S01]  /*1f570*/  LDCU UR4, c[0x0][0x3b0] ;  /* 0x00007600ff0477ac */ /* 0x000e620008000800 */
[----:B------:R0:W4:Y:S01]  /*1f580*/  @P0 LDG.E.U8 R62, desc[UR22][R20.64] ;  /* 0x00000016143e0981 */ /* 0x000122000c1e1100 */
[----:B------:R-:W-:-:S02]  /*1f590*/  PRMT R59, RZ, 0x7610, R59 ;  /* 0x00007610ff3b7816 */ /* 0x000fc4000000003b */
[----:B------:R-:W-:Y:S01]  /*1f5a0*/  PRMT R58, RZ, 0x7610, R58 ;  /* 0x00007610ff3a7816 */ /* 0x000fe2000000003a */
[----:B------:R1:W-:Y:S01]  /*1f5b0*/  STL [R1+0x700], R0 ;  /* 0x0007000001007387 */ /* 0x0003e20000100800 */
[----:B------:R-:W-:Y:S01]  /*1f5c0*/  PRMT R57, RZ, 0x7610, R57 ;  /* 0x00007610ff397816 */ /* 0x000fe20000000039 */
[----:B------:R-:W1:Y:S01]  /*1f5d0*/  LDCU UR12, c[0x0][0x3b0] ;  /* 0x00007600ff0c77ac */ /* 0x000e620008000800 */
[----:B0-----:R-:W-:Y:S01]  /*1f5e0*/  @P0 IMAD.MOV.U32 R20, RZ, RZ, R3 ;  /* 0x000000ffff140224 */ /* 0x001fe200078e0003 */
[----:B------:R-:W-:Y:S01]  /*1f5f0*/  LEA.HI.X.SX32 R3, R23, R7, 0x1, P2 ;  /* 0x0000000717037211 */ /* 0x000fe200010f0eff */
[----:B------:R-:W-:-:S04]  /*1f600*/  @P0 IMAD.MOV.U32 R21, RZ, RZ, R6 ;  /* 0x000000ffff150224 */ /* 0x000fc800078e0006 */
[----:B------:R0:W-:Y:S04]  /*1f610*/  STL [R1+0x6fc], R3 ;  /* 0x0006fc0301007387 */ /* 0x0001e80000100800 */
[----:B------:R0:W4:Y:S02]  /*1f620*/  @P0 LDG.E.U8 R61, desc[UR22][R20.64] ;  /* 0x00000016143d0981 */ /* 0x000124000c1e1100 */
[----:B0-----:R-:W-:Y:S02]  /*1f630*/  @P0 IMAD.MOV.U32 R20, RZ, RZ, R0 ;  /* 0x000000ffff140224 */ /* 0x001fe400078e0000 */
[----:B------:R-:W-:-:S05]  /*1f640*/  @P0 IMAD.MOV.U32 R21, RZ, RZ, R3 ;  /* 0x000000ffff150224 */ /* 0x000fca00078e0003 */
[----:B------:R0:W4:Y:S01]  /*1f650*/  @P0 LDG.E.U8 R60, desc[UR22][R20.64] ;  /* 0x00000016143c0981 */ /* 0x000122000c1e1100 */
[----:B---3--:R-:W-:Y:S02]  /*1f660*/  SEL R22, R92, R2, !P5 ;  /* 0x000000025c167207 */ /* 0x008fe40006800000 */
[----:B------:R-:W-:-:S03]  /*1f670*/  IADD3 R2, P2, PT, R24, R10, RZ ;  /* 0x0000000a18027210 */ /* 0x000fc60007f5e0ff */
[----:B--2---:R-:W-:Y:S01]  /*1f680*/  IMAD R22, R22, UR5, RZ ;  /* 0x0000000516167c24 */ /* 0x004fe2000f8e02ff */
[----:B-1----:R-:W-:Y:S01]  /*1f690*/  LEA.HI.X.SX32 R6, R24, R7, 0x1, P2 ;  /* 0x0000000718067211 */ /* 0x002fe200010f0eff */
[----:B------:R1:W-:Y:S01]  /*1f6a0*/  STL [R1+0x708], R2 ;  /* 0x0007080201007387 */ /* 0x0003e20000100800 */
[----:B------:R-:W2:Y:S03]  /*1f6b0*/  LDCU UR5, c[0x0][0x3b0] ;  /* 0x00007600ff0577ac */ /* 0x000ea60008000800 */
[----:B------:R-:W3:Y:S01]  /*1f6c0*/  LDL.LU R0, [R1+0x880] ;  /* 0x0008800001007983 */ /* 0x000ee20000300800 */
[----:B------:R-:W-:-:S03]  /*1f6d0*/  IADD3 R3, P2, PT, R22, R10, RZ ;  /* 0x0000000a16037210 */ /* 0x000fc60007f5e0ff */
[----:B------:R1:W-:Y:S01]  /*1f6e0*/  STL [R1+0x704], R6 ;  /* 0x0007040601007387 */ /* 0x0003e20000100800 */
[----:B0-----:R-:W-:-:S03]  /*1f6f0*/  @P0 IMAD.MOV.U32 R21, RZ, RZ, R6 ;  /* 0x000000ffff150224 */ /* 0x001fc600078e0006 */
[----:B------:R0:W-:Y:S01]  /*1f700*/  STL [R1+0x720], R3 ;  /* 0x0007200301007387 */ /* 0x0001e20000100800 */
[----:B----4-:R-:W-:-:S05]  /*1f710*/  SEL R20, R92, R9, !P5 ;  /* 0x000000095c147207 */ /* 0x010fca0006800000 */
[----:B------:R-:W-:Y:S01]  /*1f720*/  IMAD R23, R20, UR6, RZ ;  /* 0x0000000614177c24 */ /* 0x000fe2000f8e02ff */
[----:B------:R-:W4:Y:S01]  /*1f730*/  LDCU UR6, c[0x0][0x3b0] ;  /* 0x00007600ff0677ac */ /* 0x000f220008000800 */
[----:B------:R-:W-:Y:S02]  /*1f740*/  @P0 IMAD.MOV.U32 R20, RZ, RZ, R2 ;  /* 0x000000ffff140224 */ /* 0x000fe400078e0002 */
[----:B-1----:R-:W4:Y:S04]  /*1f750*/  LDL.LU R2, [R1+0x884] ;  /* 0x0008840001027983 */ /* 0x002f280000300800 */
[----:B------:R-:W4:Y:S04]  /*1f760*/  LDL.LU R9, [R1+0x87c] ;  /* 0x00087c0001097983 */ /* 0x000f280000300800 */
[----:B------:R1:W4:Y:S02]  /*1f770*/  @P0 LDG.E.U8 R59, desc[UR22][R20.64] ;  /* 0x00000016143b0981 */ /* 0x000324000c1e1100 */
[----:B-1----:R-:W-:-:S02]  /*1f780*/  LEA.HI.X.SX32 R21, R22, R7, 0x1, P2 ;  /* 0x0000000716157211 */ /* 0x002fc400010f0eff */
[C---:B------:R-:W-:Y:S02]  /*1f790*/  IADD3 R6, P2, PT, R23.reuse, R10, RZ ;  /* 0x0000000a17067210 */ /* 0x040fe40007f5e0ff */
[----:B------:R-:W-:Y:S02]  /*1f7a0*/  SEL R20, R92, R8, !P5 ;  /* 0x000000085c147207 */ /* 0x000fe40006800000 */
[----:B------:R-:W4:Y:S01]  /*1f7b0*/  LDL.LU R8, [R1+0x868] ;  /* 0x0008680001087983 */ /* 0x000f220000300800 */
[----:B------:R-:W-:-:S03]  /*1f7c0*/  LEA.HI.X.SX32 R25, R23, R7, 0x1, P2 ;  /* 0x0000000717197211 */ /* 0x000fc600010f0eff */
[----:B------:R-:W-:Y:S04]  /*1f7d0*/  STL [R1+0x71c], R21 ;  /* 0x00071c1501007387 */ /* 0x000fe80000100800 */
[----:B------:R1:W-:Y:S01]  /*1f7e0*/  STL [R1+0x728], R6 ;  /* 0x0007280601007387 */ /* 0x0003e20000100800 */
[----:B------:R-:W-:-:S03]  /*1f7f0*/  SEL R22, R92, R77, !P5 ;  /* 0x0000004d5c167207 */ /* 0x000fc60006800000 */
[----:B------:R-:W-:Y:S04]  /*1f800*/  STL [R1+0x724], R25 ;  /* 0x0007241901007387 */ /* 0x000fe80000100800 */
[----:B------:R-:W4:Y:S01]  /*1f810*/  LDL.LU R77, [R1+0x848] ;  /* 0x00084800014d7983 */ /* 0x000f220000300800 */
[----:B------:R-:W-:Y:S01]  /*1f820*/  IMAD R24, R20, UR4, RZ ;  /* 0x0000000414187c24 */ /* 0x000fe2000f8e02ff */
[----:B------:R-:W3:Y:S01]  /*1f830*/  LDCU UR4, c[0x0][0x3b0] ;  /* 0x00007600ff0477ac */ /* 0x000ee20008000800 */
[----:B------:R-:W-:Y:S02]  /*1f840*/  @P0 IMAD.MOV.U32 R20, RZ, RZ, R3 ;  /* 0x000000ffff140224 */ /* 0x000fe400078e0003 */
[----:B--2---:R-:W-:Y:S01]  /*1f850*/  IMAD R23, R22, UR5, RZ ;  /* 0x0000000516177c24 */ /* 0x004fe2000f8e02ff */
[----:B0-----:R-:W-:Y:S01]  /*1f860*/  IADD3 R3, P2, PT, R24, R10, RZ ;  /* 0x0000000a18037210 */ /* 0x001fe20007f5e0ff */
[----:B------:R-:W0:Y:S01]  /*1f870*/  LDCU UR5, c[0x0][0x3b0] ;  /* 0x00007600ff0577ac */ /* 0x000e220008000800 */
[----:B------:R2:W4:Y:S01]  /*1f880*/  @P0 LDG.E.U8 R58, desc[UR22][R20.64] ;  /* 0x00000016143a0981 */ /* 0x000522000c1e1100 */
[----:B------:R-:W-:-:S03]  /*1f890*/  PRMT R56, RZ, 0x7610, R56 ;  /* 0x00007610ff387816 */ /* 0x000fc60000000038 */
[----:B------:R0:W-:Y:S01]  /*1f8a0*/  STL [R1+0x740], R3 ;  /* 0x0007400301007387 */ /* 0x0001e20000100800 */
[----:B--2---:R-:W-:Y:S01]  /*1f8b0*/  @P0 IMAD.MOV.U32 R20, RZ, RZ, R6 ;  /* 0x000000ffff140224 */ /* 0x004fe200078e0006 */
[----:B-1----:R-:W-:Y:S01]  /*1f8c0*/  LEA.HI.X.SX32 R6, R24, R7, 0x1, P2 ;  /* 0x0000000718067211 */ /* 0x002fe200010f0eff */
[----:B------:R-:W-:-:S05]  /*1f8d0*/  @P0 IMAD.MOV.U32 R21, RZ, RZ, R25 ;  /* 0x000000ffff150224 */ /* 0x000fca00078e0019 */
[----:B------:R1:W2:Y:S01]  /*1f8e0*/  @P0 LDG.E.U8 R57, desc[UR22][R20.64] ;  /* 0x0000001614390981 */ /* 0x0002a2000c1e1100 */
[----:B------:R-:W-:Y:S01]  /*1f8f0*/  PRMT R55, RZ, 0x7610, R55 ;  /* 0x00007610ff377816 */ /* 0x000fe20000000037 */
[----:B-1----:R-:W-:Y:S02]  /*1f900*/  @P0 IMAD.MOV.U32 R20, RZ, RZ, R3 ;  /* 0x000000ffff140224 */ /* 0x002fe400078e0003 */
[----:B------:R-:W-:-:S05]  /*1f910*/  @P0 IMAD.MOV.U32 R21, RZ, RZ, R6 ;  /* 0x000000ffff150224 */ /* 0x000fca00078e0006 */
[----:B------:R1:W2:Y:S04]  /*1f920*/  @P0 LDG.E.U8 R56, desc[UR22][R20.64] ;  /* 0x0000001614380981 */ /* 0x0002a8000c1e1100 */
[----:B------:R-:W-:Y:S01]  /*1f930*/  STL [R1+0x73c], R6 ;  /* 0x00073c0601007387 */ /* 0x000fe20000100800 */
[----:B------:R-:W-:Y:S02]  /*1f940*/  PRMT R54, RZ, 0x7610, R54 ;  /* 0x00007610ff367816 */ /* 0x000fe40000000036 */
[----:B---3--:R-:W-:Y:S02]  /*1f950*/  SEL R22, R92, R0, !P5 ;  /* 0x000000005c167207 */ /* 0x008fe40006800000 */
[----:B------:R-:W-:-:S04]  /*1f960*/  IADD3 R0, P2, PT, R23, R10, RZ ;  /* 0x0000000a17007210 */ /* 0x000fc80007f5e0ff */
[----:B0-----:R-:W-:Y:S01]  /*1f970*/  LEA.HI.X.SX32 R3, R23, R7, 0x1, P2 ;  /* 0x0000000717037211 */ /* 0x001fe200010f0eff */
[----:B----4-:R-:W-:Y:S02]  /*1f980*/  IMAD R24, R22, UR6, RZ ;  /* 0x0000000616187c24 */ /* 0x010fe4000f8e02ff */
[----:B-1----:R-:W-:Y:S01]  /*1f990*/  @P0 IMAD.MOV.U32 R20, RZ, RZ, R0 ;  /* 0x000000ffff140224 */ /* 0x002fe200078e0000 */
[----:B------:R-:W-:Y:S01]  /*1f9a0*/  STL [R1+0x748], R0 ;  /* 0x0007480001007387 */ /* 0x000fe20000100800 */
[----:B------:R-:W-:Y:S01]  /*1f9b0*/  @P0 IMAD.MOV.U32 R21, RZ, RZ, R3 ;  /* 0x000000ffff150224 */ /* 0x000fe200078e0003 */
[----:B------:R-:W0:Y:S02]  /*1f9c0*/  LDCU UR6, c[0x0][0x3b0] ;  /* 0x00007600ff0677ac */ /* 0x000e240008000800 */
[----:B------:R1:W-:Y:S04]  /*1f9d0*/  STL [R1+0x744], R3 ;  /* 0x0007440301007387 */ /* 0x0003e80000100800 */
[----:B------:R3:W4:Y:S01]  /*1f9e0*/  @P0 LDG.E.U8 R55, desc[UR22][R20.64] ;  /* 0x0000001614370981 */ /* 0x000722000c1e1100 */
[----:B------:R-:W-:-:S02]  /*1f9f0*/  SEL R22, R92, R2, !P5 ;  /* 0x000000025c167207 */ /* 0x000fc40006800000 */
[-C--:B------:R-:W-:Y:S02]  /*1fa00*/  IADD3 R2, P2, PT, R24, R10.reuse, RZ ;  /* 0x0000000a18027210 */ /* 0x080fe40007f5e0ff */
[----:B---3--:R-:W-:Y:S01]  /*1fa10*/  SEL R20, R92, R9, !P5 ;  /* 0x000000095c147207 */ /* 0x008fe20006800000 */
[----:B------:R-:W-:Y:S01]  /*1fa20*/  IMAD R23, R22, UR4, RZ ;  /* 0x0000000416177c24 */ /* 0x000fe2000f8e02ff */
[----:B-1----:R-:W-:Y:S01]  /*1fa30*/  LEA.HI.X.SX32 R3, R24, R7, 0x1, P2 ;  /* 0x0000000718037211 */ /* 0x002fe200010f0eff */
[----:B------:R-:W-:Y:S01]  /*1fa40*/  STL [R1+0x760], R2 ;  /* 0x0007600201007387 */ /* 0x000fe20000100800 */
[----:B------:R-:W-:Y:S01]  /*1fa50*/  PRMT R53, RZ, 0x7610, R53 ;  /* 0x00007610ff357816 */ /* 0x000fe20000000035 */
[----:B------:R-:W-:Y:S01]  /*1fa60*/  IMAD R24, R20, UR5, RZ ;  /* 0x0000000514187c24 */ /* 0x000fe2000f8e02ff */
[----:B------:R-:W-:Y:S01]  /*1fa70*/  IADD3 R0, P2, PT, R23, R10, RZ ;  /* 0x0000000a17007210 */ /* 0x000fe20007f5e0ff */
[----:B------:R-:W-:Y:S01]  /*1fa80*/  @P0 IMAD.MOV.U32 R20, RZ, RZ, R2 ;  /* 0x000000ffff140224 */ /* 0x000fe200078e0002 */
[----:B------:R-:W1:Y:S01]  /*1fa90*/  LDCU UR4, c[0x0][0x3b0] ;  /* 0x00007600ff0477ac */ /* 0x000e620008000800 */
[----:B------:R-:W-:Y:S01]  /*1faa0*/  @P0 IMAD.MOV.U32 R21, RZ, RZ, R3 ;  /* 0x000000ffff150224 */ /* 0x000fe200078e0003 */
[----:B------:R3:W-:Y:S01]  /*1fab0*/  STL [R1+0x75c], R3 ;  /* 0x00075c0301007387 */ /* 0x0007e20000100800 */
[----:B------:R-:W-:Y:S01]  /*1fac0*/  PRMT R52, RZ, 0x7610, R52 ;  /* 0x00007610ff347816 */ /* 0x000fe20000000034 */
[----:B------:R-:W0:Y:S02]  /*1fad0*/  LDCU UR5, c[0x0][0x3b0] ;  /* 0x00007600ff0577ac */ /* 0x000e240008000800 */
[----:B------:R1:W2:Y:S01]  /*1fae0*/  @P0 LDG.E.U8 R54, desc[UR22][R20.64] ;  /* 0x0000001614360981 */ /* 0x0002a2000c1e1100 */
[----:B------:R-:W-:-:S02]  /*1faf0*/  SEL R22, R92, R8, !P5 ;  /* 0x000000085c167207 */ /* 0x000fc40006800000 */
[----:B------:R-:W-:Y:S02]  /*1fb00*/  LEA.HI.X.SX32 R8, R23, R7, 0x1, P2 ;  /* 0x0000000717087211 */ /* 0x000fe400010f0eff */
[----:B------:R-:W-:Y:S01]  /*1fb10*/  IADD3 R6, P2, PT, R24, R10, RZ ;  /* 0x0000000a18067210 */ /* 0x000fe20007f5e0ff */
[----:B------:R-:W-:Y:S01]  /*1fb20*/  IMAD R22, R22, UR12, RZ ;  /* 0x0000000c16167c24 */ /* 0x000fe2000f8e02ff */
[----:B------:R-:W-:Y:S01]  /*1fb30*/  STL [R1+0x768], R0 ;  /* 0x0007680001007387 */ /* 0x000fe20000100800 */
[----:B-1----:R-:W-:Y:S01]  /*1fb40*/  @P0 IMAD.MOV.U32 R21, RZ, RZ, R8 ;  /* 0x000000ffff150224 */ /* 0x002fe200078e0008 */
[----:B------:R-:W-:Y:S01]  /*1fb50*/  PRMT R51, RZ, 0x7610, R51 ;  /* 0x00007610ff337816 */ /* 0x000fe20000000033 */
[----:B------:R-:W1:Y:S01]  /*1fb60*/  LDCU UR12, c[0x0][0x3b0] ;  /* 0x00007600ff0c77ac */ /* 0x000e620008000800 */
[----:B---3--:R-:W3:Y:S04]  /*1fb70*/  LDL.LU R3, [R1+0x860] ;  /* 0x0008600001037983 */ /* 0x008ee80000300800 */
[----:B------:R-:W2:Y:S01]  /*1fb80*/  LDL.LU R2, [R1+0x85c] ;  /* 0x00085c0001027983 */ /* 0x000ea20000300800 */
[----:B------:R-:W-:-:S02]  /*1fb90*/  SEL R20, R92, R77, !P5 ;  /* 0x0000004d5c147207 */ /* 0x000fc40006800000 */
[----:B------:R-:W-:Y:S01]  /*1fba0*/  LEA.HI.X.SX32 R77, R24, R7, 0x1, P2 ;  /* 0x00000007184d7211 */ /* 0x000fe200010f0eff */
[----:B------:R0:W-:Y:S01]  /*1fbb0*/  STL [R1+0x764], R8 ;  /* 0x0007640801007387 */ /* 0x0001e20000100800 */
[----:B------:R-:W-:-:S03]  /*1fbc0*/  IADD3 R25, P2, PT, R22, R10, RZ ;  /* 0x0000000a16197210 */ /* 0x000fc60007f5e0ff */
[----:B------:R0:W-:Y:S01]  /*1fbd0*/  STL [R1+0x780], R6 ;  /* 0x0007800601007387 */ /* 0x0001e20000100800 */
[----:B------:R-:W-:-:S03]  /*1fbe0*/  LEA.HI.X.SX32 R24, R22, R7, 0x1, P2 ;  /* 0x0000000716187211 */ /* 0x000fc600010f0eff */
[----:B------:R0:W-:Y:S04]  /*1fbf0*/  STL [R1+0x77c], R77 ;  /* 0x00077c4d01007387 */ /* 0x0001e80000100800 */
[----:B------:R-:W4:Y:S04]  /*1fc00*/  LDL.LU R9, [R1+0x844] ;  /* 0x0008440001097983 */ /* 0x000f280000300800 */
[----:B------:R-:W-:Y:S04]  /*1fc10*/  STL [R1+0x788], R25 ;  /* 0x0007881901007387 */ /* 0x000fe80000100800 */
[----:B0-----:R-:W4:Y:S04]  /*1fc20*/  LDL.LU R8, [R1+0x840] ;  /* 0x0008400001087983 */ /* 0x001f280000300800 */
[----:B------:R-:W4:Y:S01]  /*1fc30*/  LDL.LU R22, [R1+0x864] ;  /* 0x0008640001167983 */ /* 0x000f220000300800 */
[----:B------:R-:W-:Y:S01]  /*1fc40*/  IMAD R23, R20, UR6, RZ ;  /* 0x0000000614177c24 */ /* 0x000fe2000f8e02ff */
[----:B------:R-:W0:Y:S01]  /*1fc50*/  LDCU UR6, c[0x0][0x3b0] ;  /* 0x00007600ff0677ac */ /* 0x000e220008000800 */
[----:B------:R-:W-:-:S03]  /*1fc60*/  @P0 IMAD.MOV.U32 R20, RZ, RZ, R0 ;  /* 0x000000ffff140224 */ /* 0x000fc600078e0000 */
[C---:B------:R-:W-:Y:S02]  /*1fc70*/  IADD3 R0, P2, PT, R23.reuse, R10, RZ ;  /* 0x0000000a17007210 */ /* 0x040fe40007f5e0ff */
[----:B------:R1:W4:Y:S02]  /*1fc80*/  @P0 LDG.E.U8 R53, desc[UR22][R20.64] ;  /* 0x0000001614350981 */ /* 0x000324000c1e1100 */
[----:B-1----:R-:W-:Y:S02]  /*1fc90*/  @P0 IMAD.MOV.U32 R20, RZ, RZ, R6 ;  /* 0x000000ffff140224 */ /* 0x002fe400078e0006 */
[----:B------:R-:W-:Y:S01]  /*1fca0*/  @P0 IMAD.MOV.U32 R21, RZ, RZ, R77 ;  /* 0x000000ffff150224 */ /* 0x000fe200078e004d */
[----:B------:R-:W-:Y:S01]  /*1fcb0*/  LEA.HI.X.SX32 R6, R23, R7, 0x1, P2 ;  /* 0x0000000717067211 */ /* 0x000fe200010f0eff */
[----:B------:R-:W4:Y:S01]  /*1fcc0*/  LDL.LU R77, [R1+0x808] ;  /* 0x00080800014d7983 */ /* 0x000f220000300800 */
[----:B------:R-:W-:-:S03]  /*1fcd0*/  ISETP.GT.U32.AND P2, PT, R11, R15, PT ;  /* 0x0000000f0b00720c */ /* 0x000fc60003f44070 */
[----:B------:R1:W4:Y:S01]  /*1fce0*/  @P0 LDG.E.U8 R52, desc[UR22][R20.64] ;  /* 0x0000001614340981 */ /* 0x000322000c1e1100 */
[----:B------:R-:W-:Y:S01]  /*1fcf0*/  PRMT R50, RZ, 0x7610, R50 ;  /* 0x00007610ff327816 */ /* 0x000fe20000000032 */
[----:B-1----:R-:W-:Y:S02]  /*1fd00*/  @P0 IMAD.MOV.U32 R20, RZ, RZ, R25 ;  /* 0x000000ffff140224 */ /* 0x002fe400078e0019 */
[----:B------:R-:W-:-:S05]  /*1fd10*/  @P0 IMAD.MOV.U32 R21, RZ, RZ, R24 ;  /* 0x000000ffff150224 */ /* 0x000fca00078e0018 */
[----:B------:R1:W4:Y:S01]  /*1fd20*/  @P0 LDG.E.U8 R51, desc[UR22][R20.64] ;  /* 0x0000001614330981 */ /* 0x000322000c1e1100 */
[----:B------:R-:W-:-:S03]  /*1fd30*/  @!P2 IMAD.IADD R15, R15, 0x1, -R11 ;  /* 0x000000010f0fa824 */ /* 0x000fc600078e0a0b */
[----:B------:R0:W-:Y:S01]  /*1fd40*/  STL [R1+0x784], R24 ;  /* 0x0007841801007387 */ /* 0x0001e20000100800 */
[----:B-1----:R-:W-:Y:S02]  /*1fd50*/  @P0 IMAD.MOV.U32 R20, RZ, RZ, R0 ;  /* 0x000000ffff140224 */ /* 0x002fe400078e0000 */
[----:B------:R-:W-:Y:S01]  /*1fd60*/  @P0 IMAD.MOV.U32 R21, RZ, RZ, R6 ;  /* 0x000000ffff150224 */ /* 0x000fe200078e0006 */
[----:B------:R1:W-:Y:S04]  /*1fd70*/  STL [R1+0x7a0], R0 ;  /* 0x0007a00001007387 */ /* 0x0003e80000100800 */
[----:B------:R3:W4:Y:S01]  /*1fd80*/  @P0 LDG.E.U8 R50, desc[UR22][R20.64] ;  /* 0x0000001614320981 */ /* 0x000722000c1e1100 */
[----:B------:R-:W-:-:S03]  /*1fd90*/  PRMT R49, RZ, 0x7610, R49 ;  /* 0x00007610ff317816 */ /* 0x000fc60000000031 */
[----:B------:R-:W-:Y:S01]  /*1fda0*/  STL [R1+0x79c], R6 ;  /* 0x00079c0601007387 */ /* 0x000fe20000100800 */
[C---:B---3--:R-:W-:Y:S02]  /*1fdb0*/  SEL R20, R92.reuse, R3, !P5 ;  /* 0x000000035c147207 */ /* 0x048fe40006800000 */
[----:B--2---:R-:W-:-:S03]  /*1fdc0*/  SEL R21, R92, R2, !P5 ;  /* 0x000000025c157207 */ /* 0x004fc60006800000 */
[----:B------:R-:W-:Y:S01]  /*1fdd0*/  IMAD R23, R20, UR5, RZ ;  /* 0x0000000514177c24 */ /* 0x000fe2000f8e02ff */
[----:B------:R-:W-:Y:S01]  /*1fde0*/  PRMT R48, RZ, 0x7610, R48 ;  /* 0x00007610ff307816 */ /* 0x000fe20000000030 */
[----:B------:R-:W2:Y:S01]  /*1fdf0*/  LDCU UR5, c[0x0][0x3b0] ;  /* 0x00007600ff0577ac */ /* 0x000ea20008000800 */
[----:B0-----:R-:W-:Y:S01]  /*1fe00*/  IMAD R24, R21, UR6, RZ ;  /* 0x0000000615187c24 */ /* 0x001fe2000f8e02ff */
[----:B------:R-:W-:Y:S01]  /*1fe10*/  PRMT R47, RZ, 0x7610, R47 ;  /* 0x00007610ff2f7816 */ /* 0x000fe2000000002f */
[----:B------:R-:W0:Y:S01]  /*1fe20*/  LDCU UR6, c[0x0][0x3b0] ;  /* 0x00007600ff0677ac */ /* 0x000e220008000800 */
[----:B----4-:R-:W-:-:S05]  /*1fe30*/  SEL R22, R92, R22, !P5 ;  /* 0x000000165c167207 */ /* 0x010fca0006800000 */
[----:B------:R-:W-:Y:S01]  /*1fe40*/  IMAD R22, R22, UR4, RZ ;  /* 0x0000000416167c24 */ /* 0x000fe2000f8e02ff */
[----:B------:R-:W3:Y:S04]  /*1fe50*/  LDCU UR4, c[0x0][0x3b0] ;  /* 0x00007600ff0477ac */ /* 0x000ee80008000800 */
[----:B-1----:R-:W-:-:S04]  /*1fe60*/  IADD3 R0, P2, PT, R22, R10, RZ ;  /* 0x0000000a16007210 */ /* 0x002fc80007f5e0ff */
[----:B------:R-:W-:Y:S01]  /*1fe70*/  LEA.HI.X.SX32 R2, R22, R7, 0x1, P2 ;  /* 0x0000000716027211 */ /* 0x000fe200010f0eff */
[----:B------:R-:W-:Y:S01]  /*1fe80*/  @P0 IMAD.MOV.U32 R20, RZ, RZ, R0 ;  /* 0x000000ffff140224 */ /* 0x000fe200078e0000 */
[----:B------:R-:W-:-:S03]  /*1fe90*/  IADD3 R3, P2, PT, R23, R10, RZ ;  /* 0x0000000a17037210 */ /* 0x000fc60007f5e0ff */
[----:B------:R-:W-:Y:S01]  /*1fea0*/  @P0 IMAD.MOV.U32 R21, RZ, RZ, R2 ;  /* 0x000000ffff150224 */ /* 0x000fe200078e0002 */
[----:B------:R-:W-:Y:S04]  /*1feb0*/  STL [R1+0x7a8], R0 ;  /* 0x0007a80001007387 */ /* 0x000fe80000100800 */
[----:B------:R1:W-:Y:S04]  /*1fec0*/  STL [R1+0x7a4], R2 ;  /* 0x0007a40201007387 */ /* 0x0003e80000100800 */
[----:B------:R4:W2:Y:S04]  /*1fed0*/  @P0 LDG.E.U8 R49, desc[UR22][R20.64] ;  /* 0x0000001614310981 */ /* 0x0008a8000c1e1100 */
[----:B------:R0:W-:Y:S01]  /*1fee0*/  STL [R1+0x7c0], R3 ;  /* 0x0007c00301007387 */ /* 0x0001e20000100800 */
[----:B----4-:R-:W-:-:S03]  /*1fef0*/  SEL R20, R92, R8, !P5 ;  /* 0x000000085c147207 */ /* 0x010fc60006800000 */
[----:B------:R-:W4:Y:S01]  /*1ff00*/  LDL.LU R8, [R1+0x828] ;  /* 0x0008280001087983 */ /* 0x000f220000300800 */
[----:B------:R-:W-:Y:S02]  /*1ff10*/  SEL R22, R92, R9, !P5 ;  /* 0x000000095c167207 */ /* 0x000fe40006800000 */
[----:B------:R-:W-:Y:S02]  /*1ff20*/  LEA.HI.X.SX32 R9, R23, R7, 0x1, P2 ;  /* 0x0000000717097211 */ /* 0x000fe400010f0eff */
[-C--:B-1----:R-:W-:Y:S01]  /*1ff30*/  IADD3 R2, P2, PT, R24, R10.reuse, RZ ;  /* 0x0000000a18027210 */ /* 0x082fe20007f5e0ff */
[----:B------:R-:W-:Y:S01]  /*1ff40*/  IMAD R25, R22, UR12, RZ ;  /* 0x0000000c16197c24 */ /* 0x000fe2000f8e02ff */
[----:B------:R-:W-:Y:S01]  /*1ff50*/  SEL R22, R92, R77, !P5 ;  /* 0x0000004d5c167207 */ /* 0x000fe20006800000 */
[----:B------:R1:W-:Y:S01]  /*1ff60*/  STL [R1+0x7bc], R9 ;  /* 0x0007bc0901007387 */ /* 0x0003e20000100800 */
[----:B---3--:R-:W-:Y:S01]  /*1ff70*/  IMAD R23, R20, UR4, RZ ;  /* 0x0000000414177c24 */ /* 0x008fe2000f8e02ff */
[-C--:B------:R-:W-:Y:S01]  /*1ff80*/  LEA.HI.X.SX32 R77, R24, R7.reuse, 0x1, P2 ;  /* 0x00000007184d7211 */ /* 0x080fe200010f0eff */
[----:B------:R-:W-:Y:S01]  /*1ff90*/  @P0 IMAD.MOV.U32 R20, RZ, RZ, R3 ;  /* 0x000000ffff140224 */ /* 0x000fe200078e0003 */
[----:B------:R-:W3:Y:S01]  /*1ffa0*/  LDL.LU R6, [R1+0x804] ;  /* 0x0008040001067983 */ /* 0x000ee20000300800 */
[----:B------:R-:W-:Y:S01]  /*1ffb0*/  @P0 IMAD.MOV.U32 R21, RZ, RZ, R9 ;  /* 0x000000ffff150224 */ /* 0x000fe200078e0009 */
[C---:B------:R-:W-:Y:S01]  /*1ffc0*/  IADD3 R0, P2, PT, R25.reuse, R10, RZ ;  /* 0x0000000a19007210 */ /* 0x040fe20007f5e0ff */
[----:B------:R-:W-:Y:S01]  /*1ffd0*/  IMAD R22, R22, UR13, RZ ;  /* 0x0000000d16167c24 */ /* 0x000fe2000f8e02ff */
[----:B------:R-:W-:Y:S01]  /*1ffe0*/  PRMT R46, RZ, 0x7610, R46 ;  /* 0x00007610ff2e7816 */ /* 0x000fe2000000002e */
[----:B------:R-:W2:Y:S01]  /*1fff0*/  LDCU UR4, c[0x0][0x3b0] ;  /* 0x00007600ff0477ac */ /* 0x000ea20008000800 */
[----:B------:R1:W3:Y:S01]  /*20000*/  @P0 LDG.E.U8 R48, desc[UR22][R20.64] ;  /* 0x0000001614300981 */ /* 0x0002e2000c1e1100 */
[----:B0-----:R-:W-:-:S02]  /*20010*/  LEA.HI.X.SX32 R3, R25, R7, 0x1, P2 ;  /* 0x0000000719037211 */ /* 0x001fc400010f0eff */
[----:B------:R-:W-:Y:S01]  /*20020*/  PRMT R45, RZ, 0x7610, R45 ;  /* 0x00007610ff2d7816 */ /* 0x000fe2000000002d */
[----:B------:R-:W-:Y:S01]  /*20030*/  STL [R1+0x7c8], R2 ;  /* 0x0007c80201007387 */ /* 0x000fe20000100800 */
[----:B------:R-:W-:Y:S01]  /*20040*/  PRMT R44, RZ, 0x7610, R44 ;  /* 0x00007610ff2c7816 */ /* 0x000fe2000000002c */
[----:B------:R-:W0:Y:S02]  /*20050*/  LDCU UR12, c[0x0][0x3b0] ;  /* 0x00007600ff0c77ac */ /* 0x000e240008000800 */
[----:B-1----:R-:W3:Y:S01]  /*20060*/  LDL.LU R9, [R1+0x820] ;  /* 0x0008200001097983 */ /* 0x002ee20000300800 */
[----:B------:R-:W-:Y:S02]  /*20070*/  @P0 IMAD.MOV.U32 R20, RZ, RZ, R2 ;  /* 0x000000ffff140224 */ /* 0x000fe400078e0002 */
[----:B------:R-:W-:Y:S01]  /*20080*/  @P0 IMAD.MOV.U32 R21, RZ, RZ, R77 ;  /* 0x000000ffff150224 */ /* 0x000fe200078e004d */
[----:B------:R1:W-:Y:S01]  /*20090*/  STL [R1+0x7c4], R77 ;  /* 0x0007c44d01007387 */ /* 0x0003e20000100800 */
[----:B------:R-:W-:-:S03]  /*200a0*/  IADD3 R24, P2, PT, R23, R10, RZ ;  /* 0x0000000a17187210 */ /* 0x000fc60007f5e0ff */
[----:B------:R0:W-:Y:S04]  /*200b0*/  STL [R1+0x7e0], R0 ;  /* 0x0007e00001007387 */ /* 0x0001e80000100800 */
[----:B------:R0:W3:Y:S04]  /*200c0*/  @P0 LDG.E.U8 R47, desc[UR22][R20.64] ;  /* 0x00000016142f0981 */ /* 0x0000e8000c1e1100 */
[----:B------:R0:W-:Y:S01]  /*200d0*/  STL [R1+0x7dc], R3 ;  /* 0x0007dc0301007387 */ /* 0x0001e20000100800 */
[----:B-1----:R-:W-:-:S03]  /*200e0*/  LEA.HI.X.SX32 R77, R23, R7, 0x1, P2 ;  /* 0x00000007174d7211 */ /* 0x002fc600010f0eff */
[----:B------:R-:W3:Y:S01]  /*200f0*/  LDL.LU R2, [R1+0x81c] ;  /* 0x00081c0001027983 */ /* 0x000ee20000300800 */
[----:B0-----:R-:W-:Y:S02]  /*20100*/  IMAD.MOV.U32 R20, RZ, RZ, R3 ;  /* 0x000000ffff147224 */ /* 0x001fe400078e0003 */
[----:B------:R-:W-:Y:S01]  /*20110*/  IMAD.MOV.U32 R21, RZ, RZ, R0 ;  /* 0x000000ffff157224 */ /* 0x000fe200078e0000 */
[----:B------:R-:W-:-:S04]  /*20120*/  IADD3 R0, P2, PT, R22, R10, RZ ;  /* 0x0000000a16007210 */ /* 0x000fc80007f5e0ff */
[-C--:B------:R-:W-:Y:S02]  /*20130*/  @P0 LOP3.LUT R21, R21, R20.reuse, RZ, 0x3c, !PT ;  /* 0x0000001415150212 */ /* 0x080fe400078e3cff */
[----:B------:R-:W-:Y:S02]  /*20140*/  LEA.HI.X.SX32 R3, R22, R7, 0x1, P2 ;  /* 0x0000000716037211 */ /* 0x000fe400010f0eff */
[C---:B------:R-:W-:Y:S01]  /*20150*/  @P0 LOP3.LUT R20, R21.reuse, R20, RZ, 0x3c, !PT ;  /* 0x0000001415140212 */ /* 0x040fe200078e3cff */
[----:B------:R-:W-:Y:S03]  /*20160*/  STL [R1+0x7e8], R24 ;  /* 0x0007e81801007387 */ /* 0x000fe60000100800 */
[----:B------:R-:W-:Y:S01]  /*20170*/  @P0 LOP3.LUT R21, R21, R20, RZ, 0x3c, !PT ;  /* 0x0000001415150212 */ /* 0x000fe200078e3cff */
[----:B------:R0:W-:Y:S04]  /*20180*/  STL [R1+0x7e4], R77 ;  /* 0x0007e44d01007387 */ /* 0x0001e80000100800 */
[----:B------:R-:W-:Y:S04]  /*20190*/  STL [R1+0x800], R0 ;  /* 0x0008000001007387 */ /* 0x000fe80000100800 */
[----:B------:R1:W-:Y:S04]  /*201a0*/  STL [R1+0x7fc], R3 ;  /* 0x0007fc0301007387 */ /* 0x0003e80000100800 */
[----:B------:R0:W3:Y:S02]  /*201b0*/  @P0 LDG.E.U8 R46, desc[UR22][R20.64] ;  /* 0x00000016142e0981 */ /* 0x0000e4000c1e1100 */
[----:B0-----:R-:W-:Y:S01]  /*201c0*/  @P0 IMAD.MOV.U32 R21, RZ, RZ, R77 ;  /* 0x000000ffff150224 */ /* 0x001fe200078e004d */
[----:B----4-:R-:W-:-:S02]  /*201d0*/  SEL R23, R92, R8, !P5 ;  /* 0x000000085c177207 */ /* 0x010fc40006800000 */
[----:B------:R-:W4:Y:S04]  /*201e0*/  LDL.LU R8, [R1+0x824] ;  /* 0x0008240001087983 */ /* 0x000f280000300800 */
[----:B------:R-:W4:Y:S01]  /*201f0*/  LDL.LU R77, [R1+0x83c] ;  /* 0x00083c00014d7983 */ /* 0x000f220000300800 */
[----:B------:R-:W-:Y:S01]  /*20200*/  ISETP.GT.U32.AND P2, PT, R11, R15, PT ;  /* 0x0000000f0b00720c */ /* 0x000fe20003f44070 */
[----:B------:R-:W-:Y:S02]  /*20210*/  @P0 IMAD.MOV.U32 R20, RZ, RZ, R24 ;  /* 0x000000ffff140224 */ /* 0x000fe400078e0018 */
[----:B--2---:R-:W-:Y:S01]  /*20220*/  IMAD R23, R23, UR4, RZ ;  /* 0x0000000417177c24 */ /* 0x004fe2000f8e02ff */
[----:B------:R-:W0:Y:S02]  /*20230*/  LDCU UR4, c[0x0][0x3b0] ;  /* 0x00007600ff0477ac */ /* 0x000e240008000800 */
[----:B------:R2:W4:Y:S01]  /*20240*/  @P0 LDG.E.U8 R45, desc[UR22][R20.64] ;  /* 0x00000016142d0981 */ /* 0x000522000c1e1100 */
[----:B---3--:R-:W-:Y:S01]  /*20250*/  SEL R22, R92, R6, !P5 ;  /* 0x000000065c167207 */ /* 0x008fe20006800000 */
[----:B--2---:R-:W-:-:S02]  /*20260*/  @P0 IMAD.MOV.U32 R20, RZ, RZ, R0 ;  /* 0x000000ffff140224 */ /* 0x004fc400078e0000 */
[----:B------:R-:W-:-:S03]  /*20270*/  @P0 IMAD.MOV.U32 R21, RZ, RZ, R3 ;  /* 0x000000ffff150224 */ /* 0x000fc600078e0003 */
[----:B------:R-:W-:Y:S01]  /*20280*/  @!P2 IMAD.IADD R15, R15, 0x1, -R11 ;  /* 0x000000010f0fa824 */ /* 0x000fe200078e0a0b */
[CC--:B-1----:R-:W-:Y:S01]  /*20290*/  IADD3 R3, P2, PT, R23.reuse, R10.reuse, RZ ;  /* 0x0000000a17037210 */ /* 0x0c2fe20007f5e0ff */
[----:B------:R1:W2:Y:S03]  /*202a0*/  @P0 LDG.E.U8 R44, desc[UR22][R20.64] ;  /* 0x00000016142c0981 */ /* 0x0002a6000c1e1100 */
[----:B------:R-:W-:Y:S01]  /*202b0*/  LEA.HI.X.SX32 R6, R23, R7, 0x1, P2 ;  /* 0x0000000717067211 */ /* 0x000fe200010f0eff */
[----:B-1----:R-:W-:Y:S01]  /*202c0*/  IMAD R21, R22, UR5, RZ ;  /* 0x0000000516157c24 */ /* 0x002fe2000f8e02ff */
[----:B------:R-:W-:Y:S01]  /*202d0*/  SEL R20, R92, R9, !P5 ;  /* 0x000000095c147207 */ /* 0x000fe20006800000 */
[----:B------:R-:W1:Y:S03]  /*202e0*/  LDCU UR5, c[0x0][0x3b0] ;  /* 0x00007600ff0577ac */ /* 0x000e660008000800 */
[----:B------:R-:W-:Y:S01]  /*202f0*/  IADD3 R0, P2, PT, R21, R10, RZ ;  /* 0x0000000a15007210 */ /* 0x000fe20007f5e0ff */
[----:B------:R-:W-:Y:S01]  /*20300*/  IMAD R24, R20, UR6, RZ ;  /* 0x0000000614187c24 */ /* 0x000fe2000f8e02ff */
[----:B------:R-:W-:Y:S01]  /*20310*/  SEL R22, R92, R2, !P5 ;  /* 0x000000025c167207 */ /* 0x000fe20006800000 */
[----:B------:R-:W-:Y:S01]  /*20320*/  @P0 IMAD.MOV.U32 R20, RZ, RZ, R3 ;  /* 0x000000ffff140224 */ /* 0x000fe200078e0003 */
[----:B------:R-:W-:-:S02]  /*20330*/  PRMT R43, RZ, 0x7610, R43 ;  /* 0x00007610ff2b7816 */ /* 0x000fc4000000002b */
[----:B------:R-:W-:Y:S01]  /*20340*/  PRMT R42, RZ, 0x7610, R42 ;  /* 0x00007610ff2a7816 */ /* 0x000fe2000000002a */
[----:B------:R3:W-:Y:S01]  /*20350*/  STL [R1+0x808], R3 ;  /* 0x0008080301007387 */ /* 0x0007e20000100800 */
[----:B------:R-:W-:Y:S01]  /*20360*/  LEA.HI.X.SX32 R2, R21, R7, 0x1, P2 ;  /* 0x0000000715027211 */ /* 0x000fe200010f0eff */
[----:B------:R-:W-:Y:S01]  /*20370*/  @P0 IMAD.MOV.U32 R21, RZ, RZ, R6 ;  /* 0x000000ffff150224 */ /* 0x000fe200078e0006 */
[----:B------:R-:W-:Y:S01]  /*20380*/  PRMT R41, RZ, 0x7610, R41 ;  /* 0x00007610ff297816 */ /* 0x000fe20000000029 */
[----:B------:R-:W0:Y:S03]  /*20390*/  LDCU UR6, c[0x0][0x3b0] ;  /* 0x00007600ff0677ac */ /* 0x000e260008000800 */
[----:B------:R1:W2:Y:S01]  /*203a0*/  @P0 LDG.E.U8 R43, desc[UR22][R20.64] ;  /* 0x00000016142b0981 */ /* 0x0002a2000c1e1100 */
[----:B------:R-:W-:Y:S01]  /*203b0*/  IMAD R23, R22, UR12, RZ ;  /* 0x0000000c16177c24 */ /* 0x000fe2000f8e02ff */
[----:B------:R-:W-:Y:S01]  /*203c0*/  SEL R93, R92, R93, !P5 ;  /* 0x0000005d5c5d7207 */ /* 0x000fe20006800000 */
[----:B------:R-:W0:Y:S01]  /*203d0*/  LDCU UR12, c[0x0][0x3b0] ;  /* 0x00007600ff0c77ac */ /* 0x000e220008000800 */
[----:B---3--:R-:W-:Y:S01]  /*203e0*/  IADD3 R3, P2, PT, R24, R10, RZ ;  /* 0x0000000a18037210 */ /* 0x008fe20007f5e0ff */
[----:B-1----:R-:W-:-:S02]  /*203f0*/  @P0 IMAD.MOV.U32 R20, RZ, RZ, R0 ;  /* 0x000000ffff140224 */ /* 0x002fc400078e0000 */
[----:B------:R-:W-:Y:S01]  /*20400*/  @P0 IMAD.MOV.U32 R21, RZ, RZ, R2 ;  /* 0x000000ffff150224 */ /* 0x000fe200078e0002 */
[----:B------:R1:W-:Y:S04]  /*20410*/  STL [R1+0x804], R6 ;  /* 0x0008040601007387 */ /* 0x0003e80000100800 */
[----:B------:R3:W2:Y:S04]  /*20420*/  @P0 LDG.E.U8 R42, desc[UR22][R20.64] ;  /* 0x00000016142a0981 */ /* 0x0006a8000c1e1100 */
[----:B------:R0:W-:Y:S01]  /*20430*/  STL [R1+0x820], R0 ;  /* 0x0008200001007387 */ /* 0x0001e20000100800 */
[----:B-1----:R-:W-:-:S03]  /*20440*/  LEA.HI.X.SX32 R6, R24, R7, 0x1, P2 ;  /* 0x0000000718067211 */ /* 0x002fc600010f0eff */
[----:B------:R1:W-:Y:S02]  /*20450*/  STL [R1+0x81c], R2 ;  /* 0x00081c0201007387 */ /* 0x0003e40000100800 */
[----:B---3--:R-:W-:Y:S01]  /*20460*/  @P0 IMAD.MOV.U32 R21, RZ, RZ, R6 ;  /* 0x000000ffff150224 */ /* 0x008fe200078e0006 */
[C---:B0-----:R-:W-:Y:S01]  /*20470*/  IADD3 R0, P2, PT, R23.reuse, R10, RZ ;  /* 0x0000000a17007210 */ /* 0x041fe20007f5e0ff */
[----:B------:R0:W-:Y:S03]  /*20480*/  STL [R1+0x828], R3 ;  /* 0x0008280301007387 */ /* 0x0001e60000100800 */
[----:B-1----:R-:W-:Y:S01]  /*20490*/  LEA.HI.X.SX32 R2, R23, R7, 0x1, P2 ;  /* 0x0000000717027211 */ /* 0x002fe200010f0eff */
[----:B------:R1:W-:Y:S04]  /*204a0*/  STL [R1+0x824], R6 ;  /* 0x0008240601007387 */ /* 0x0003e80000100800 */
[----:B------:R3:W-:Y:S04]  /*204b0*/  STL [R1+0x840], R0 ;  /* 0x0008400001007387 */ /* 0x0007e80000100800 */
[----:B------:R0:W-:Y:S01]  /*204c0*/  STL [R1+0x83c], R2 ;  /* 0x00083c0201007387 */ /* 0x0001e20000100800 */
[----:B------:R-:W-:Y:S01]  /*204d0*/  PRMT R40, RZ, 0x7610, R40 ;  /* 0x00007610ff287816 */ /* 0x000fe20000000028 */
[----:B------:R-:W-:Y:S01]  /*204e0*/  @!P6 IMAD.MOV R16, RZ, RZ, -R16 ;  /* 0x000000ffff10e224 */ /* 0x000fe200078e0a10 */
[----:B------:R-:W-:-:S02]  /*204f0*/  PRMT R39, RZ, 0x7610, R39 ;  /* 0x00007610ff277816 */ /* 0x000fc40000000027 */
[C---:B------:R-:W-:Y:S01]  /*20500*/  SEL R19, R92.reuse, R19, !P5 ;  /* 0x000000135c137207 */ /* 0x040fe20006800000 */
[----:B------:R-:W-:Y:S01]  /*20510*/  @!P4 IMAD.MOV R15, RZ, RZ, -R15 ;  /* 0x000000ffff0fc224 */ /* 0x000fe200078e0a0f */
[----:B------:R-:W-:Y:S02]  /*20520*/  PRMT R38, RZ, 0x7610, R38 ;  /* 0x00007610ff267816 */ /* 0x000fe40000000026 */
[C---:B------:R-:W-:Y:S02]  /*20530*/  SEL R16, R92.reuse, R16, !P5 ;  /* 0x000000105c107207 */ /* 0x040fe40006800000 */
[----:B------:R-:W-:Y:S02]  /*20540*/  SEL R15, R92, R15, !P5 ;  /* 0x0000000f5c0f7207 */ /* 0x000fe40006800000 */
[----:B------:R-:W-:Y:S01]  /*20550*/  PRMT R37, RZ, 0x7610, R37 ;  /* 0x00007610ff257816 */ /* 0x000fe20000000025 */
[----:B------:R-:W-:Y:S02]  /*20560*/  IMAD R16, R16, UR6, RZ ;  /* 0x0000000610107c24 */ /* 0x000fe4000f8e02ff */
[----:B------:R-:W-:Y:S01]  /*20570*/  IMAD R15, R15, UR12, RZ ;  /* 0x0000000c0f0f7c24 */ /* 0x000fe2000f8e02ff */
[----:B------:R-:W-:-:S02]  /*20580*/  PRMT R36, RZ, 0x7610, R36 ;  /* 0x00007610ff247816 */ /* 0x000fc40000000024 */
[----:B------:R-:W-:Y:S02]  /*20590*/  PRMT R35, RZ, 0x7610, R35 ;  /* 0x00007610ff237816 */ /* 0x000fe40000000023 */
[----:B------:R-:W-:Y:S02]  /*205a0*/  PRMT R34, RZ, 0x7610, R34 ;  /* 0x00007610ff227816 */ /* 0x000fe40000000022 */
[----:B------:R-:W-:Y:S02]  /*205b0*/  PRMT R33, RZ, 0x7610, R33 ;  /* 0x00007610ff217816 */ /* 0x000fe40000000021 */
[----:B------:R-:W-:Y:S02]  /*205c0*/  PRMT R32, RZ, 0x7610, R32 ;  /* 0x00007610ff207816 */ /* 0x000fe40000000020 */
[----:B------:R-:W-:Y:S02]  /*205d0*/  PRMT R31, RZ, 0x7610, R31 ;  /* 0x00007610ff1f7816 */ /* 0x000fe4000000001f */
[----:B----4-:R-:W-:-:S02]  /*205e0*/  SEL R20, R92, R8, !P5 ;  /* 0x000000085c147207 */ /* 0x010fc40006800000 */
[----:B------:R-:W-:-:S03]  /*205f0*/  SEL R22, R92, R77, !P5 ;  /* 0x0000004d5c167207 */ /* 0x000fc60006800000 */
[----:B------:R-:W-:Y:S01]  /*20600*/  IMAD R24, R20, UR4, RZ ;  /* 0x0000000414187c24 */ /* 0x000fe2000f8e02ff */
[----:B------:R-:W4:Y:S01]  /*20610*/  LDCU UR4, c[0x0][0x3b0] ;  /* 0x00007600ff0477ac */ /* 0x000f220008000800 */
[----:B------:R-:W-:Y:S02]  /*20620*/  @P0 IMAD.MOV.U32 R20, RZ, RZ, R3 ;  /* 0x000000ffff140224 */ /* 0x000fe400078e0003 */
[----:B------:R-:W-:Y:S01]  /*20630*/  IMAD R22, R22, UR5, RZ ;  /* 0x0000000516167c24 */ /* 0x000fe2000f8e02ff */
[CC--:B0-----:R-:W-:Y:S01]  /*20640*/  IADD3 R3, P2, PT, R24.reuse, R10.reuse, RZ ;  /* 0x0000000a18037210 */ /* 0x0c1fe20007f5e0ff */
[----:B------:R-:W0:Y:S01]  /*20650*/  LDCU UR5, c[0x0][0x3b0] ;  /* 0x00007600ff0577ac */ /* 0x000e220008000800 */
[----:B------:R3:W2:Y:S02]  /*20660*/  @P0 LDG.E.U8 R41, desc[UR22][R20.64] ;  /* 0x0000001614290981 */ /* 0x0006a4000c1e1100 */
[----:B-1----:R-:W-:Y:S01]  /*20670*/  LEA.HI.X.SX32 R6, R24, R7, 0x1, P2 ;  /* 0x0000000718067211 */ /* 0x002fe200010f0eff */
[----:B---3--:R-:W-:Y:S01]  /*20680*/  @P0 IMAD.MOV.U32 R20, RZ, RZ, R0 ;  /* 0x000000ffff140224 */ /* 0x008fe200078e0000 */
[----:B------:R-:W-:Y:S01]  /*20690*/  IADD3 R0, P2, PT, R22, R10, RZ ;  /* 0x0000000a16007210 */ /* 0x000fe20007f5e0ff */
[----:B------:R-:W-:-:S03]  /*206a0*/  @P0 IMAD.MOV.U32 R21, RZ, RZ, R2 ;  /* 0x000000ffff150224 */ /* 0x000fc600078e0002 */
[----:B------:R-:W-:Y:S02]  /*206b0*/  LEA.HI.X.SX32 R2, R22, R7, 0x1, P2 ;  /* 0x0000000716027211 */ /* 0x000fe400010f0eff */
[----:B------:R-:W-:Y:S01]  /*206c0*/  ISETP.GT.U32.AND P2, PT, R11, R17, PT ;  /* 0x000000110b00720c */ /* 0x000fe20003f44070 */
[----:B----4-:R-:W-:Y:S01]  /*206d0*/  IMAD R93, R93, UR4, RZ ;  /* 0x000000045d5d7c24 */ /* 0x010fe2000f8e02ff */
[----:B------:R1:W3:Y:S04]  /*206e0*/  @P0 LDG.E.U8 R40, desc[UR22][R20.64] ;  /* 0x0000001614280981 */ /* 0x0002e8000c1e1100 */
[----:B------:R4:W-:Y:S01]  /*206f0*/  STL [R1+0x848], R3 ;  /* 0x0008480301007387 */ /* 0x0009e20000100800 */
[----:B0-----:R-:W-:Y:S01]  /*20700*/  IMAD R19, R19, UR5, RZ ;  /* 0x0000000513137c24 */ /* 0x001fe2000f8e02ff */
[----:B------:R-:W0:Y:S01]  /*20710*/  LDCU UR4, c[0x0][0x3b0] ;  /* 0x00007600ff0477ac */ /* 0x000e220008000800 */
[----:B-1----:R-:W-:-:S04]  /*20720*/  @P0 IMAD.MOV.U32 R20, RZ, RZ, R3 ;  /* 0x000000ffff140224 */ /* 0x002fc800078e0003 */
[----:B------:R-:W-:Y:S01]  /*20730*/  @!P2 IMAD.IADD R17, R17, 0x1, -R11 ;  /* 0x000000011111a824 */ /* 0x000fe200078e0a0b */
[----:B------:R1:W-:Y:S01]  /*20740*/  STL [R1+0x844], R6 ;  /* 0x0008440601007387 */ /* 0x0003e20000100800 */
[C---:B----4-:R-:W-:Y:S01]  /*20750*/  IADD3 R3, P2, PT, R93.reuse, R10, RZ ;  /* 0x0000000a5d037210 */ /* 0x050fe20007f5e0ff */
[----:B------:R-:W-:Y:S01]  /*20760*/  @P0 IMAD.MOV.U32 R21, RZ, RZ, R6 ;  /* 0x000000ffff150224 */ /* 0x000fe200078e0006 */
[----:B------:R-:W-:Y:S01]  /*20770*/  PRMT R30, RZ, 0x7610, R30 ;  /* 0x00007610ff1e7816 */ /* 0x000fe2000000001e */
[----:B------:R-:W4:Y:S03]  /*20780*/  LDCU UR5, c[0x0][0x3b0] ;  /* 0x00007600ff0577ac */ /* 0x000f260008000800 */
[----:B------:R0:W2:Y:S01]  /*20790*/  @P0 LDG.E.U8 R39, desc[UR22][R20.64] ;  /* 0x0000001614270981 */ /* 0x0000a2000c1e1100 */
[----:B-1----:R-:W-:Y:S02]  /*207a0*/  LEA.HI.X.SX32 R6, R93, R7, 0x1, P2 ;  /* 0x000000075d067211 */ /* 0x002fe400010f0eff */
[----:B------:R-:W-:Y:S01]  /*207b0*/  ISETP.GT.U32.AND P2, PT, R11, R17, PT ;  /* 0x000000110b00720c */ /* 0x000fe20003f44070 */
[----:B------:R1:W-:Y:S01]  /*207c0*/  STL [R1+0x860], R0 ;  /* 0x0008600001007387 */ /* 0x0003e20000100800 */
[----:B0-----:R-:W-:-:S02]  /*207d0*/  @P0 IMAD.MOV.U32 R20, RZ, RZ, R0 ;  /* 0x000000ffff140224 */ /* 0x001fc400078e0000 */
[----:B------:R-:W-:Y:S01]  /*207e0*/  @P0 IMAD.MOV.U32 R21, RZ, RZ, R2 ;  /* 0x000000ffff150224 */ /* 0x000fe200078e0002 */
[----:B------:R0:W-:Y:S01]  /*207f0*/  STL [R1+0x85c], R2 ;  /* 0x00085c0201007387 */ /* 0x0001e20000100800 */
[----:B-1----:R-:W-:-:S03]  /*20800*/  IADD3 R0, P4, PT, R19, R10, RZ ;  /* 0x0000000a13007210 */ /* 0x002fc60007f9e0ff */
[----:B------:R1:W2:Y:S04]  /*20810*/  @P0 LDG.E.U8 R38, desc[UR22][R20.64] ;  /* 0x0000001614260981 */ /* 0x0002a8000c1e1100 */
[----:B------:R-:W-:Y:S01]  /*20820*/  @!P2 IMAD.IADD R17, R17, 0x1, -R11 ;  /* 0x000000011111a824 */ /* 0x000fe200078e0a0b */
[----:B------:R-:W-:Y:S01]  /*20830*/  ISETP.GT.U32.AND P2, PT, R11, R18, PT ;  /* 0x000000120b00720c */ /* 0x000fe20003f44070 */
[----:B------:R4:W-:Y:S01]  /*20840*/  STL [R1+0x868], R3 ;  /* 0x0008680301007387 */ /* 0x0009e20000100800 */
[----:B0-----:R-:W-:Y:S01]  /*20850*/  LEA.HI.X.SX32 R2, R19, R7, 0x1, P4 ;  /* 0x0000000713027211 */ /* 0x001fe200020f0eff */
[----:B-1----:R-:W-:Y:S02]  /*20860*/  @P0 IMAD.MOV.U32 R20, RZ, RZ, R3 ;  /* 0x000000ffff140224 */ /* 0x002fe400078e0003 */
[----:B------:R-:W-:Y:S01]  /*20870*/  @P0 IMAD.MOV.U32 R21, RZ, RZ, R6 ;  /* 0x000000ffff150224 */ /* 0x000fe200078e0006 */
[----:B----4-:R-:W-:Y:S01]  /*20880*/  IADD3 R3, P4, PT, R16, R10, RZ ;  /* 0x0000000a10037210 */ /* 0x010fe20007f9e0ff */
[----:B------:R0:W-:Y:S01]  /*20890*/  STL [R1+0x880], R0 ;  /* 0x0008800001007387 */ /* 0x0001e20000100800 */
[----:B------:R-:W-:-:S03]  /*208a0*/  @!P3 IMAD.MOV R17, RZ, RZ, -R17 ;  /* 0x000000ffff11b224 */ /* 0x000fc600078e0a11 */
[----:B------:R1:W4:Y:S04]  /*208b0*/  @P0 LDG.E.U8 R37, desc[UR22][R20.64] ;  /* 0x0000001614250981 */ /* 0x000328000c1e1100 */
[----:B------:R0:W-:Y:S01]  /*208c0*/  STL [R1+0x864], R6 ;  /* 0x0008640601007387 */ /* 0x0001e20000100800 */
[----:B------:R-:W-:Y:S01]  /*208d0*/  SEL R17, R92, R17, !P5 ;  /* 0x000000115c117207 */ /* 0x000fe20006800000 */
[----:B-1----:R-:W-:Y:S01]  /*208e0*/  @P0 IMAD.MOV.U32 R20, RZ, RZ, R0 ;  /* 0x000000ffff140224 */ /* 0x002fe200078e0000 */
[----:B0-----:R-:W-:Y:S02]  /*208f0*/  IADD3 R0, P6, PT, R15, R10, RZ ;  /* 0x0000000a0f007210 */ /* 0x001fe40007fde0ff */
[----:B------:R-:W-:Y:S02]  /*20900*/  LEA.HI.X.SX32 R6, R16, R7, 0x1, P4 ;  /* 0x0000000710067211 */ /* 0x000fe400020f0eff */
[----:B------:R-:W-:Y:S01]  /*20910*/  LOP3.LUT R16, R14, 0x1c6, RZ, 0xfc, !PT ;  /* 0x000001c60e107812 */ /* 0x000fe200078efcff */
[----:B------:R0:W-:Y:S01]  /*20920*/  STL [R1+0x87c], R2 ;  /* 0x00087c0201007387 */ /* 0x0001e20000100800 */
[----:B------:R-:W-:-:S02]  /*20930*/  @P0 IMAD.MOV.U32 R21, RZ, RZ, R2 ;  /* 0x000000ffff150224 */ /* 0x000fc400078e0002 */
[----:B------:R-:W-:Y:S02]  /*20940*/  @!P2 IMAD.IADD R18, R18, 0x1, -R11 ;  /* 0x000000011212a824 */ /* 0x000fe400078e0a0b */
[----:B------:R-:W-:Y:S01]  /*20950*/  IMAD R19, R17, UR4, RZ ;  /* 0x0000000411137c24 */ /* 0x000fe2000f8e02ff */
[----:B------:R-:W-:Y:S01]  /*20960*/  ISETP.GE.AND P3, PT, R78, RZ, PT ;  /* 0x000000ff4e00720c */ /* 0x000fe20003f66270 */
[----:B------:R1:W2:Y:S01]  /*20970*/  @P0 LDG.E.U8 R36, desc[UR22][R20.64] ;  /* 0x0000001614240981 */ /* 0x0002a2000c1e1100 */
[----:B0-----:R-:W-:Y:S01]  /*20980*/  LEA.HI.X.SX32 R2, R15, R7, 0x1, P6 ;  /* 0x000000070f027211 */ /* 0x001fe200030f0eff */
[----:B------:R-:W0:Y:S01]  /*20990*/  LDCU UR4, c[0x0][0x3b0] ;  /* 0x00007600ff0477ac */ /* 0x000e220008000800 */
[----:B------:R-:W-:Y:S02]  /*209a0*/  IABS R15, R16 ;  /* 0x00000010000f7213 */ /* 0x000fe40000000000 */
[----:B------:R-:W-:-:S03]  /*209b0*/  ISETP.GT.U32.AND P4, PT, R11, R18, PT ;  /* 0x000000120b00720c */ /* 0x000fc60003f84070 */
[----:B------:R-:W-:-:S04]  /*209c0*/  IMAD.HI.U32 R17, R13, R15, RZ ;  /* 0x0000000f0d117227 */ /* 0x000fc800078e00ff */
[----:B------:R-:W-:-:S04]  /*209d0*/  IMAD.MOV R17, RZ, RZ, -R17 ;  /* 0x000000ffff117224 */ /* 0x000fc800078e0a11 */
[C---:B------:R-:W-:Y:S02]  /*209e0*/  IMAD R15, R11.reuse, R17, R15 ;  /* 0x000000110b0f7224 */ /* 0x040fe400078e020f */
[----:B------:R-:W-:Y:S02]  /*209f0*/  @!P4 IMAD.IADD R18, R18, 0x1, -R11 ;  /* 0x000000011212c824 */ /* 0x000fe400078e0a0b */
[----:B-1----:R-:W-:Y:S01]  /*20a00*/  @P0 IMAD.MOV.U32 R20, RZ, RZ, R3 ;  /* 0x000000ffff140224 */ /* 0x002fe200078e0003 */
[----:B------:R-:W-:Y:S01]  /*20a10*/  ISETP.GT.U32.AND P4, PT, R11, R15, PT ;  /* 0x0000000f0b00720c */ /* 0x000fe20003f84070 */
[----:B------:R-:W-:Y:S01]  /*20a20*/  @P0 IMAD.MOV.U32 R21, RZ, RZ, R6 ;  /* 0x000000ffff150224 */ /* 0x000fe200078e0006 */
[----:B------:R-:W-:Y:S01]  /*20a30*/  STL [R1+0x888], R3 ;  /* 0x0008880301007387 */ /* 0x000fe20000100800 */
[----:B------:R-:W-:-:S03]  /*20a40*/  @!P3 IMAD.MOV R18, RZ, RZ, -R18 ;  /* 0x000000ffff12b224 */ /* 0x000fc600078e0a12 */
[----:B------:R1:W2:Y:S01]  /*20a50*/  @P0 LDG.E.U8 R35, desc[UR22][R20.64] ;  /* 0x0000001614230981 */ /* 0x0002a2000c1e1100 */
[----:B------:R-:W-:-:S03]  /*20a60*/  LOP3.LUT R17, R14, 0x1cc, RZ, 0xfc, !PT ;  /* 0x000001cc0e117812 */ /* 0x000fc600078efcff */
[----:B------:R0:W-:Y:S01]  /*20a70*/  STL [R1+0x8a0], R0 ;  /* 0x0008a00001007387 */ /* 0x0001e20000100800 */
[----:B-1----:R-:W-:-:S03]  /*20a80*/  @P0 IMAD.MOV.U32 R20, RZ, RZ, R0 ;  /* 0x000000ffff140224 */ /* 0x002fc600078e0000 */
[----:B------:R-:W-:Y:S01]  /*20a90*/  STL [R1+0x884], R6 ;  /* 0x0008840601007387 */ /* 0x000fe20000100800 */
[----:B0-----:R-:W-:-:S03]  /*20aa0*/  IADD3 R0, P2, PT, R19, R10, RZ ;  /* 0x0000000a13007210 */ /* 0x001fc60007f5e0ff */
[----:B------:R0:W-:Y:S01]  /*20ab0*/  STL [R1+0x89c], R2 ;  /* 0x00089c0201007387 */ /* 0x0001e20000100800 */
[----:B------:R-:W-:Y:S01]  /*20ac0*/  @P0 IMAD.MOV.U32 R21, RZ, RZ, R2 ;  /* 0x000000ffff150224 */ /* 0x000fe200078e0002 */
[----:B------:R-:W-:Y:S01]  /*20ad0*/  SEL R18, R92, R18, !P5 ;  /* 0x000000125c127207 */ /* 0x000fe20006800000 */
[----:B------:R-:W-:-:S03]  /*20ae0*/  @!P4 IMAD.IADD R15, R15, 0x1, -R11 ;  /* 0x000000010f0fc824 */ /* 0x000fc600078e0a0b */
[----:B------:R1:W2:Y:S01]  /*20af0*/  @P0 LDG.E.U8 R34, desc[UR22][R20.64] ;  /* 0x0000001614220981 */ /* 0x0002a2000c1e1100 */
[----:B0-----:R-:W-:Y:S02]  /*20b00*/  LEA.HI.X.SX32 R2, R19, R7, 0x1, P2 ;  /* 0x0000000713027211 */ /* 0x001fe400010f0eff */
[----:B------:R-:W-:Y:S02]  /*20b10*/  ISETP.GE.AND P2, PT, R16, RZ, PT ;  /* 0x000000ff1000720c */ /* 0x000fe40003f46270 */
[----:B------:R-:W-:Y:S01]  /*20b20*/  IABS R16, R17 ;  /* 0x0000001100107213 */ /* 0x000fe20000000000 */
[----:B------:R-:W-:Y:S01]  /*20b30*/  IMAD R19, R18, UR4, RZ ;  /* 0x0000000412137c24 */ /* 0x000fe2000f8e02ff */
[----:B------:R-:W-:Y:S01]  /*20b40*/  ISETP.GT.U32.AND P4, PT, R11, R15, PT ;  /* 0x0000000f0b00720c */ /* 0x000fe20003f84070 */
[----:B-1----:R-:W-:Y:S01]  /*20b50*/  @P0 IMAD.MOV.U32 R20, RZ, RZ, R0 ;  /* 0x000000ffff140224 */ /* 0x002fe200078e0000 */
[----:B------:R0:W-:Y:S01]  /*20b60*/  STL [R1+0x8a8], R0 ;  /* 0x0008a80001007387 */ /* 0x0001e20000100800 */
[----:B------:R-:W-:Y:S01]  /*20b70*/  @P0 IMAD.MOV.U32 R21, RZ, RZ, R2 ;  /* 0x000000ffff150224 */ /* 0x000fe200078e0002 */
[----:B------:R-:W1:Y:S01]  /*20b80*/  LDCU UR4, c[0x0][0x3b0] ;  /* 0x00007600ff0477ac */ /* 0x000e620008000800 */
[----:B------:R-:W-:-:S03]  /*20b90*/  IMAD.HI.U32 R18, R13, R16, RZ ;  /* 0x000000100d127227 */ /* 0x000fc600078e00ff */
[----:B------:R1:W2:Y:S01]  /*20ba0*/  @P0 LDG.E.U8 R33, desc[UR22][R20.64] ;  /* 0x0000001614210981 */ /* 0x0002a2000c1e1100 */
[----:B0-----:R-:W-:Y:S01]  /*20bb0*/  IADD3 R0, P3, PT, R19, R10, RZ ;  /* 0x0000000a13007210 */ /* 0x001fe20007f7e0ff */
[----:B-1----:R-:W-:Y:S02]  /*20bc0*/  IMAD.MOV R20, RZ, RZ, -R18 ;  /* 0x000000ffff147224 */ /* 0x002fe400078e0a12 */
[----:B------:R0:W-:Y:S02]  /*20bd0*/  STL [R1+0x8a4], R2 ;  /* 0x0008a40201007387 */ /* 0x0001e40000100800 */
[----:B------:R-:W-:Y:S02]  /*20be0*/  IMAD R16, R11, R20, R16 ;  /* 0x000000140b107224 */ /* 0x000fe400078e0210 */
[----:B------:R-:W-:-:S03]  /*20bf0*/  @!P4 IMAD.IADD R15, R15, 0x1, -R11 ;  /* 0x000000010f0fc824 */ /* 0x000fc600078e0a0b */
[----:B------:R-:W-:Y:S02]  /*20c00*/  ISETP.GT.U32.AND P4, PT, R11, R16, PT ;  /* 0x000000100b00720c */ /* 0x000fe40003f84070 */
[----:B0-----:R-:W-:Y:S01]  /*20c10*/  LEA.HI.X.SX32 R2, R19, R7, 0x1, P3 ;  /* 0x0000000713027211 */ /* 0x001fe200018f0eff */
[----:B------:R-:W-:Y:S01]  /*20c20*/  @P0 IMAD.MOV.U32 R18, RZ, RZ, R0 ;  /* 0x000000ffff120224 */ /* 0x000fe200078e0000 */
[----:B------:R-:W-:Y:S01]  /*20c30*/  ISETP.GE.AND P3, PT, R17, RZ, PT ;  /* 0x000000ff1100720c */ /* 0x000fe20003f66270 */
[----:B------:R-:W-:Y:S02]  /*20c40*/  VIADD R17, R12, 0x1ce ;  /* 0x000001ce0c117836 */ /* 0x000fe40000000000 */
[----:B------:R-:W-:Y:S02]  /*20c50*/  @P0 IMAD.MOV.U32 R19, RZ, RZ, R2 ;  /* 0x000000ffff130224 */ /* 0x000fe400078e0002 */
[----:B------:R-:W-:-:S03]  /*20c60*/  @!P2 IMAD.MOV R15, RZ, RZ, -R15 ;  /* 0x000000ffff0fa224 */ /* 0x000fc600078e0a0f */
[----:B------:R0:W2:Y:S01]  /*20c70*/  @P0 LDG.E.U8 R32, desc[UR22][R18.64] ;  /* 0x0000001612200981 */ /* 0x0000a2000c1e1100 */
[----:B------:R-:W-:Y:S01]  /*20c80*/  @!P4 IMAD.IADD R16, R16, 0x1, -R11 ;  /* 0x000000011010c824 */ /* 0x000fe200078e0a0b */
[----:B0-----:R-:W-:Y:S02]  /*20c90*/  IABS R18, R17 ;  /* 0x0000001100127213 */ /* 0x001fe40000000000 */
[----:B------:R-:W-:-:S03]  /*20ca0*/  SEL R19, R92, R15, !P5 ;  /* 0x0000000f5c137207 */ /* 0x000fc60006800000 */
[----:B------:R-:W-:Y:S01]  /*20cb0*/  IMAD.MOV.U32 R15, RZ, RZ, R18 ;  /* 0x000000ffff0f7224 */ /* 0x000fe200078e0012 */
[----:B------:R-:W-:-:S03]  /*20cc0*/  ISETP.GT.U32.AND P4, PT, R11, R16, PT ;  /* 0x000000100b00720c */ /* 0x000fc60003f84070 */
[----:B------:R-:W-:-:S04]  /*20cd0*/  IMAD.HI.U32 R18, R13, R15, RZ ;  /* 0x0000000f0d127227 */ /* 0x000fc800078e00ff */
[----:B------:R-:W-:Y:S01]  /*20ce0*/  IMAD R19, R19, UR4, RZ ;  /* 0x0000000413137c24 */ /* 0x000fe2000f8e02ff */
[----:B------:R0:W-:Y:S01]  /*20cf0*/  STL [R1+0x8c0], R0 ;  /* 0x0008c00001007387 */ /* 0x0001e20000100800 */
[----:B------:R-:W-:Y:S01]  /*20d00*/  IMAD.MOV R20, RZ, RZ, -R18 ;  /* 0x000000ffff147224 */ /* 0x000fe200078e0a12 */
[----:B------:R-:W1:Y:S03]  /*20d10*/  LDCU UR4, c[0x0][0x3b0] ;  /* 0x00007600ff0477ac */ /* 0x000e660008000800 */
[----:B------:R-:W-:Y:S01]  /*20d20*/  IMAD R15, R11, R20, R15 ;  /* 0x000000140b0f7224 */ /* 0x000fe200078e020f */
[----:B------:R1:W-:Y:S01]  /*20d30*/  STL [R1+0x8bc], R2 ;  /* 0x0008bc0201007387 */ /* 0x0003e20000100800 */
[----:B0-----:R-:W-:Y:S01]  /*20d40*/  IADD3 R0, P2, PT, R19, R10, RZ ;  /* 0x0000000a13007210 */ /* 0x001fe20007f5e0ff */
[----:B------:R-:W-:Y:S02]  /*20d50*/  @!P4 IMAD.IADD R16, R16, 0x1, -R11 ;  /* 0x000000011010c824 */ /* 0x000fe400078e0a0b */
[----:B------:R-:W-:-:S02]  /*20d60*/  ISETP.GT.U32.AND P4, PT, R11, R15, PT ;  /* 0x0000000f0b00720c */ /* 0x000fc40003f84070 */
[----:B-1----:R-:W-:Y:S01]  /*20d70*/  LEA.HI.X.SX32 R2, R19, R7, 0x1, P2 ;  /* 0x0000000713027211 */ /* 0x002fe200010f0eff */
[----:B------:R-:W-:Y:S01]  /*20d80*/  @P0 IMAD.MOV.U32 R18, RZ, RZ, R0 ;  /* 0x000000ffff120224 */ /* 0x000fe200078e0000 */
[----:B------:R-:W-:-:S03]  /*20d90*/  ISETP.GE.AND P2, PT, R17, RZ, PT ;  /* 0x000000ff1100720c */ /* 0x000fc60003f46270 */
[----:B------:R-:W-:Y:S01]  /*20da0*/  @P0 IMAD.MOV.U32 R19, RZ, RZ, R2 ;  /* 0x000000ffff130224 */ /* 0x000fe200078e0002 */
[----:B------:R-:W-:Y:S01]  /*20db0*/  LOP3.LUT R17, R14, 0x1d4, RZ, 0xfc, !PT ;  /* 0x000001d40e117812 */ /* 0x000fe200078efcff */
        /* <DEDUP_REMOVED lines=33> */
[----:B------:R-:W-:Y:S01]  /*20fd0*/  PRMT R29, RZ, 0x7610, R29 ;  /* 0x00007610ff1d7816 */ /* 0x000fe2000000001d */
[----:B------:R-:W1:Y:S02]  /*20fe0*/  LDCU UR4, c[0x0][0x3b0] ;  /* 0x00007600ff0477ac */ /* 0x000e640008000800 */
[----:B------:R-:W-:Y:S01]  /*20ff0*/  IMAD R15, R11, R20, R15 ;  /* 0x000000140b0f7224 */ /* 0x000fe200078e020f */
[----:B------:R3:W-:Y:S01]  /*21000*/  STL [R1+0x8dc], R2 ;  /* 0x0008dc0201007387 */ /* 0x0007e20000100800 */
[----:B0-----:R-:W-:Y:S01]  /*21010*/  IADD3 R0, P2, PT, R19, R10, RZ ;  /* 0x0000000a13007210 */ /* 0x001fe20007f5e0ff */
[----:B------:R-:W-:Y:S02]  /*21020*/  @!P4 IMAD.IADD R16, R16, 0x1, -R11 ;  /* 0x000000011010c824 */ /* 0x000fe400078e0a0b */
[----:B------:R-:W-:-:S02]  /*21030*/  ISETP.GT.U32.AND P4, PT, R11, R15, PT ;  /* 0x0000000f0b00720c */ /* 0x000fc40003f84070 */
[----:B---3--:R-:W-:Y:S01]  /*21040*/  LEA.HI.X.SX32 R2, R19, R7, 0x1, P2 ;  /* 0x0000000713027211 */ /* 0x008fe200010f0eff */
[----:B------:R-:W-:Y:S01]  /*21050*/  @P0 IMAD.MOV.U32 R18, RZ, RZ, R0 ;  /* 0x000000ffff120224 */ /* 0x000fe200078e0000 */
[----:B------:R-:W-:-:S03]  /*21060*/  ISETP.GE.AND P2, PT, R17, RZ, PT ;  /* 0x000000ff1100720c */ /* 0x000fc60003f46270 */
[----:B------:R-:W-:Y:S01]  /*21070*/  @P0 IMAD.MOV.U32 R19, RZ, RZ, R2 ;  /* 0x000000ffff130224 */ /* 0x000fe200078e0002 */
[----:B------:R-:W-:Y:S01]  /*21080*/  LOP3.LUT R17, R14, 0x1dc, RZ, 0xfc, !PT ;  /* 0x000001dc0e117812 */ /* 0x000fe200078efcff */
[----:B------:R-:W-:-:S03]  /*21090*/  @!P3 IMAD.MOV R16, RZ, RZ, -R16 ;  /* 0x000000ffff10b224 */ /* 0x000fc600078e0a10 */
[----:B------:R0:W3:Y:S01]  /*210a0*/  @P0 LDG.E.U8 R29, desc[UR22][R18.64] ;  /* 0x00000016121d0981 */ /* 0x0000e2000c1e1100 */
[----:B------:R-:W-:Y:S01]  /*210b0*/  @!P4 IMAD.IADD R15, R15, 0x1, -R11 ;  /* 0x000000010f0fc824 */ /* 0x000fe200078e0a0b */
[----:B0-----:R-:W-:Y:S02]  /*210c0*/  IABS R18, R17 ;  /* 0x0000001100127213 */ /* 0x001fe40000000000 */
[----:B------:R-:W-:-:S03]  /*210d0*/  SEL R19, R92, R16, !P5 ;  /* 0x000000105c137207 */ /* 0x000fc60006800000 */
[----:B------:R-:W-:Y:S01]  /*210e0*/  IMAD.MOV.U32 R16, RZ, RZ, R18 ;  /* 0x000000ffff107224 */ /* 0x000fe200078e0012 */
[----:B------:R-:W-:-:S03]  /*210f0*/  ISETP.GT.U32.AND P4, PT, R11, R15, PT ;  /* 0x0000000f0b00720c */ /* 0x000fc60003f84070 */
[----:B------:R-:W-:-:S04]  /*21100*/  IMAD.HI.U32 R18, R13, R16, RZ ;  /* 0x000000100d127227 */ /* 0x000fc800078e00ff */
[----:B-1----:R-:W-:Y:S01]  /*21110*/  IMAD R19, R19, UR4, RZ ;  /* 0x0000000413137c24 */ /* 0x002fe2000f8e02ff */
        /* <DEDUP_REMOVED lines=9> */
[----:B----4-:R-:W-:Y:S01]  /*211b0*/  LEA.HI.X.SX32 R2, R19, R7, 0x1, P3 ;  /* 0x0000000713027211 */ /* 0x010fe200018f0eff */
[----:B------:R-:W-:Y:S01]  /*211c0*/  @P0 IMAD.MOV.U32 R18, RZ, RZ, R0 ;  /* 0x000000ffff120224 */ /* 0x000fe200078e0000 */
[----:B------:R-:W-:Y:S01]  /*211d0*/  ISETP.GE.AND P3, PT, R17, RZ, PT ;  /* 0x000000ff1100720c */ /* 0x000fe20003f66270 */
[----:B------:R-:W-:Y:S02]  /*211e0*/  VIADD R17, R12, 0x1de ;  /* 0x000001de0c117836 */ /* 0x000fe40000000000 */
[----:B------:R-:W-:Y:S02]  /*211f0*/  @P0 IMAD.MOV.U32 R19, RZ, RZ, R2 ;  /* 0x000000ffff130224 */ /* 0x000fe400078e0002 */
[----:B------:R-:W-:-:S03]  /*21200*/  @!P2 IMAD.MOV R15, RZ, RZ, -R15 ;  /* 0x000000ffff0fa224 */ /* 0x000fc600078e0a0f */
[----:B------:R0:W4:Y:S01]  /*21210*/  @P0 LDG.E.U8 R28, desc[UR22][R18.64] ;  /* 0x00000016121c0981 */ /* 0x000122000c1e1100 */
        /* <DEDUP_REMOVED lines=121> */
[----:B------:R-:W-:-:S04]  /*219b0*/  IMAD.MOV R20, RZ, RZ, -R18 ;  /* 0x000000ffff147224 */ /* 0x000fc800078e0a12 */
[----:B------:R-:W-:Y:S02]  /*219c0*/  IMAD R16, R11, R20, R16 ;  /* 0x000000140b107224 */ /* 0x000fe400078e0210 */
[----:B------:R-:W-:Y:S02]  /*219d0*/  @!P3 IMAD.IADD R15, R15, 0x1, -R11 ;  /* 0x000000010f0fb824 */ /* 0x000fe400078e0a0b */
[----:B------:R-:W-:Y:S01]  /*219e0*/  IMAD R19, R19, UR4, RZ ;  /* 0x0000000413137c24 */ /* 0x000fe2000f8e02ff */
[----:B------:R-:W-:Y:S01]  /*219f0*/  ISETP.GT.U32.AND P3, PT, R11, R16, PT ;  /* 0x000000100b00720c */ /* 0x000fe20003f64070 */
[----:B------:R-:W0:Y:S01]  /*21a00*/  LDCU UR4, c[0x0][0x3b0] ;  /* 0x00007600ff0477ac */ /* 0x000e220008000800 */
[----:B------:R-:W-:Y:S01]  /*21a10*/  @!P2 IMAD.MOV R15, RZ, RZ, -R15 ;  /* 0x000000ffff0fa224 */ /* 0x000fe200078e0a0f */
[----:B------:R1:W-:Y:S04]  /*21a20*/  STL [R1+0x948], R0 ;  /* 0x0009480001007387 */ /* 0x0003e80000100800 */
[----:B------:R-:W-:-:S06]  /*21a30*/  SEL R15, R92, R15, !P5 ;  /* 0x0000000f5c0f7207 */ /* 0x000fcc0006800000 */
[----:B------:R-:W-:Y:S01]  /*21a40*/  @!P3 IMAD.IADD R16, R16, 0x1, -R11 ;  /* 0x000000011010b824 */ /* 0x000fe200078e0a0b */
[----:B-1----:R-:W-:Y:S01]  /*21a50*/  IADD3 R0, P4, PT, R19, R10, RZ ;  /* 0x0000000a13007210 */ /* 0x002fe20007f9e0ff */
[----:B------:R1:W-:Y:S03]  /*21a60*/  STL [R1+0x944], R2 ;  /* 0x0009440201007387 */ /* 0x0003e60000100800 */
[----:B------:R-:W-:Y:S01]  /*21a70*/  ISETP.GT.U32.AND P2, PT, R11, R16, PT ;  /* 0x000000100b00720c */ /* 0x000fe20003f44070 */
[----:B0-----:R-:W-:Y:S01]  /*21a80*/  IMAD R15, R15, UR4, RZ ;  /* 0x000000040f0f7c24 */ /* 0x001fe2000f8e02ff */
[----:B------:R0:W-:Y:S01]  /*21a90*/  STL [R1+0x960], R0 ;  /* 0x0009600001007387 */ /* 0x0001e20000100800 */
[----:B------:R-:W-:Y:S01]  /*21aa0*/  @P0 IMAD.MOV.U32 R18, RZ, RZ, R0 ;  /* 0x000000ffff120224 */ /* 0x000fe200078e0000 */
[----:B------:R-:W-:Y:S01]  /*21ab0*/  PRMT R22, RZ, 0x7610, R22 ;  /* 0x00007610ff167816 */ /* 0x000fe20000000016 */
[----:B------:R-:W3:Y:S01]  /*21ac0*/  LDCU UR4, c[0x0][0x3b0] ;  /* 0x00007600ff0477ac */ /* 0x000ee20008000800 */
[----:B-1----:R-:W-:-:S02]  /*21ad0*/  LEA.HI.X.SX32 R2, R19, R7, 0x1, P4 ;  /* 0x0000000713027211 */ /* 0x002fc400020f0eff */
[----:B------:R-:W-:Y:S02]  /*21ae0*/  ISETP.GE.AND P4, PT, R17, RZ, PT ;  /* 0x000000ff1100720c */ /* 0x000fe40003f86270 */
[C---:B0-----:R-:W-:Y:S01]  /*21af0*/  IADD3 R0, P3, PT, R15.reuse, R10, RZ ;  /* 0x0000000a0f007210 */ /* 0x041fe20007f7e0ff */
[----:B------:R0:W-:Y:S01]  /*21b00*/  STL [R1+0x95c], R2 ;  /* 0x00095c0201007387 */ /* 0x0001e20000100800 */
[----:B------:R-:W-:Y:S02]  /*21b10*/  @P0 IMAD.MOV.U32 R19, RZ, RZ, R2 ;  /* 0x000000ffff130224 */ /* 0x000fe400078e0002 */
[----:B------:R-:W-:Y:S02]  /*21b20*/  @!P2 IMAD.IADD R16, R16, 0x1, -R11 ;  /* 0x000000011010a824 */ /* 0x000fe400078e0a0b */
[----:B------:R-:W-:Y:S01]  /*21b30*/  VIADD R17, R12, 0x14e ;  /* 0x0000014e0c117836 */ /* 0x000fe20000000000 */
[----:B------:R1:W2:Y:S01]  /*21b40*/  @P0 LDG.E.U8 R22, desc[UR22][R18.64] ;  /* 0x0000001612160981 */ /* 0x0002a2000c1e1100 */
[----:B0-----:R-:W-:-:S02]  /*21b50*/  LEA.HI.X.SX32 R2, R15, R7, 0x1, P3 ;  /* 0x000000070f027211 */ /* 0x001fc400018f0eff */
[----:B------:R-:W-:Y:S01]  /*21b60*/  PRMT R21, RZ, 0x7610, R21 ;  /* 0x00007610ff157816 */ /* 0x000fe20000000015 */
[----:B------:R-:W-:Y:S01]  /*21b70*/  @!P4 IMAD.MOV R16, RZ, RZ, -R16 ;  /* 0x000000ffff10c224 */ /* 0x000fe200078e0a10 */
[----:B------:R-:W-:Y:S01]  /*21b80*/  IABS R15, R17 ;  /* 0x00000011000f7213 */ /* 0x000fe20000000000 */
[----:B-1----:R-:W-:Y:S02]  /*21b90*/  @P0 IMAD.MOV.U32 R18, RZ, RZ, R0 ;  /* 0x000000ffff120224 */ /* 0x002fe400078e0000 */
[----:B------:R-:W-:-:S05]  /*21ba0*/  @P0 IMAD.MOV.U32 R19, RZ, RZ, R2 ;  /* 0x000000ffff130224 */ /* 0x000fca00078e0002 */
[----:B------:R0:W2:Y:S02]  /*21bb0*/  @P0 LDG.E.U8 R21, desc[UR22][R18.64] ;  /* 0x0000001612150981 */ /* 0x0000a4000c1e1100 */
[----:B0-----:R-:W-:Y:S01]  /*21bc0*/  SEL R18, R92, R16, !P5 ;  /* 0x000000105c127207 */ /* 0x001fe20006800000 */
[----:B------:R-:W-:-:S04]  /*21bd0*/  IMAD.HI.U32 R16, R13, R15, RZ ;  /* 0x0000000f0d107227 */ /* 0x000fc800078e00ff */
[----:B------:R-:W-:Y:S02]  /*21be0*/  IMAD.MOV R16, RZ, RZ, -R16 ;  /* 0x000000ffff107224 */ /* 0x000fe400078e0a10 */
[----:B---3--:R-:W-:Y:S01]  /*21bf0*/  IMAD R18, R18, UR4, RZ ;  /* 0x0000000412127c24 */ /* 0x008fe2000f8e02ff */
[----:B------:R0:W-:Y:S01]  /*21c00*/  STL [R1+0x978], R0 ;  /* 0x0009780001007387 */ /* 0x0001e20000100800 */
[C---:B------:R-:W-:Y:S01]  /*21c10*/  IMAD R15, R11.reuse, R16, R15 ;  /* 0x000000100b0f7224 */ /* 0x040fe200078e020f */
[----:B------:R-:W-:Y:S01]  /*21c20*/  PRMT R20, RZ, 0x7610, R20 ;  /* 0x00007610ff147816 */ /* 0x000fe20000000014 */
[----:B------:R-:W1:Y:S03]  /*21c30*/  LDCU UR4, c[0x0][0x3b0] ;  /* 0x00007600ff0477ac */ /* 0x000e660008000800 */
[----:B------:R-:W-:Y:S01]  /*21c40*/  ISETP.GT.U32.AND P3, PT, R11, R15, PT ;  /* 0x0000000f0b00720c */ /* 0x000fe20003f64070 */
[----:B------:R3:W-:Y:S01]  /*21c50*/  STL [R1+0x974], R2 ;  /* 0x0009740201007387 */ /* 0x0007e20000100800 */
[----:B0-----:R-:W-:-:S04]  /*21c60*/  IADD3 R0, P2, PT, R18, R10, RZ ;  /* 0x0000000a12007210 */ /* 0x001fc80007f5e0ff */
[----:B---3--:R-:W-:Y:S01]  /*21c70*/  LEA.HI.X.SX32 R2, R18, R7, 0x1, P2 ;  /* 0x0000000712027211 */ /* 0x008fe200010f0eff */
[----:B------:R-:W-:Y:S01]  /*21c80*/  @P0 IMAD.MOV.U32 R18, RZ, RZ, R0 ;  /* 0x000000ffff120224 */ /* 0x000fe200078e0000 */
[----:B------:R-:W-:Y:S01]  /*21c90*/  ISETP.GE.AND P2, PT, R17, RZ, PT ;  /* 0x000000ff1100720c */ /* 0x000fe20003f46270 */
[----:B------:R-:W-:Y:S02]  /*21ca0*/  VIADD R17, R12, 0x1ee ;  /* 0x000001ee0c117836 */ /* 0x000fe40000000000 */
[----:B------:R-:W-:Y:S02]  /*21cb0*/  @P0 IMAD.MOV.U32 R19, RZ, RZ, R2 ;  /* 0x000000ffff130224 */ /* 0x000fe400078e0002 */
[----:B------:R-:W-:-:S03]  /*21cc0*/  @!P3 IMAD.IADD R15, R15, 0x1, -R11 ;  /* 0x000000010f0fb824 */ /* 0x000fc600078e0a0b */
[----:B------:R0:W3:Y:S02]  /*21cd0*/  @P0 LDG.E.U8 R20, desc[UR22][R18.64] ;  /* 0x0000001612140981 */ /* 0x0000e4000c1e1100 */
[----:B------:R-:W-:Y:S02]  /*21ce0*/  ISETP.GT.U32.AND P3, PT, R11, R15, PT ;  /* 0x0000000f0b00720c */ /* 0x000fe40003f64070 */
[----:B0-----:R-:W-:Y:S02]  /*21cf0*/  LOP3.LUT R18, R14, 0x1f6, RZ, 0xfc, !PT ;  /* 0x000001f60e127812 */ /* 0x001fe400078efcff */
[----:B------:R-:W-:-:S05]  /*21d00*/  IABS R14, R17 ;  /* 0x00000011000e7213 */ /* 0x000fca0000000000 */
[----:B------:R-:W-:-:S04]  /*21d10*/  IMAD.HI.U32 R78, R13, R14, RZ ;  /* 0x0000000e0d4e7227 */ /* 0x000fc800078e00ff */
[----:B------:R-:W-:Y:S02]  /*21d20*/  IMAD.MOV R78, RZ, RZ, -R78 ;  /* 0x000000ffff4e7224 */ /* 0x000fe400078e0a4e */
[----:B------:R-:W-:Y:S02]  /*21d30*/  @!P3 IMAD.IADD R15, R15, 0x1, -R11 ;  /* 0x000000010f0fb824 */ /* 0x000fe400078e0a0b */
[----:B------:R-:W-:Y:S02]  /*21d40*/  IMAD R14, R11, R78, R14 ;  /* 0x0000004e0b0e7224 */ /* 0x000fe400078e020e */
[----:B------:R-:W-:-:S03]  /*21d50*/  @!P2 IMAD.MOV R15, RZ, RZ, -R15 ;  /* 0x000000ffff0fa224 */ /* 0x000fc600078e0a0f */
[----:B------:R-:W-:Y:S01]  /*21d60*/  ISETP.GT.U32.AND P4, PT, R11, R14, PT ;  /* 0x0000000e0b00720c */ /* 0x000fe20003f84070 */
[----:B------:R-:W-:Y:S01]  /*21d70*/  VIADD R19, R12, 0x1fe ;  /* 0x000001fe0c137836 */ /* 0x000fe20000000000 */
[----:B------:R-:W-:Y:S02]  /*21d80*/  SEL R15, R92, R15, !P5 ;  /* 0x0000000f5c0f7207 */ /* 0x000fe40006800000 */
[----:B------:R-:W-:Y:S02]  /*21d90*/  IABS R16, R18 ;  /* 0x0000001200107213 */ /* 0x000fe40000000000 */
[----:B------:R-:W-:Y:S01]  /*21da0*/  IABS R12, R19 ;  /* 0x00000013000c7213 */ /* 0x000fe20000000000 */
[----:B-1----:R-:W-:Y:S01]  /*21db0*/  IMAD R15, R15, UR4, RZ ;  /* 0x000000040f0f7c24 */ /* 0x002fe2000f8e02ff */
[----:B------:R0:W-:Y:S01]  /*21dc0*/  STL [R1+0x990], R0 ;  /* 0x0009900001007387 */ /* 0x0001e20000100800 */
[----:B------:R-:W-:Y:S01]  /*21dd0*/  ISETP.GE.AND P2, PT, R17, RZ, PT ;  /* 0x000000ff1100720c */ /* 0x000fe20003f46270 */
[----:B------:R-:W1:Y:S01]  /*21de0*/  LDCU UR4, c[0x0][0x3b0] ;  /* 0x00007600ff0477ac */ /* 0x000e620008000800 */
[----:B------:R-:W-:-:S04]  /*21df0*/  IMAD.HI.U32 R77, R13, R12, RZ ;  /* 0x0000000c0d4d7227 */ /* 0x000fc800078e00ff */
[----:B------:R-:W-:Y:S02]  /*21e00*/  @!P4 IMAD.IADD R14, R14, 0x1, -R11 ;  /* 0x000000010e0ec824 */ /* 0x000fe400078e0a0b */
[----:B------:R-:W-:Y:S01]  /*21e10*/  IMAD.HI.U32 R13, R13, R16, RZ ;  /* 0x000000100d0d7227 */ /* 0x000fe200078e00ff */
[C---:B0-----:R-:W-:Y:S01]  /*21e20*/  IADD3 R0, P4, PT, R15.reuse, R10, RZ ;  /* 0x0000000a0f007210 */ /* 0x041fe20007f9e0ff */
[----:B------:R0:W-:Y:S02]  /*21e30*/  STL [R1+0x98c], R2 ;  /* 0x00098c0201007387 */ /* 0x0001e40000100800 */
[----:B------:R-:W-:Y:S02]  /*21e40*/  IMAD.MOV R13, RZ, RZ, -R13 ;  /* 0x000000ffff0d7224 */ /* 0x000fe400078e0a0d */
[----:B------:R1:W-:Y:S01]  /*21e50*/  STL [R1+0x240], R0 ;  /* 0x0002400001007387 */ /* 0x0003e20000100800 */
[----:B0-----:R-:W-:Y:S01]  /*21e60*/  LEA.HI.X.SX32 R2, R15, R7, 0x1, P4 ;  /* 0x000000070f027211 */ /* 0x001fe200020f0eff */
[----:B------:R-:W-:-:S02]  /*21e70*/  IMAD R13, R11, R13, R16 ;  /* 0x0000000d0b0d7224 */ /* 0x000fc400078e0210 */
[----:B------:R-:W-:Y:S02]  /*21e80*/  @P0 IMAD.MOV.U32 R16, RZ, RZ, R0 ;  /* 0x000000ffff100224 */ /* 0x000fe400078e0000 */
[----:B------:R0:W-:Y:S01]  /*21e90*/  STL [R1+0x23c], R2 ;  /* 0x00023c0201007387 */ /* 0x0001e20000100800 */
[----:B------:R-:W-:-:S03]  /*21ea0*/  @P0 IMAD.MOV.U32 R17, RZ, RZ, R2 ;  /* 0x000000ffff110224 */ /* 0x000fc600078e0002 */
[----:B------:R-:W2:Y:S04]  /*21eb0*/  LDL.LU R6, [R1+0xa0] ;  /* 0x0000a00001067983 */ /* 0x000ea80000300800 */
[----:B-1----:R-:W3:Y:S04]  /*21ec0*/  LDL.LU R0, [R1+0x98] ;  /* 0x0000980001007983 */ /* 0x002ee80000300800 */
[----:B------:R-:W4:Y:S04]  /*21ed0*/  LDL.LU R3, [R1+0x90] ;  /* 0x0000900001037983 */ /* 0x000f280000300800 */
[----:B------:R-:W4:Y:S04]  /*21ee0*/  LDL.LU R9, [R1+0x88] ;  /* 0x0000880001097983 */ /* 0x000f280000300800 */
[----:B0-----:R-:W4:Y:S01]  /*21ef0*/  LDL.LU R2, [R1+0x80] ;  /* 0x0000800001027983 */ /* 0x001f220000300800 */
[----:B------:R-:W-:Y:S01]  /*21f00*/  IMAD.MOV R77, RZ, RZ, -R77 ;  /* 0x000000ffff4d7224 */ /* 0x000fe200078e0a4d */
[----:B------:R-:W-:-:S02]  /*21f10*/  ISETP.GT.U32.AND P6, PT, R11, R13, PT ;  /* 0x0000000d0b00720c */ /* 0x000fc40003fc4070 */
[----:B------:R-:W-:Y:S01]  /*21f20*/  PRMT R15, RZ, 0x7610, R15 ;  /* 0x00007610ff0f7816 */ /* 0x000fe2000000000f */
[C---:B------:R-:W-:Y:S01]  /*21f30*/  IMAD R12, R11.reuse, R77, R12 ;  /* 0x0000004d0b0c7224 */ /* 0x040fe200078e020c */
[----:B------:R-:W4:Y:S04]  /*21f40*/  LDL.LU R8, [R1+0x78] ;  /* 0x0000780001087983 */ /* 0x000f280000300800 */
[----:B------:R-:W-:Y:S01]  /*21f50*/  ISETP.GT.U32.AND P3, PT, R11, R12, PT ;  /* 0x0000000c0b00720c */ /* 0x000fe20003f64070 */
[----:B------:R0:W4:Y:S04]  /*21f60*/  @P0 LDG.E.U8 R15, desc[UR22][R16.64] ;  /* 0x00000016100f0981 */ /* 0x000128000c1e1100 */
[--C-:B------:R-:W-:Y:S01]  /*21f70*/  @!P6 IMAD.IADD R13, R13, 0x1, -R11.reuse ;  /* 0x000000010d0de824 */ /* 0x100fe200078e0a0b */
[----:B------:R-:W4:Y:S07]  /*21f80*/  LDL.LU R78, [R1+0x30] ;  /* 0x00003000014e7983 */ /* 0x000f2e0000300800 */
[--C-:B------:R-:W-:Y:S01]  /*21f90*/  @!P3 IMAD.IADD R12, R12, 0x1, -R11.reuse ;  /* 0x000000010c0cb824 */ /* 0x100fe200078e0a0b */
[C---:B------:R-:W-:Y:S01]  /*21fa0*/  ISETP.GT.U32.AND P3, PT, R11.reuse, R14, PT ;  /* 0x0000000e0b00720c */ /* 0x040fe20003f64070 */
[----:B------:R-:W4:Y:S03]  /*21fb0*/  LDL.LU R77, [R1+0x28] ;  /* 0x00002800014d7983 */ /* 0x000f260000300800 */
[----:B------:R-:W-:Y:S01]  /*21fc0*/  ISETP.GT.U32.AND P6, PT, R11, R12, PT ;  /* 0x0000000c0b00720c */ /* 0x000fe20003fc4070 */
[----:B------:R-:W4:Y:S08]  /*21fd0*/  LDL.LU R93, [R1+0x20] ;  /* 0x00002000015d7983 */ /* 0x000f300000300800 */
[----:B------:R-:W-:-:S04]  /*21fe0*/  @!P3 IMAD.IADD R14, R14, 0x1, -R11 ;  /* 0x000000010e0eb824 */ /* 0x000fc800078e0a0b */
[----:B------:R-:W-:Y:S01]  /*21ff0*/  @!P2 IMAD.MOV R14, RZ, RZ, -R14 ;  /* 0x000000ffff0ea224 */ /* 0x000fe200078e0a0e */
[----:B------:R-:W-:-:S04]  /*22000*/  ISETP.GT.U32.AND P4, PT, R11, R13, PT ;  /* 0x0000000d0b00720c */ /* 0x000fc80003f84070 */
[----:B------:R-:W-:Y:S01]  /*22010*/  SEL R14, R92, R14, !P5 ;  /* 0x0000000e5c0e7207 */ /* 0x000fe20006800000 */
[--C-:B------:R-:W-:Y:S01]  /*22020*/  @!P6 IMAD.IADD R12, R12, 0x1, -R11.reuse ;  /* 0x000000010c0ce824 */ /* 0x100fe200078e0a0b */
[----:B------:R-:W-:Y:S02]  /*22030*/  ISETP.GE.AND P3, PT, R18, RZ, PT ;  /* 0x000000ff1200720c */ /* 0x000fe40003f66270 */
[----:B------:R-:W-:Y:S01]  /*22040*/  ISETP.GE.AND P6, PT, R19, RZ, PT ;  /* 0x000000ff1300720c */ /* 0x000fe20003fc6270 */
[----:B------:R-:W-:Y:S01]  /*22050*/  IMAD R14, R14, UR4, RZ ;  /* 0x000000040e0e7c24 */ /* 0x000fe2000f8e02ff */
[----:B------:R-:W4:Y:S01]  /*22060*/  LDL.LU R19, [R1+0x38] ;  /* 0x0000380001137983 */ /* 0x000f220000300800 */
[----:B------:R-:W1:Y:S03]  /*22070*/  LDCU UR4, c[0x0][0x3b0] ;  /* 0x00007600ff0477ac */ /* 0x000e660008000800 */
[C---:B0-----:R-:W-:Y:S01]  /*22080*/  IADD3 R17, P2, PT, R14.reuse, R10, RZ ;  /* 0x0000000a0e117210 */ /* 0x041fe20007f5e0ff */
[----:B------:R-:W-:Y:S01]  /*22090*/  @!P4 IMAD.IADD R13, R13, 0x1, -R11 ;  /* 0x000000010d0dc824 */ /* 0x000fe200078e0a0b */
[----:B------:R-:W4:Y:S02]  /*220a0*/  LDL.LU R18, [R1+0x40] ;  /* 0x0000400001127983 */ /* 0x000f240000300800 */
[----:B------:R-:W-:Y:S01]  /*220b0*/  LEA.HI.X.SX32 R16, R14, R7, 0x1, P2 ;  /* 0x000000070e107211 */ /* 0x000fe200010f0eff */
[----:B------:R-:W-:Y:S01]  /*220c0*/  @!P3 IMAD.MOV R13, RZ, RZ, -R13 ;  /* 0x000000ffff0db224 */ /* 0x000fe200078e0a0d */
[----:B------:R-:W4:Y:S01]  /*220d0*/  LDL.LU R14, [R1+0x48] ;  /* 0x00004800010e7983 */ /* 0x000f220000300800 */
[----:B------:R-:W-:-:S03]  /*220e0*/  @!P6 IMAD.MOV R12, RZ, RZ, -R12 ;  /* 0x000000ffff0ce224 */ /* 0x000fc600078e0a0c */
[----:B------:R0:W-:Y:S01]  /*220f0*/  STL [R1+0x248], R17 ;  /* 0x0002481101007387 */ /* 0x0001e20000100800 */
[----:B------:R-:W-:-:S03]  /*22100*/  SEL R13, R92, R13, !P5 ;  /* 0x0000000d5c0d7207 */ /* 0x000fc60006800000 */
[----:B------:R1:W-:Y:S01]  /*22110*/  STL [R1+0x244], R16 ;  /* 0x0002441001007387 */ /* 0x0003e20000100800 */
[----:B0-----:R-:W-:Y:S02]  /*22120*/  @P0 LOP3.LUT R17, R17, R16, RZ, 0x3c, !PT ;  /* 0x0000001011110212 */ /* 0x001fe400078e3cff */
[----:B------:R-:W-:Y:S02]  /*22130*/  SEL R92, R92, R12, !P5 ;  /* 0x0000000c5c5c7207 */ /* 0x000fe40006800000 */
[----:B-1----:R-:W-:Y:S02]  /*22140*/  @P0 LOP3.LUT R16, R17, R16, RZ, 0x3c, !PT ;  /* 0x0000001011100212 */ /* 0x002fe400078e3cff */
[----:B------:R-:W-:Y:S01]  /*22150*/  PRMT R12, RZ, 0x7610, R12 ;  /* 0x00007610ff0c7816 */ /* 0x000fe2000000000c */
[----:B------:R-:W-:Y:S01]  /*22160*/  IMAD R13, R13, UR5, RZ ;  /* 0x000000050d0d7c24 */ /* 0x000fe2000f8e02ff */
[----:B------:R-:W-:-:S05]  /*22170*/  @P0 LOP3.LUT R17, R17, R16, RZ, 0x3c, !PT ;  /* 0x0000001011110212 */ /* 0x000fca00078e3cff */
[----:B------:R0:W4:Y:S01]  /*22180*/  @P0 LDG.E.U8 R12, desc[UR22][R16.64] ;  /* 0x00000016100c0981 */ /* 0x000122000c1e1100 */
[----:B------:R-:W1:Y:S01]  /*22190*/  S2R R5, SR_TID.X ;  /* 0x0000000000057919 */ /* 0x000e620000002100 */
[----:B0-----:R-:W-:-:S04]  /*221a0*/  IADD3 R17, P2, PT, R13, R10, RZ ;  /* 0x0000000a0d117210 */ /* 0x001fc80007f5e0ff */
[----:B------:R-:W-:Y:S02]  /*221b0*/  LEA.HI.X.SX32 R16, R13, R7, 0x1, P2 ;  /* 0x000000070d107211 */ /* 0x000fe400010f0eff */
[----:B------:R-:W4:Y:S04]  /*221c0*/  LDL.LU R13, [R1+0x50] ;  /* 0x00005000010d7983 */ /* 0x000f280000300800 */
[----:B------:R0:W-:Y:S04]  /*221d0*/  STL [R1+0x258], R17 ;  /* 0x0002581101007387 */ /* 0x0001e80000100800 */
[----:B------:R1:W-:Y:S01]  /*221e0*/  STL [R1+0x254], R16 ;  /* 0x0002541001007387 */ /* 0x0003e20000100800 */
[----:B0-----:R-:W-:-:S04]  /*221f0*/  @P0 LOP3.LUT R17, R17, R16, RZ, 0x3c, !PT ;  /* 0x0000001011110212 */ /* 0x001fc800078e3cff */
[C---:B-1----:R-:W-:Y:S02]  /*22200*/  @P0 LOP3.LUT R16, R17.reuse, R16, RZ, 0x3c, !PT ;  /* 0x0000001011100212 */ /* 0x042fe400078e3cff */
[----:B------:R-:W-:Y:S01]  /*22210*/  PRMT R11, RZ, 0x7610, R11 ;  /* 0x00007610ff0b7816 */ /* 0x000fe2000000000b */
[----:B------:R-:W-:Y:S01]  /*22220*/  IMAD R92, R92, UR4, RZ ;  /* 0x000000045c5c7c24 */ /* 0x000fe2000f8e02ff */
[----:B------:R-:W-:-:S05]  /*22230*/  @P0 LOP3.LUT R17, R17, R16, RZ, 0x3c, !PT ;  /* 0x0000001011110212 */ /* 0x000fca00078e3cff */
[----:B------:R0:W4:Y:S02]  /*22240*/  @P0 LDG.E.U8 R11, desc[UR22][R16.64] ;  /* 0x00000016100b0981 */ /* 0x000124000c1e1100 */
[C---:B0-----:R-:W-:Y:S02]  /*22250*/  IADD3 R17, P2, PT, R92.reuse, R10, RZ ;  /* 0x0000000a5c117210 */ /* 0x041fe40007f5e0ff */
[----:B------:R-:W4:Y:S02]  /*22260*/  LDL.LU R10, [R1+0x58] ;  /* 0x00005800010a7983 */ /* 0x000f240000300800 */
[----:B------:R-:W-:Y:S02]  /*22270*/  LEA.HI.X.SX32 R16, R92, R7, 0x1, P2 ;  /* 0x000000075c107211 */ /* 0x000fe400010f0eff */
[----:B------:R-:W4:Y:S04]  /*22280*/  LDL.LU R92, [R1+0x60] ;  /* 0x00006000015c7983 */ /* 0x000f280000300800 */
[----:B------:R0:W-:Y:S01]  /*22290*/  STL [R1+0x250], R17 ;  /* 0x0002501101007387 */ /* 0x0001e20000100800 */
[----:B------:R-:W-:-:S03]  /*222a0*/  LOP3.LUT R5, R5, 0x7f, RZ, 0xc0, !PT ;  /* 0x0000007f05057812 */ /* 0x000fc600078ec0ff */
[----:B------:R1:W-:Y:S01]  /*222b0*/  STL [R1+0x24c], R16 ;  /* 0x00024c1001007387 */ /* 0x0003e20000100800 */
[----:B0-----:R-:W-:-:S04]  /*222c0*/  @P0 LOP3.LUT R17, R17, R16, RZ, 0x3c, !PT ;  /* 0x0000001011110212 */ /* 0x001fc800078e3cff */
[C---:B-1----:R-:W-:Y:S02]  /*222d0*/  @P0 LOP3.LUT R16, R17.reuse, R16, RZ, 0x3c, !PT ;  /* 0x0000001011100212 */ /* 0x042fe400078e3cff */
[----:B------:R-:W-:Y:S02]  /*222e0*/  PRMT R7, RZ, 0x7610, R7 ;  /* 0x00007610ff077816 */ /* 0x000fe40000000007 */
[----:B------:R-:W-:Y:S02]  /*222f0*/  @P0 LOP3.LUT R17, R17, R16, RZ, 0x3c, !PT ;  /* 0x0000001011110212 */ /* 0x000fe400078e3cff */
[----:B------:R-:W-:-:S03]  /*22300*/  LOP3.LUT R5, R5, 0x20, RZ, 0x3c, !PT ;  /* 0x0000002005057812 */ /* 0x000fc600078e3cff */
[----:B------:R-:W4:Y:S04]  /*22310*/  @P0 LDG.E.U8 R7, desc[UR22][R16.64] ;  /* 0x0000001610070981 */ /* 0x000f28000c1e1100 */
[----:B------:R-:W4:Y:S04]  /*22320*/  LDL.LU R16, [R1+0x70] ;  /* 0x0000700001107983 */ /* 0x000f280000300800 */
[----:B------:R-:W4:Y:S04]  /*22330*/  LDL.LU R17, [R1+0x68] ;  /* 0x0000680001117983 */ /* 0x000f280000300800 */
[----:B--2---:R0:W-:Y:S04]  /*22340*/  STS.U8 [R5+UR9+0xf00], R6 ;  /* 0x000f000605007988 */ /* 0x0041e80008000009 */
[----:B---3--:R1:W-:Y:S04]  /*22350*/  STS.U8 [R5+UR9+0x1100], R0 ;  /* 0x0011000005007988 */ /* 0x0083e80008000009 */
[----:B----4-:R2:W-:Y:S04]  /*22360*/  STS.U8 [R5+UR9+0x1300], R3 ;  /* 0x0013000305007988 */ /* 0x0105e80008000009 */
[----:B0-----:R-:W3:Y:S04]  /*22370*/  LDL.LU R6, [R1+0xd04] ;  /* 0x000d040001067983 */ /* 0x001ee80000300800 */
[----:B-1----:R-:W4:Y:S04]  /*22380*/  LDL.LU R0, [R1+0xd00] ;  /* 0x000d000001007983 */ /* 0x002f280000300800 */
[----:B--2---:R-:W2:Y:S04]  /*22390*/  LDL.LU R3, [R1+0xcfc] ;  /* 0x000cfc0001037983 */ /* 0x004ea80000300800 */
[----:B------:R0:W-:Y:S04]  /*223a0*/  STS.U8 [R5+UR9+0x1500], R9 ;  /* 0x0015000905007988 */ /* 0x0001e80008000009 */
[----:B------:R1:W-:Y:S04]  /*223b0*/  STS.U8 [R5+UR9+0x1700], R2 ;  /* 0x0017000205007988 */ /* 0x0003e80008000009 */
[----:B0-----:R-:W3:Y:S04]  /*223c0*/  LDL.LU R9, [R1+0xcf8] ;  /* 0x000cf80001097983 */ /* 0x001ee80000300800 */
[----:B-1----:R-:W3:Y:S04]  /*223d0*/  LDL.LU R2, [R1+0xcf4] ;  /* 0x000cf40001027983 */ /* 0x002ee80000300800 */
[----:B------:R0:W-:Y:S04]  /*223e0*/  STS.U8 [R5+UR9+0x1900], R8 ;  /* 0x0019000805007988 */ /* 0x0001e80008000009 */
[----:B0-----:R-:W4:Y:S04]  /*223f0*/  LDL.LU R8, [R1+0xcf0] ;  /* 0x000cf00001087983 */ /* 0x001f280000300800 */
[----:B------:R-:W-:Y:S04]  /*22400*/  STS.U8 [R5+UR9+0x2b00], R78 ;  /* 0x002b004e05007988 */ /* 0x000fe80008000009 */
[----:B------:R-:W-:Y:S04]  /*22410*/  STS.U8 [R5+UR9+0x2d00], R77 ;  /* 0x002d004d05007988 */ /* 0x000fe80008000009 */
[----:B------:R-:W-:Y:S04]  /*22420*/  STS.U8 [R5+UR9+0x2f00], R93 ;  /* 0x002f005d05007988 */ /* 0x000fe80008000009 */
[----:B--2---:R-:W-:Y:S04]  /*22430*/  STS.U8 [R5+UR9+0x3300], R3 ;  /* 0x0033000305007988 */ /* 0x004fe80008000009 */
[----:B---3--:R0:W-:Y:S04]  /*22440*/  STS.U8 [R5+UR9+0x3100], R2 ;  /* 0x0031000205007988 */ /* 0x0081e80008000009 */
[----:B0-----:R-:W2:Y:S04]  /*22450*/  LDL.LU R2, [R1+0xcec] ;  /* 0x000cec0001027983 */ /* 0x001ea80000300800 */
[----:B------:R-:W3:Y:S04]  /*22460*/  LDL.LU R3, [R1+0xce8] ;  /* 0x000ce80001037983 */ /* 0x000ee80000300800 */
[----:B------:R0:W-:Y:S04]  /*22470*/  STS.U8 [R5+UR9+0x1b00], R16 ;  /* 0x001b001005007988 */ /* 0x0001e80008000009 */
[----:B------:R1:W-:Y:S04]  /*22480*/  STS.U8 [R5+UR9+0x1d00], R17 ;  /* 0x001d001105007988 */ /* 0x0003e80008000009 */
[----:B------:R4:W-:Y:S04]  /*22490*/  STS.U8 [R5+UR9+0x1f00], R92 ;  /* 0x001f005c05007988 */ /* 0x0009e80008000009 */
[----:B0-----:R-:W3:Y:S04]  /*224a0*/  LDL.LU R16, [R1+0x84] ;  /* 0x0000840001107983 */ /* 0x001ee80000300800 */
[----:B-1----:R-:W3:Y:S04]  /*224b0*/  LDL.LU R17, [R1+0x7c] ;  /* 0x00007c0001117983 */ /* 0x002ee80000300800 */
[----:B------:R0:W-:Y:S04]  /*224c0*/  STS.U8 [R5+UR9+0x2100], R10 ;  /* 0x0021000a05007988 */ /* 0x0001e80008000009 */
[----:B----4-:R-:W4:Y:S04]  /*224d0*/  LDL.LU R92, [R1+0x74] ;  /* 0x00007400015c7983 */ /* 0x010f280000300800 */
        /* <DEDUP_REMOVED lines=8> */
[----:B0-----:R-:W4:Y:S04]  /*22560*/  LDL.LU R19, [R1+0x4c] ;  /* 0x00004c0001137983 */ /* 0x001f280000300800 */
[----:B------:R-:W4:Y:S04]  /*22570*/  LDL.LU R78, [R1+0x44] ;  /* 0x00004400014e7983 */ /* 0x000f280000300800 */
[----:B------:R-:W4:Y:S04]  /*22580*/  LDL.LU R77, [R1+0x3c] ;  /* 0x00003c00014d7983 */ /* 0x000f280000300800 */
[----:B------:R-:W4:Y:S04]  /*22590*/  LDL.LU R93, [R1+0x34] ;  /* 0x00003400015d7983 */ /* 0x000f280000300800 */
[----:B------:R0:W-:Y:S04]  /*225a0*/  STS.U8 [R5+UR9+0x3500], R6 ;  /* 0x0035000605007988 */ /* 0x0001e80008000009 */
[----:B------:R1:W-:Y:S01]  /*225b0*/  STS.U8 [R5+UR9+0x3700], R91 ;  /* 0x0037005b05007988 */ /* 0x0003e20008000009 */
[----:B0-----:R-:W0:Y:S03]  /*225c0*/  S2R R6, SR_TID.X ;  /* 0x0000000000067919 */ /* 0x001e260000002100 */
[----:B-1----:R-:W4:Y:S04]  /*225d0*/  LDL.LU R91, [R1+0x8c] ;  /* 0x00008c00015b7983 */ /* 0x002f280000300800 */
[----:B------:R1:W-:Y:S04]  /*225e0*/  STS.U8 [R5+UR9+0x3900], R89 ;  /* 0x0039005905007988 */ /* 0x0003e80008000009 */
[----:B------:R1:W-:Y:S04]  /*225f0*/  STS.U8 [R5+UR9+0x3b00], R87 ;  /* 0x003b005705007988 */ /* 0x0003e80008000009 */
[----:B------:R0:W-:Y:S04]  /*22600*/  STS.U8 [R5+UR9+0x3d00], R85 ;  /* 0x003d005505007988 */ /* 0x0001e80008000009 */
[----:B-1----:R-:W4:Y:S04]  /*22610*/  LDL.LU R89, [R1+0x94] ;  /* 0x0000940001597983 */ /* 0x002f280000300800 */
[----:B------:R-:W4:Y:S04]  /*22620*/  LDL.LU R87, [R1+0x9c] ;  /* 0x00009c0001577983 */ /* 0x000f280000300800 */
[----:B0-----:R-:W4:Y:S04]  /*22630*/  LDL.LU R85, [R1+0xa4] ;  /* 0x0000a40001557983 */ /* 0x001f280000300800 */
[----:B------:R0:W-:Y:S04]  /*22640*/  STS.U8 [R5+UR9+0x3f00], R83 ;  /* 0x003f005305007988 */ /* 0x0001e80008000009 */
[----:B------:R1:W-:Y:S04]  /*22650*/  STS.U8 [R5+UR9+0x4100], R81 ;  /* 0x0041005105007988 */ /* 0x0003e80008000009 */
        /* <DEDUP_REMOVED lines=9> */
[----:B------:R-:W4:Y:S01]  /*226f0*/  LDL.LU R71, [R1+0xbc] ;  /* 0x0000bc0001477983 */ /* 0x000f220000300800 */
[----:B------:R-:W-:-:S04]  /*22700*/  LOP3.LUT R6, R6, 0x7f, RZ, 0xc0, !PT ;  /* 0x0000007f06067812 */ /* 0x000fc800078ec0ff */
[----:B------:R-:W-:Y:S01]  /*22710*/  LOP3.LUT R6, R6, 0x30, RZ, 0x3c, !PT ;  /* 0x0000003006067812 */ /* 0x000fe200078e3cff */
        /* <DEDUP_REMOVED lines=30> */
[----:B--2---:R-:W-:Y:S04]  /*22900*/  STS.U8 [R6+UR9+0x2d80], R2 ;  /* 0x002d800206007988 */ /* 0x004fe80008000009 */
[----:B---3--:R0:W-:Y:S04]  /*22910*/  STS.U8 [R6+UR9+0x2b80], R3 ;  /* 0x002b800306007988 */ /* 0x0081e80008000009 */
[----:B0-----:R0:W5:Y:S04]  /*22920*/  LDL.LU R3, [R1+0xce4] ;  /* 0x000ce40001037983 */ /* 0x0011680000300800 */
[----:B------:R0:W5:Y:S04]  /*22930*/  LDL.LU R2, [R1+0xce0] ;  /* 0x000ce00001027983 */ /* 0x0001680000300800 */
[----:B------:R0:W5:Y:S04]  /*22940*/  LDL.LU R8, [R1+0xcdc] ;  /* 0x000cdc0001087983 */ /* 0x0001680000300800 */
[----:B------:R0:W5:Y:S04]  /*22950*/  LDL.LU R9, [R1+0xcd8] ;  /* 0x000cd80001097983 */ /* 0x0001680000300800 */
[----:B------:R0:W5:Y:S04]  /*22960*/  LDL.LU R0, [R1+0xcd4] ;  /* 0x000cd40001007983 */ /* 0x0001680000300800 */
[----:B------:R1:W-:Y:S02]  /*22970*/  STS.U8 [R6+UR9+0x3580], R4 ;  /* 0x0035800406007988 */ /* 0x0003e40008000009 */
[----:B-1----:R-:W1:Y:S02]  /*22980*/  S2R R4, SR_TID.X ;  /* 0x0000000000047919 */ /* 0x002e640000002100 */
[----:B------:R-:W-:Y:S04]  /*22990*/  STS.U8 [R6+UR9+0x1580], R16 ;  /* 0x0015801006007988 */ /* 0x000fe80008000009 */
[----:B------:R-:W-:Y:S04]  /*229a0*/  STS.U8 [R6+UR9+0x1780], R17 ;  /* 0x0017801106007988 */ /* 0x000fe80008000009 */
[----:B----4-:R-:W-:Y:S04]  /*229b0*/  STS.U8 [R6+UR9+0x1980], R92 ;  /* 0x0019805c06007988 */ /* 0x010fe80008000009 */
[----:B------:R-:W-:Y:S04]  /*229c0*/  STS.U8 [R6+UR9+0x1b80], R10 ;  /* 0x001b800a06007988 */ /* 0x000fe80008000009 */
[----:B------:R-:W-:Y:S04]  /*229d0*/  STS.U8 [R6+UR9+0x1d80], R13 ;  /* 0x001d800d06007988 */ /* 0x000fe80008000009 */
[----:B------:R2:W-:Y:S02]  /*229e0*/  STS.U8 [R6+UR9+0x2980], R93 ;  /* 0x0029805d06007988 */ /* 0x0005e40008000009 */
[----:B--2---:R-:W2:Y:S02]  /*229f0*/  LDC R93, c[0x0][0x3a0] ;  /* 0x0000e800ff5d7b82 */ /* 0x004ea40000000800 */
[----:B------:R0:W-:Y:S04]  /*22a00*/  STS.U8 [R6+UR9+0x1f80], R14 ;  /* 0x001f800e06007988 */ /* 0x0001e80008000009 */
        /* <DEDUP_REMOVED lines=50> */
[----:B------:R0:W-:Y:S01]  /*22d30*/  STS.U8 [R6+UR9+0x7f80], R7 ;  /* 0x007f800706007988 */ /* 0x0001e20008000009 */
[----:B------:R3:W-:Y:S06]  /*22d40*/  MEMBAR.ALL.CTA ;  /* 0x0000000000007992 */ /* 0x0007ec0000008000 */
[----:B---3--:R-:W3:Y:S01]  /*22d50*/  FENCE.VIEW.ASYNC.S ;  /* 0x00000000000073c6 */ /* 0x008ee20000000000 */
[----:B--2---:R-:W-:Y:S01]  /*22d60*/  VIADD R93, R93, 0x3f ;  /* 0x0000003f5d5d7836 */ /* 0x004fe20000000000 */
[----:B---3--:R-:W-:Y:S01]  /*22d70*/  BAR.SYNC.DEFER_BLOCKING 0x0 ;  /* 0x0000000000007b1d */ /* 0x008fe20000010000 */
[----:B------:R-:W-:-:S04]  /*22d80*/  ISETP.NE.U32.AND P0, PT, RZ, UR7, PT ;  /* 0x00000007ff007c0c */ /* 0x000fc8000bf05070 */
[C---:B------:R-:W-:Y:S02]  /*22d90*/  ISETP.LT.OR P2, PT, R93.reuse, 0x40, P0 ;  /* 0x000000405d00780c */ /* 0x040fe40000741670 */
[----:B-1----:R-:W-:Y:S02]  /*22da0*/  LOP3.LUT R4, R4, 0x7f, RZ, 0xc0, !PT ;  /* 0x0000007f04047812 */ /* 0x002fe400078ec0ff */
[----:B------:R-:W-:Y:S02]  /*22db0*/  ISETP.GE.AND P3, PT, R93, 0x80, PT ;  /* 0x000000805d00780c */ /* 0x000fe40003f66270 */
[----:B------:R-:W-:-:S07]  /*22dc0*/  LOP3.LUT R4, R4, 0x10, RZ, 0x3c, !PT ;  /* 0x0000001004047812 */ /* 0x000fce00078e3cff */
[----:B0-----:R-:W-:Y:S05]  /*22dd0*/  @P2 BRA `(.L_x_6) ;  /* 0x00000000008c2947 */ /* 0x001fea0003800000 */
[----:B------:R-:W-:Y:S02]  /*22de0*/  USHF.R.U32.HI UR14, URZ, 0x4, UR9 ;  /* 0x00000004ff0e7899 */ /* 0x000fe40008011609 */
[----:B------:R-:W-:Y:S02]  /*22df0*/  UIADD3 UR5, UPT, UPT, UR9, 0x10000, URZ ;  /* 0x0001000009057890 */ /* 0x000fe4000fffe0ff */
[----:B------:R-:W-:Y:S02]  /*22e00*/  USGXT.U32 UR14, UR14, 0xe ;  /* 0x0000000e0e0e789a */ /* 0x000fe40008000000 */
[----:B------:R-:W-:Y:S02]  /*22e10*/  USHF.R.U32.HI UR5, URZ, 0x4, UR5 ;  /* 0x00000004ff057899 */ /* 0x000fe40008011605 */
[----:B------:R-:W-:Y:S01]  /*22e20*/  UIADD3 UR24, UP1, UPT, UR14, 0x2, URZ ;  /* 0x000000020e187890 */ /* 0x000fe2000ff3e0ff */
[----:B------:R-:W-:Y:S01]  /*22e30*/  UMOV UR4, URZ ;  /* 0x000000ff00047c82 */ /* 0x000fe20008000000 */
[----:B------:R-:W-:-:S02]  /*22e40*/  USGXT.U32 UR6, UR5, 0xe ;  /* 0x0000000e0506789a */ /* 0x000fc40008000000 */
[----:B------:R-:W-:Y:S01]  /*22e50*/  UIADD3.X UR25, UPT, UPT, UR4, -0x7fffbfe0, URZ, UP1, !UPT ;  /* 0x8000402004197890 */ /* 0x000fe20008ffe4ff */
[----:B------:R-:W-:Y:S01]  /*22e60*/  UMOV UR12, 0x100 ;  /* 0x00000100000c7882 */ /* 0x000fe20000000000 */
[----:B------:R-:W-:Y:S01]  /*22e70*/  UMOV UR13, 0x40004040 ;  /* 0x40004040000d7882 */ /* 0x000fe20000000000 */
[----:B------:R-:W-:Y:S01]  /*22e80*/  UMOV UR7, URZ ;  /* 0x000000ff00077c82 */ /* 0x000fe20008000000 */
[----:B------:R-:W-:Y:S02]  /*22e90*/  UIADD3 UR18, UPT, UPT, UR8, 0x100, URZ ;  /* 0x0000010008127890 */ /* 0x000fe4000fffe0ff */
[----:B------:R-:W-:Y:S02]  /*22ea0*/  UIADD3.64 UR12, UPT, UPT, UR6, UR12, URZ ;  /* 0x0000000c060c7297 */ /* 0x000fe4000fffe0ff */
[----:B------:R-:W-:Y:S02]  /*22eb0*/  UIADD3.64 UR16, UPT, UPT, UR24, 0x3fe, URZ ;  /* 0x000003fe18107897 */ /* 0x000fe4000fffe0ff */
[----:B------:R-:W-:-:S02]  /*22ec0*/  UIADD3 UR19, UPT, UPT, UR8, 0x100, URZ ;  /* 0x0000010008137890 */ /* 0x000fc4000fffe0ff */
[----:B------:R-:W-:Y:S01]  /*22ed0*/  UIADD3.64 UR20, UPT, UPT, UR24, 0x400, URZ ;  /* 0x0000040018147897 */ /* 0x000fe2000fffe0ff */
[----:B------:R-:W-:Y:S01]  /*22ee0*/  UMOV UR26, 0x0 ;  /* 0x00000000001a7882 */ /* 0x000fe20000000000 */
[----:B------:R-:W-:Y:S01]  /*22ef0*/  UMOV UR27, 0x8408490 ;  /* 0x08408490001b7882 */ /* 0x000fe20000000000 */
[----:B------:R-:W-:Y:S01]  /*22f00*/  UMOV UR15, 0x80004020 ;  /* 0x80004020000f7882 */ /* 0x000fe20000000000 */
[----:B------:R-:W-:Y:S01]  /*22f10*/  UMOV UR7, 0x40004040 ;  /* 0x4000404000077882 */ /* 0x000fe20000000000 */
[----:B------:R-:W-:Y:S01]  /*22f20*/  UMOV UR28, 0x0 ;  /* 0x00000000001c7882 */ /* 0x000fe20000000000 */
[----:B------:R-:W-:Y:S01]  /*22f30*/  UMOV UR29, 0x8408490 ;  /* 0x08408490001d7882 */ /* 0x000fe20000000000 */
[----:B------:R-:W-:Y:S01]  /*22f40*/  UMOV UR30, 0x0 ;  /* 0x00000000001e7882 */ /* 0x000fe20000000000 */
[----:B------:R-:W-:Y:S01]  /*22f50*/  UMOV UR31, 0x8408490 ;  /* 0x08408490001f7882 */ /* 0x000fe20000000000 */
[----:B------:R-:W-:Y:S01]  /*22f60*/  UMOV UR4, UR11 ;  /* 0x0000000b00047c82 */ /* 0x000fe20008000000 */
[----:B------:R-:W-:Y:S01]  /*22f70*/  UMOV UR5, URZ ;  /* 0x000000ff00057c82 */ /* 0x000fe20008000000 */
[----:B------:R0:W-:Y:S01]  /*22f80*/  UTCQMMA gdesc[UR6], gdesc[UR14], tmem[UR8], tmem[UR26], idesc[UR27], !UPT ;  /* 0x00ff1a0e060075ea */ /* 0x0001e2000f800308 */
[----:B------:R-:W-:Y:S01]  /*22f90*/  UMOV UR32, 0x0 ;  /* 0x0000000000207882 */ /* 0x000fe20000000000 */
[----:B------:R-:W-:Y:S01]  /*22fa0*/  UMOV UR33, 0x8408490 ;  /* 0x0840849000217882 */ /* 0x000fe20000000000 */
[----:B------:R0:W-:Y:S01]  /*22fb0*/  UTCQMMA gdesc[UR12], gdesc[UR24], tmem[UR8], tmem[UR28], idesc[UR29], UPT ;  /* 0x00ff1c180c0075ea */ /* 0x0001e2000b800308 */
[----:B------:R-:W-:Y:S01]  /*22fc0*/  UMOV UR4, UR4 ;  /* 0x0000000400047c82 */ /* 0x000fe20008000000 */
[----:B------:R0:W-:Y:S01]  /*22fd0*/  UTCQMMA gdesc[UR6], gdesc[UR16], tmem[UR18], tmem[UR30], idesc[UR31], !UPT ;  /* 0x00ff1e10060075ea */ /* 0x0001e2000f800312 */
[----:B------:R0:W-:Y:S01]  /*22fe0*/  UTCQMMA gdesc[UR12], gdesc[UR20], tmem[UR19], tmem[UR32], idesc[UR33], UPT ;  /* 0x00ff20140c0075ea */ /* 0x0001e2000b800313 */
[----:B------:R0:W-:Y:S01]  /*22ff0*/  UTCBAR [UR4], URZ ;  /* 0x000000ff040073e9 */ /* 0x0001e200080000ff */
[----:B------:R-:W-:Y:S01]  /*23000*/  NOP ;  /* 0x0000000000007918 */ /* 0x000fe20000000000 */
.L_x_6:
[----:B0-----:R-:W-:Y:S01]  /*23010*/  UMOV UR4, URZ ;  /* 0x000000ff00047c82 */ /* 0x001fe20008000000 */
[----:B------:R-:W-:Y:S05]  /*23020*/  @!P3 BRA `(.L_x_7) ;  /* 0x0000010000ccb947 */ /* 0x000fea0003800000 */
[----:B------:R-:W-:Y:S01]  /*23030*/  SHF.R.S32.HI R10, RZ, 0x1f, R93 ;  /* 0x0000001fff0a7819 */ /* 0x000fe2000001145d */
[----:B-----5:R-:W-:Y:S01]  /*23040*/  IMAD.SHL.U32 R7, R8, 0x40, RZ ;  /* 0x0000004008077824 */ /* 0x020fe200078e00ff */
[----:B------:R-:W-:Y:S02]  /*23050*/  UIADD3 UR4, UPT, UPT, UR9, 0x8000, URZ ;  /* 0x0000800009047890 */ /* 0x000fe4000fffe0ff */
[----:B------:R-:W-:Y:S01]  /*23060*/  LEA.HI R10, R10, R93, RZ, 0x6 ;  /* 0x0000005d0a0a7211 */ /* 0x000fe200078f30ff */
[----:B------:R-:W-:Y:S01]  /*23070*/  UMOV UR5, URZ ;  /* 0x000000ff00057c82 */ /* 0x000fe20008000000 */
[----:B------:R-:W-:Y:S01]  /*23080*/  USHF.R.U32.HI UR16, URZ, 0x4, UR4 ;  /* 0x00000004ff107899 */ /* 0x000fe20008011604 */
[----:B------:R-:W-:Y:S01]  /*23090*/  SHF.R.S32.HI R11, RZ, 0x1f, R7 ;  /* 0x0000001fff0b7819 */ /* 0x000fe20000011407 */
[----:B------:R-:W-:Y:S01]  /*230a0*/  UIADD3 UR4, UPT, UPT, UR9, 0x12000, URZ ;  /* 0x0001200009047890 */ /* 0x000fe2000fffe0ff */
[----:B------:R-:W-:Y:S01]  /*230b0*/  SHF.R.S32.HI R8, RZ, 0x6, R10 ;  /* 0x00000006ff087819 */ /* 0x000fe2000001140a */
[----:B------:R-:W-:-:S02]  /*230c0*/  USGXT.U32 UR16, UR16, 0xe ;  /* 0x0000000e1010789a */ /* 0x000fc40008000000 */
[----:B------:R-:W-:Y:S01]  /*230d0*/  USHF.R.U32.HI UR4, URZ, 0x4, UR4 ;  /* 0x00000004ff047899 */ /* 0x000fe20008011604 */
[----:B------:R-:W-:Y:S01]  /*230e0*/  VIMNMX R10, PT, PT, R8, 0x2, !PT ;  /* 0x00000002080a7848 */ /* 0x000fe20007fe0100 */
[----:B------:R-:W-:Y:S01]  /*230f0*/  IMAD.SHL.U32 R8, R9, 0x40, RZ ;  /* 0x0000004009087824 */ /* 0x000fe200078e00ff */
[----:B------:R-:W-:Y:S02]  /*23100*/  UIADD3 UR28, UP1, UPT, UR16, 0x2, URZ ;  /* 0x00000002101c7890 */ /* 0x000fe4000ff3e0ff */
[----:B------:R-:W-:Y:S01]  /*23110*/  USGXT.U32 UR4, UR4, 0xe ;  /* 0x0000000e0404789a */ /* 0x000fe20008000000 */
[----:B------:R-:W-:Y:S01]  /*23120*/  VIADD R9, R10, 0xfffffffe ;  /* 0xfffffffe0a097836 */ /* 0x000fe20000000000 */
[----:B------:R-:W-:Y:S01]  /*23130*/  UIADD3.X UR29, UPT, UPT, UR5, -0x7fffbfe0, URZ, UP1, !UPT ;  /* 0x80004020051d7890 */ /* 0x000fe20008ffe4ff */
[----:B------:R-:W-:Y:S01]  /*23140*/  IMAD.MOV.U32 R10, RZ, RZ, RZ ;  /* 0x000000ffff0a7224 */ /* 0x000fe200078e00ff */
[----:B------:R-:W-:Y:S01]  /*23150*/  UMOV UR14, 0x100 ;  /* 0x00000100000e7882 */ /* 0x000fe20000000000 */
[----:B------:R-:W-:Y:S01]  /*23160*/  UMOV UR15, 0x40004040 ;  /* 0x40004040000f7882 */ /* 0x000fe20000000000 */
[----:B------:R0:W-:Y:S01]  /*23170*/  STL [R1+0xb08], R9 ;  /* 0x000b080901007387 */ /* 0x0001e20000100800 */
[----:B------:R-:W-:Y:S01]  /*23180*/  UMOV UR20, 0x1 ;  /* 0x0000000100147882 */ /* 0x000fe20000000000 */
[----:B------:R-:W-:-:S02]  /*23190*/  UIADD3.64 UR14, UPT, UPT, UR4, UR14, URZ ;  /* 0x0000000e040e7297 */ /* 0x000fc4000fffe0ff */
[----:B------:R1:W-:Y:S01]  /*231a0*/  STL [R1+0xafc], RZ ;  /* 0x000afcff01007387 */ /* 0x0003e20000100800 */
[----:B------:R-:W-:Y:S02]  /*231b0*/  UIADD3.64 UR24, UPT, UPT, UR28, 0x3fe, URZ ;  /* 0x000003fe1c187897 */ /* 0x000fe4000fffe0ff */
[----:B------:R-:W-:Y:S01]  /*231c0*/  UIADD3.64 UR26, UPT, UPT, UR28, 0x400, URZ ;  /* 0x000004001c1a7897 */ /* 0x000fe2000fffe0ff */
[----:B------:R-:W-:Y:S01]  /*231d0*/  UMOV UR12, UR4 ;  /* 0x00000004000c7c82 */ /* 0x000fe20008000000 */
[----:B0-----:R-:W-:Y:S01]  /*231e0*/  SHF.R.S32.HI R9, RZ, 0x1f, R8 ;  /* 0x0000001fff097819 */ /* 0x001fe20000011408 */
[----:B------:R-:W-:-:S09]  /*231f0*/  UMOV UR13, 0x40004040 ;  /* 0x40004040000d7882 */ /* 0x000fd20000000000 */
.L_x_10:
[----:B------:R-:W2:Y:S01]  /*23200*/  LDL R13, [R1+0xafc] ;  /* 0x000afc00010d7983 */ /* 0x000ea20000100800 */
[----:B0-----:R-:W0:Y:S03]  /*23210*/  LDC R12, c[0x0][0x3a0] ;  /* 0x0000e800ff0c7b82 */ /* 0x001e260000000800 */
[----:B------:R-:W3:Y:S04]  /*23220*/  LDL.LU R14, [R1+0x108] ;  /* 0x00010800010e7983 */ /* 0x000ee80000300800 */
[----:B------:R-:W4:Y:S01]  /*23230*/  LDL.LU R11, [R1+0x104] ;  /* 0x00010400010b7983 */ /* 0x000f220000300800 */
[----:B------:R-:W-:Y:S01]  /*23240*/  IMAD.U32 R10, R10, -0x80000000, RZ ;  /* 0x800000000a0a7824 */ /* 0x000fe200078e00ff */
[----:B------:R-:W-:-:S03]  /*23250*/  PRMT R52, RZ, 0x7610, R52 ;  /* 0x00007610ff347816 */ /* 0x000fc60000000034 */
[----:B-----5:R-:W5:Y:S01]  /*23260*/  SYNCS.PHASECHK.TRANS64.TRYWAIT P4, [UR11], R10 ;  /* 0x0000000aff0075a7 */ /* 0x020f62000808110b */
[----:B--2---:R-:W-:-:S04]  /*23270*/  VIADD R13, R13, 0x1 ;  /* 0x000000010d0d7836 */ /* 0x004fc80000000000 */
[----:B0-----:R-:W-:Y:S01]  /*23280*/  IMAD R12, R13, -0x40, R12 ;  /* 0xffffffc00d0c7824 */ /* 0x001fe200078e020c */
[----:B------:R0:W-:Y:S01]  /*23290*/  STL [R1+0xb00], R13 ;  /* 0x000b000d01007387 */ /* 0x0001e20000100800 */
[----:B---3--:R-:W-:-:S03]  /*232a0*/  IADD3 R14, P5, PT, R7, R14, RZ ;  /* 0x0000000e070e7210 */ /* 0x008fc60007fbe0ff */
[C---:B------:R-:W-:Y:S02]  /*232b0*/  ISETP.GT.AND P3, PT, R12.reuse, 0x1, PT ;  /* 0x000000010c00780c */ /* 0x040fe40003f64270 */
[----:B------:R-:W-:Y:S02]  /*232c0*/  ISETP.GT.AND P2, PT, R12, 0x2, PT ;  /* 0x000000020c00780c */ /* 0x000fe40003f44270 */
[----:B0-----:R-:W-:-:S05]  /*232d0*/  SHF.R.S32.HI R13, RZ, 0x1f, R7 ;  /* 0x0000001fff0d7819 */ /* 0x001fca0000011407 */
[----:B----4-:R-:W-:-:S05]  /*232e0*/  IMAD.X R11, R13, 0x1, R11, P5 ;  /* 0x000000010d0b7824 */ /* 0x010fca00028e060b */
[----:B------:R0:W-:Y:S04]  /*232f0*/  STL [R1+0x104], R11 ;  /* 0x0001040b01007387 */ /* 0x0001e80000100800 */
[----:B------:R0:W-:Y:S01]  /*23300*/  STL [R1+0x108], R14 ;  /* 0x0001080e01007387 */ /* 0x0001e20000100800 */
[----:B-----5:R-:W-:Y:S05]  /*23310*/  @!P4 BRA `(.L_x_8) ;  /* 0x00000284008cc947 */ /* 0x020fea0003800000 */
.L_x_16:
[----:B------:R-:W2:Y:S04]  /*23320*/  LDL R10, [R1+0x104] ;  /* 0x00010400010a7983 */ /* 0x000ea80000100800 */
[----:B0-----:R-:W2:Y:S04]  /*23330*/  LDL R11, [R1+0x108] ;  /* 0x00010800010b7983 */ /* 0x001ea80000100800 */
[----:B------:R0:W-:Y:S04]  /*23340*/  STL [R1+0xe8c], R37 ;  /* 0x000e8c2501007387 */ /* 0x0001e80000100800 */
[----:B0-----:R-:W3:Y:S04]  /*23350*/  LDL.LU R37, [R1+0x118] ;  /* 0x0001180001257983 */ /* 0x001ee80000300800 */
[----:B------:R-:W-:Y:S04]  /*23360*/  STL [R1+0xe88], R33 ;  /* 0x000e882101007387 */ /* 0x000fe80000100800 */
[----:B------:R0:W-:Y:S04]  /*23370*/  STL [R1+0xe84], R65 ;  /* 0x000e844101007387 */ /* 0x0001e80000100800 */
[----:B0-----:R-:W4:Y:S04]  /*23380*/  LDL.LU R65, [R1+0x110] ;  /* 0x0001100001417983 */ /* 0x001f280000300800 */
        /* <DEDUP_REMOVED lines=8> */
[----:B0-----:R-:W3:Y:S04]  /*23410*/  LDL.LU R93, [R1+0x114] ;  /* 0x00011400015d7983 */ /* 0x001ee80000300800 */
        /* <DEDUP_REMOVED lines=16> */
[----:B0-----:R-:W3:Y:S01]  /*23520*/  LDL.LU R4, [R1+0x120] ;  /* 0x0001200001047983 */ /* 0x001ee20000300800 */
[----:B------:R-:W-:-:S02]  /*23530*/  SHF.R.S32.HI R24, RZ, 0x1f, R7 ;  /* 0x0000001fff187819 */ /* 0x000fc40000011407 */
[----:B------:R-:W-:Y:S01]  /*23540*/  ISETP.GT.AND P4, PT, R12, 0x3, PT ;  /* 0x000000030c00780c */ /* 0x000fe20003f84270 */
        /* <DEDUP_REMOVED lines=37> */
[----:B--2---:R-:W-:-:S03]  /*237a0*/  @P3 LOP3.LUT R11, R11, R10, RZ, 0x3c, !PT ;  /* 0x0000000a0b0b3212 */ /* 0x004fc600078e3cff */
[----:B------:R-:W-:Y:S01]  /*237b0*/  STL [R1+0xd1c], R0 ;  /* 0x000d1c0001007387 */ /* 0x000fe20000100800 */
[----:B------:R-:W-:-:S04]  /*237c0*/  @P3 LOP3.LUT R10, R11, R10, RZ, 0x3c, !PT ;  /* 0x0000000a0b0a3212 */ /* 0x000fc800078e3cff */
[----:B------:R-:W-:-:S05]  /*237d0*/  @P3 LOP3.LUT R11, R11, R10, RZ, 0x3c, !PT ;  /* 0x0000000a0b0b3212 */ /* 0x000fca00078e3cff */
[----:B------:R2:W3:Y:S01]  /*237e0*/  @P3 LDG.E.U8 R52, desc[UR22][R10.64] ;  /* 0x000000160a343981 */ /* 0x0004e2000c1e1100 */
[----:B----4-:R-:W-:-:S05]  /*237f0*/  IADD3 R65, P5, PT, R7, R65, RZ ;  /* 0x0000004107417210 */ /* 0x010fca0007fbe0ff */
[----:B------:R4:W-:Y:S04]  /*23800*/  STL [R1+0x110], R65 ;  /* 0x0001104101007387 */ /* 0x0009e80000100800 */
[----:B0-----:R-:W4:Y:S04]  /*23810*/  LDL.LU R20, [R1+0x11c] ;  /* 0x00011c0001147983 */ /* 0x001f280000300800 */
[----:B-1----:R-:W4:Y:S04]  /*23820*/  LDL.LU R18, [R1+0x124] ;  /* 0x0001240001127983 */ /* 0x002f280000300800 */
[----:B------:R-:W4:Y:S04]  /*23830*/  LDL.LU R5, [R1+0x128] ;  /* 0x0001280001057983 */ /* 0x000f280000300800 */
[----:B------:R-:W4:Y:S01]  /*23840*/  LDL.LU R11, [R1+0x10c] ;  /* 0x00010c00010b7983 */ /* 0x000f220000300800 */
[----:B---3--:R-:W-:Y:S01]  /*23850*/  IADD3 R37, P3, PT, R7, R37, RZ ;  /* 0x0000002507257210 */ /* 0x008fe20007f7e0ff */
[----:B--2---:R-:W-:-:S04]  /*23860*/  @P2 IMAD.MOV.U32 R10, RZ, RZ, R65 ;  /* 0x000000ffff0a2224 */ /* 0x004fc800078e0041 */
[----:B------:R-:W-:Y:S01]  /*23870*/  STL [R1+0x118], R37 ;  /* 0x0001182501007387 */ /* 0x000fe20000100800 */
[----:B------:R-:W-:Y:S01]  /*23880*/  PRMT R44, RZ, 0x7610, R44 ;  /* 0x00007610ff2c7816 */ /* 0x000fe2000000002c */
[----:B----4-:R-:W-:-:S05]  /*23890*/  IMAD.X R11, R24, 0x1, R11, P5 ;  /* 0x00000001180b7824 */ /* 0x010fca00028e060b */
[----:B------:R0:W-:Y:S04]  /*238a0*/  STL [R1+0x10c], R11 ;  /* 0x00010c0b01007387 */ /* 0x0001e80000100800 */
[----:B------:R-:W2:Y:S01]  /*238b0*/  LDL.LU R65, [R1+0x130] ;  /* 0x0001300001417983 */ /* 0x000ea20000300800 */
[----:B------:R-:W-:Y:S01]  /*238c0*/  IMAD.X R93, R24, 0x1, R93, P3 ;  /* 0x00000001185d7824 */ /* 0x000fe200018e065d */
[----:B------:R-:W-:Y:S02]  /*238d0*/  ISETP.GT.AND P3, PT, R12, 0x4, PT ;  /* 0x000000040c00780c */ /* 0x000fe40003f64270 */
[----:B------:R-:W-:Y:S01]  /*238e0*/  PRMT R27, RZ, 0x7610, R27 ;  /* 0x00007610ff1b7816 */ /* 0x000fe2000000001b */
[----:B------:R1:W3:Y:S01]  /*238f0*/  @P2 LDG.E.U8 R44, desc[UR22][R10.64] ;  /* 0x000000160a2c2981 */ /* 0x0002e2000c1e1100 */
[----:B------:R-:W-:-:S02]  /*23900*/  IADD3 R4, P5, PT, R7, R4, RZ ;  /* 0x0000000407047210 */ /* 0x000fc40007fbe0ff */
[----:B------:R-:W-:Y:S01]  /*23910*/  ISETP.GT.AND P2, PT, R12, 0x5, PT ;  /* 0x000000050c00780c */ /* 0x000fe20003f44270 */
[----:B-1----:R-:W-:Y:S02]  /*23920*/  @P4 IMAD.MOV.U32 R10, RZ, RZ, R37 ;  /* 0x000000ffff0a4224 */ /* 0x002fe400078e0025 */
[----:B0-----:R-:W-:Y:S02]  /*23930*/  @P4 IMAD.MOV.U32 R11, RZ, RZ, R93 ;  /* 0x000000ffff0b4224 */ /* 0x001fe400078e005d */
[----:B------:R-:W-:-:S03]  /*23940*/  IMAD.X R20, R24, 0x1, R20, P5 ;  /* 0x0000000118147824 */ /* 0x000fc600028e0614 */
[----:B------:R0:W4:Y:S01]  /*23950*/  @P4 LDG.E.U8 R27, desc[UR22][R10.64] ;  /* 0x000000160a1b4981 */ /* 0x000122000c1e1100 */
[----:B------:R-:W-:Y:S02]  /*23960*/  IADD3 R5, P4, PT, R7, R5, RZ ;  /* 0x0000000507057210 */ /* 0x000fe40007f9e0ff */
[----:B------:R-:W-:Y:S01]  /*23970*/  PRMT R32, RZ, 0x7610, R32 ;  /* 0x00007610ff207816 */ /* 0x000fe20000000020 */
[----:B------:R1:W-:Y:S02]  /*23980*/  STL [R1+0x114], R93 ;  /* 0x0001145d01007387 */ /* 0x0003e40000100800 */
[----:B------:R-:W-:Y:S02]  /*23990*/  IMAD.X R18, R24, 0x1, R18, P4 ;  /* 0x0000000118127824 */ /* 0x000fe400020e0612 */
[----:B------:R-:W3:Y:S01]  /*239a0*/  LDL.LU R37, [R1+0x134] ;  /* 0x0001340001257983 */ /* 0x000ee20000300800 */
[----:B0-----:R-:W-:Y:S02]  /*239b0*/  @P3 IMAD.MOV.U32 R10, RZ, RZ, R4 ;  /* 0x000000ffff0a3224 */ /* 0x001fe400078e0004 */
[----:B------:R-:W-:Y:S01]  /*239c0*/  @P3 IMAD.MOV.U32 R11, RZ, RZ, R20 ;  /* 0x000000ffff0b3224 */ /* 0x000fe200078e0014 */
[----:B------:R0:W-:Y:S01]  /*239d0*/  STL [R1+0x120], R4 ;  /* 0x0001200401007387 */ /* 0x0001e20000100800 */
[----:B------:R-:W-:-:S03]  /*239e0*/  PRMT R69, RZ, 0x7610, R69 ;  /* 0x00007610ff457816 */ /* 0x000fc60000000045 */
[----:B-1----:R-:W3:Y:S04]  /*239f0*/  LDL.LU R93, [R1+0x138] ;  /* 0x00013800015d7983 */ /* 0x002ee80000300800 */
[----:B------:R-:W-:Y:S04]  /*23a00*/  STL [R1+0x128], R5 ;  /* 0x0001280501007387 */ /* 0x000fe80000100800 */
[----:B------:R1:W-:Y:S04]  /*23a10*/  STL [R1+0x11c], R20 ;  /* 0x00011c1401007387 */ /* 0x0003e80000100800 */
[----:B------:R1:W4:Y:S04]  /*23a20*/  @P3 LDG.E.U8 R32, desc[UR22][R10.64] ;  /* 0x000000160a203981 */ /* 0x000328000c1e1100 */
[----:B0-----:R-:W4:Y:S04]  /*23a30*/  LDL.LU R4, [R1+0x140] ;  /* 0x0001400001047983 */ /* 0x001f280000300800 */
[----:B------:R0:W-:Y:S01]  /*23a40*/  STL [R1+0x124], R18 ;  /* 0x0001241201007387 */ /* 0x0001e20000100800 */
[----:B-1----:R-:W-:-:S02]  /*23a50*/  @P2 IMAD.MOV.U32 R10, RZ, RZ, R5 ;  /* 0x000000ffff0a2224 */ /* 0x002fc400078e0005 */
[----:B------:R-:W-:Y:S01]  /*23a60*/  @P2 IMAD.MOV.U32 R11, RZ, RZ, R18 ;  /* 0x000000ffff0b2224 */ /* 0x000fe200078e0012 */
[----:B------:R-:W4:Y:S04]  /*23a70*/  LDL.LU R20, [R1+0x13c] ;  /* 0x00013c0001147983 */ /* 0x000f280000300800 */
[----:B------:R1:W4:Y:S01]  /*23a80*/  @P2 LDG.E.U8 R69, desc[UR22][R10.64] ;  /* 0x000000160a452981 */ /* 0x000322000c1e1100 */
[----:B--2---:R-:W-:-:S05]  /*23a90*/  IADD3 R65, P5, PT, R7, R65, RZ ;  /* 0x0000004107417210 */ /* 0x004fca0007fbe0ff */
[----:B------:R2:W-:Y:S04]  /*23aa0*/  STL [R1+0x130], R65 ;  /* 0x0001304101007387 */ /* 0x0005e80000100800 */
[----:B0-----:R-:W2:Y:S04]  /*23ab0*/  LDL.LU R18, [R1+0x144] ;  /* 0x0001440001127983 */ /* 0x001ea80000300800 */
[----:B------:R-:W2:Y:S04]  /*23ac0*/  LDL.LU R5, [R1+0x148] ;  /* 0x0001480001057983 */ /* 0x000ea80000300800 */
[----:B------:R-:W2:Y:S01]  /*23ad0*/  LDL.LU R11, [R1+0x12c] ;  /* 0x00012c00010b7983 */ /* 0x000ea20000300800 */
[----:B------:R-:W-:-:S02]  /*23ae0*/  ISETP.GT.AND P4, PT, R12, 0x6, PT ;  /* 0x000000060c00780c */ /* 0x000fc40003f84270 */
[----:B------:R-:W-:Y:S02]  /*23af0*/  ISETP.GT.AND P3, PT, R12, 0x7, PT ;  /* 0x000000070c00780c */ /* 0x000fe40003f64270 */
[----:B------:R-:W-:Y:S02]  /*23b00*/  PRMT R87, RZ, 0x7610, R87 ;  /* 0x00007610ff577816 */ /* 0x000fe40000000057 */
[----:B------:R-:W-:-:S07]  /*23b10*/  PRMT R33, RZ, 0x7610, R33 ;  /* 0x00007610ff217816 */ /* 0x000fce0000000021 */
[----:B-1----:R-:W-:Y:S01]  /*23b20*/  @P4 IMAD.MOV.U32 R10, RZ, RZ, R65 ;  /* 0x000000ffff0a4224 */ /* 0x002fe200078e0041 */
[----:B---3--:R-:W-:-:S05]  /*23b30*/  IADD3 R93, P2, PT, R7, R93, RZ ;  /* 0x0000005d075d7210 */ /* 0x008fca0007f5e0ff */
[C---:B------:R-:W-:Y:S01]  /*23b40*/  IMAD.X R37, R24.reuse, 0x1, R37, P2 ;  /* 0x0000000118257824 */ /* 0x040fe200010e0625 */
[----:B------:R-:W-:Y:S01]  /*23b50*/  STL [R1+0x138], R93 ;  /* 0x0001385d01007387 */ /* 0x000fe20000100800 */
[----:B--2---:R-:W-:-:S05]  /*23b60*/  IMAD.X R11, R24, 0x1, R11, P5 ;  /* 0x00000001180b7824 */ /* 0x004fca00028e060b */
[----:B------:R0:W-:Y:S04]  /*23b70*/  STL [R1+0x12c], R11 ;  /* 0x00012c0b01007387 */ /* 0x0001e80000100800 */
[----:B------:R0:W2:Y:S04]  /*23b80*/  @P4 LDG.E.U8 R87, desc[UR22][R10.64] ;  /* 0x000000160a574981 */ /* 0x0000a8000c1e1100 */
[----:B------:R-:W3:Y:S01]  /*23b90*/  LDL.LU R65, [R1+0x150] ;  /* 0x0001500001417983 */ /* 0x000ee20000300800 */
[----:B0-----:R-:W-:Y:S02]  /*23ba0*/  IMAD.MOV.U32 R11, RZ, RZ, R37 ;  /* 0x000000ffff0b7224 */ /* 0x001fe400078e0025 */
[----:B------:R-:W-:-:S05]  /*23bb0*/  @P3 IMAD.MOV.U32 R10, RZ, RZ, R93 ;  /* 0x000000ffff0a3224 */ /* 0x000fca00078e005d */
[----:B------:R0:W2:Y:S01]  /*23bc0*/  @P3 LDG.E.U8 R33, desc[UR22][R10.64] ;  /* 0x000000160a213981 */ /* 0x0000a2000c1e1100 */
[C---:B------:R-:W-:Y:S02]  /*23bd0*/  ISETP.GT.AND P2, PT, R12.reuse, 0x8, PT ;  /* 0x000000080c00780c */ /* 0x040fe40003f44270 */
[C---:B----4-:R-:W-:Y:S02]  /*23be0*/  IADD3 R4, P5, PT, R7.reuse, R4, RZ ;  /* 0x0000000407047210 */ /* 0x050fe40007fbe0ff */
[----:B------:R-:W-:Y:S01]  /*23bf0*/  ISETP.GT.AND P4, PT, R12, 0x9, PT ;  /* 0x000000090c00780c */ /* 0x000fe20003f84270 */
[----:B------:R1:W-:Y:S01]  /*23c00*/  STL [R1+0x134], R37 ;  /* 0x0001342501007387 */ /* 0x0003e20000100800 */
[----:B------:R-:W-:Y:S01]  /*23c10*/  IADD3 R5, P3, PT, R7, R5, RZ ;  /* 0x0000000507057210 */ /* 0x000fe20007f7e0ff */
[----:B------:R-:W-:Y:S01]  /*23c20*/  IMAD.X R20, R24, 0x1, R20, P5 ;  /* 0x0000000118147824 */ /* 0x000fe200028e0614 */
[----:B------:R-:W-:-:S03]  /*23c30*/  PRMT R59, RZ, 0x7610, R59 ;  /* 0x00007610ff3b7816 */ /* 0x000fc6000000003b */
[----:B------:R-:W-:Y:S02]  /*23c40*/  IMAD.X R18, R24, 0x1, R18, P3 ;  /* 0x0000000118127824 */ /* 0x000fe400018e0612 */
[----:B0-----:R-:W-:Y:S01]  /*23c50*/  @P2 IMAD.MOV.U32 R10, RZ, RZ, R4 ;  /* 0x000000ffff0a2224 */ /* 0x001fe200078e0004 */
[----:B-1----:R-:W4:Y:S01]  /*23c60*/  LDL.LU R37, [R1+0xe8c] ;  /* 0x000e8c0001257983 */ /* 0x002f220000300800 */
[----:B------:R-:W-:-:S03]  /*23c70*/  @P2 IMAD.MOV.U32 R11, RZ, RZ, R20 ;  /* 0x000000ffff0b2224 */ /* 0x000fc600078e0014 */
[----:B------:R-:W-:Y:S04]  /*23c80*/  STL [R1+0x140], R4 ;  /* 0x0001400401007387 */ /* 0x000fe80000100800 */
[----:B------:R-:W4:Y:S01]  /*23c90*/  LDL.LU R93, [R1+0x154] ;  /* 0x00015400015d7983 */ /* 0x000f220000300800 */
[----:B------:R-:W-:-:S03]  /*23ca0*/  PRMT R51, RZ, 0x7610, R51 ;  /* 0x00007610ff337816 */ /* 0x000fc60000000033 */
[----:B------:R0:W4:Y:S02]  /*23cb0*/  @P2 LDG.E.U8 R59, desc[UR22][R10.64] ;  /* 0x000000160a3b2981 */ /* 0x000124000c1e1100 */
[----:B0-----:R-:W-:Y:S02]  /*23cc0*/  @P4 IMAD.MOV.U32 R10, RZ, RZ, R5 ;  /* 0x000000ffff0a4224 */ /* 0x001fe400078e0005 */
[----:B------:R-:W-:-:S05]  /*23cd0*/  @P4 IMAD.MOV.U32 R11, RZ, RZ, R18 ;  /* 0x000000ffff0b4224 */ /* 0x000fca00078e0012 */
[----:B------:R0:W4:Y:S01]  /*23ce0*/  @P4 LDG.E.U8 R51, desc[UR22][R10.64] ;  /* 0x000000160a334981 */ /* 0x000122000c1e1100 */
[----:B---3--:R-:W-:-:S03]  /*23cf0*/  IADD3 R65, P5, PT, R7, R65, RZ ;  /* 0x0000004107417210 */ /* 0x008fc60007fbe0ff */
[----:B--2---:R1:W-:Y:S04]  /*23d00*/  STL [R1+0xf0], R33 ;  /* 0x0000f02101007387 */ /* 0x0043e80000100800 */
[----:B-1----:R-:W2:Y:S04]  /*23d10*/  LDL.LU R33, [R1+0x158] ;  /* 0x0001580001217983 */ /* 0x002ea80000300800 */
[----:B------:R-:W-:Y:S04]  /*23d20*/  STL [R1+0x148], R5 ;  /* 0x0001480501007387 */ /* 0x000fe80000100800 */
[----:B------:R1:W-:Y:S04]  /*23d30*/  STL [R1+0x13c], R20 ;  /* 0x00013c1401007387 */ /* 0x0003e80000100800 */
[----:B------:R-:W3:Y:S04]  /*23d40*/  LDL.LU R4, [R1+0x160] ;  /* 0x0001600001047983 */ /* 0x000ee80000300800 */
[----:B------:R0:W-:Y:S04]  /*23d50*/  STL [R1+0x144], R18 ;  /* 0x0001441201007387 */ /* 0x0001e80000100800 */
[----:B-1----:R-:W3:Y:S04]  /*23d60*/  LDL.LU R20, [R1+0x15c] ;  /* 0x00015c0001147983 */ /* 0x002ee80000300800 */
[----:B------:R1:W-:Y:S04]  /*23d70*/  STL [R1+0x150], R65 ;  /* 0x0001504101007387 */ /* 0x0003e80000100800 */
[----:B0-----:R-:W3:Y:S04]  /*23d80*/  LDL.LU R18, [R1+0x164] ;  /* 0x0001640001127983 */ /* 0x001ee80000300800 */
[----:B------:R-:W3:Y:S04]  /*23d90*/  LDL.LU R5, [R1+0x168] ;  /* 0x0001680001057983 */ /* 0x000ee80000300800 */
[----:B------:R-:W3:Y:S01]  /*23da0*/  LDL.LU R11, [R1+0x14c] ;  /* 0x00014c00010b7983 */ /* 0x000ee20000300800 */
[----:B------:R-:W-:-:S13]  /*23db0*/  ISETP.GT.AND P3, PT, R12, 0xa, PT ;  /* 0x0000000a0c00780c */ /* 0x000fda0003f64270 */
[----:B------:R-:W-:Y:S01]  /*23dc0*/  @P3 IMAD.MOV.U32 R10, RZ, RZ, R65 ;  /* 0x000000ffff0a3224 */ /* 0x000fe200078e0041 */
[----:B--2---:R-:W-:-:S05]  /*23dd0*/  IADD3 R33, P4, PT, R7, R33, RZ ;  /* 0x0000002107217210 */ /* 0x004fca0007f9e0ff */
[----:B------:R-:W-:Y:S01]  /*23de0*/  STL [R1+0x158], R33 ;  /* 0x0001582101007387 */ /* 0x000fe20000100800 */
[----:B---3--:R-:W-:-:S05]  /*23df0*/  IMAD.X R11, R24, 0x1, R11, P5 ;  /* 0x00000001180b7824 */ /* 0x008fca00028e060b */
[----:B------:R0:W-:Y:S04]  /*23e00*/  STL [R1+0x14c], R11 ;  /* 0x00014c0b01007387 */ /* 0x0001e80000100800 */
[----:B-1----:R-:W2:Y:S01]  /*23e10*/  LDL.LU R65, [R1+0x170] ;  /* 0x0001700001417983 */ /* 0x002ea20000300800 */
[----:B------:R-:W-:Y:S02]  /*23e20*/  ISETP.GT.AND P2, PT, R12, 0xb, PT ;  /* 0x0000000b0c00780c */ /* 0x000fe40003f44270 */
[----:B------:R-:W-:Y:S01]  /*23e30*/  PRMT R43, RZ, 0x7610, R43 ;  /* 0x00007610ff2b7816 */ /* 0x000fe2000000002b */
[----:B----4-:R-:W-:Y:S01]  /*23e40*/  IMAD.X R93, R24, 0x1, R93, P4 ;  /* 0x00000001185d7824 */ /* 0x010fe200020e065d */
[----:B------:R-:W-:Y:S02]  /*23e50*/  ISETP.GT.AND P4, PT, R12, 0xc, PT ;  /* 0x0000000c0c00780c */ /* 0x000fe40003f84270 */
[----:B------:R-:W-:-:S02]  /*23e60*/  PRMT R23, RZ, 0x7610, R23 ;  /* 0x00007610ff177816 */ /* 0x000fc40000000017 */
[----:B------:R1:W3:Y:S01]  /*23e70*/  @P3 LDG.E.U8 R43, desc[UR22][R10.64] ;  /* 0x000000160a2b3981 */ /* 0x0002e2000c1e1100 */
[----:B------:R-:W-:Y:S02]  /*23e80*/  IADD3 R4, P5, PT, R7, R4, RZ ;  /* 0x0000000407047210 */ /* 0x000fe40007fbe0ff */
[----:B------:R-:W-:Y:S02]  /*23e90*/  ISETP.GT.AND P3, PT, R12, 0xd, PT ;  /* 0x0000000d0c00780c */ /* 0x000fe40003f64270 */
        /* <DEDUP_REMOVED lines=103> */
[----:B------:R1:W4:Y:S04]  /*24510*/  @P2 LDG.E.U8 R34, desc[UR22][R10.64] ;  /* 0x000000160a222981 */ /* 0x000328000c1e1100 */
[----:B------:R1:W-:Y:S04]  /*24520*/  STL [R1+0x9a4], R20 ;  /* 0x0009a41401007387 */ /* 0x0003e80000100800 */
[----:B0-----:R-:W4:Y:S01]  /*24530*/  LDL.LU R4, [R1+0x9c8] ;  /* 0x0009c80001047983 */ /* 0x001f220000300800 */
[----:B-1----:R-:W-:-:S02]  /*24540*/  @P4 IMAD.MOV.U32 R10, RZ, RZ, R5 ;  /* 0x000000ffff0a4224 */ /* 0x002fc400078e0005 */
[----:B------:R-:W-:Y:S01]  /*24550*/  @P4 IMAD.MOV.U32 R11, RZ, RZ, R18 ;  /* 0x000000ffff0b4224 */ /* 0x000fe200078e0012 */
[----:B------:R0:W-:Y:S04]  /*24560*/  STL [R1+0x9ac], R18 ;  /* 0x0009ac1201007387 */ /* 0x0001e80000100800 */
[----:B------:R-:W4:Y:S04]  /*24570*/  LDL.LU R20, [R1+0x9c4] ;  /* 0x0009c40001147983 */ /* 0x000f280000300800 */
[----:B------:R1:W4:Y:S01]  /*24580*/  @P4 LDG.E.U8 R75, desc[UR22][R10.64] ;  /* 0x000000160a4b4981 */ /* 0x000322000c1e1100 */
[----:B--2---:R-:W-:-:S05]  /*24590*/  IADD3 R65, P5, PT, R7, R65, RZ ;  /* 0x0000004107417210 */ /* 0x004fca0007fbe0ff */
[----:B------:R2:W-:Y:S01]  /*245a0*/  STL [R1+0x9b8], R65 ;  /* 0x0009b84101007387 */ /* 0x0005e20000100800 */
[----:B-1----:R-:W-:-:S03]  /*245b0*/  IMAD.MOV.U32 R11, RZ, RZ, R65 ;  /* 0x000000ffff0b7224 */ /* 0x002fc600078e0041 */
[----:B0-----:R-:W4:Y:S04]  /*245c0*/  LDL.LU R18, [R1+0x9cc] ;  /* 0x0009cc0001127983 */ /* 0x001f280000300800 */
[----:B------:R-:W4:Y:S04]  /*245d0*/  LDL.LU R5, [R1+0x9d0] ;  /* 0x0009d00001057983 */ /* 0x000f280000300800 */
[----:B--2---:R-:W2:Y:S04]  /*245e0*/  LDL.LU R65, [R1+0xe84] ;  /* 0x000e840001417983 */ /* 0x004ea80000300800 */
[----:B------:R-:W2:Y:S01]  /*245f0*/  LDL.LU R10, [R1+0x9b4] ;  /* 0x0009b400010a7983 */ /* 0x000ea20000300800 */
[----:B------:R-:W-:-:S02]  /*24600*/  ISETP.GT.AND P3, PT, R12, 0x16, PT ;  /* 0x000000160c00780c */ /* 0x000fc40003f64270 */
[----:B------:R-:W-:Y:S02]  /*24610*/  PRMT R73, RZ, 0x7610, R73 ;  /* 0x00007610ff497816 */ /* 0x000fe40000000049 */
[----:B---3--:R-:W-:-:S05]  /*24620*/  IADD3 R93, P4, PT, R7, R93, RZ ;  /* 0x0000005d075d7210 */ /* 0x008fca0007f9e0ff */
[----:B------:R-:W-:Y:S01]  /*24630*/  STL [R1+0x9c0], R93 ;  /* 0x0009c05d01007387 */ /* 0x000fe20000100800 */
[----:B--2---:R-:W-:-:S05]  /*24640*/  IMAD.X R10, R24, 0x1, R10, P5 ;  /* 0x00000001180a7824 */ /* 0x004fca00028e060a */
[-C--:B------:R-:W-:Y:S01]  /*24650*/  @P3 LOP3.LUT R11, R11, R10.reuse, RZ, 0x3c, !PT ;  /* 0x0000000a0b0b3212 */ /* 0x080fe200078e3cff */
[----:B------:R0:W-:Y:S03]  /*24660*/  STL [R1+0x9b4], R10 ;  /* 0x0009b40a01007387 */ /* 0x0001e60000100800 */
[----:B0-----:R-:W-:-:S04]  /*24670*/  @P3 LOP3.LUT R10, R11, R10, RZ, 0x3c, !PT ;  /* 0x0000000a0b0a3212 */ /* 0x001fc800078e3cff */
[----:B------:R-:W-:-:S05]  /*24680*/  @P3 LOP3.LUT R11, R11, R10, RZ, 0x3c, !PT ;  /* 0x0000000a0b0b3212 */ /* 0x000fca00078e3cff */
[----:B------:R0:W2:Y:S01]  /*24690*/  @P3 LDG.E.U8 R73, desc[UR22][R10.64] ;  /* 0x000000160a493981 */ /* 0x0000a2000c1e1100 */
[----:B------:R-:W-:Y:S01]  /*246a0*/  ISETP.GT.AND P2, PT, R12, 0x17, PT ;  /* 0x000000170c00780c */ /* 0x000fe20003f44270 */
[----:B------:R-:W-:Y:S01]  /*246b0*/  IMAD.X R85, R24, 0x1, R85, P4 ;  /* 0x0000000118557824 */ /* 0x000fe200020e0655 */
[----:B------:R-:W-:-:S03]  /*246c0*/  PRMT R3, RZ, 0x7610, R3 ;  /* 0x00007610ff037816 */ /* 0x000fc60000000003 */
[----:B0-----:R-:W-:-:S08]  /*246d0*/  IMAD.MOV.U32 R11, RZ, RZ, R85 ;  /* 0x000000ffff0b7224 */ /* 0x001fd000078e0055 */
[----:B------:R-:W-:-:S05]  /*246e0*/  @P2 IMAD.MOV.U32 R10, RZ, RZ, R93 ;  /* 0x000000ffff0a2224 */ /* 0x000fca00078e005d */
[----:B------:R0:W3:Y:S04]  /*246f0*/  @P2 LDG.E.U8 R3, desc[UR22][R10.64] ;  /* 0x000000160a032981 */ /* 0x0000e8000c1e1100 */
[----:B--2---:R1:W-:Y:S04]  /*24700*/  STL [R1+0xc4], R73 ;  /* 0x0000c44901007387 */ /* 0x0043e80000100800 */
[----:B-1----:R-:W2:Y:S04]  /*24710*/  LDL.LU R73, [R1+0xe80] ;  /* 0x000e800001497983 */ /* 0x002ea80000300800 */
[----:B------:R1:W-:Y:S04]  /*24720*/  STL [R1+0x9bc], R85 ;  /* 0x0009bc5501007387 */ /* 0x0003e80000100800 */
[----:B-1----:R-:W2:Y:S01]  /*24730*/  LDL.LU R85, [R1+0x9d8] ;  /* 0x0009d80001557983 */ /* 0x002ea20000300800 */
[----:B------:R-:W-:-:S02]  /*24740*/  ISETP.GT.AND P4, PT, R12, 0x18, PT ;  /* 0x000000180c00780c */ /* 0x000fc40003f84270 */
[C---:B----4-:R-:W-:Y:S02]  /*24750*/  IADD3 R4, P5, PT, R7.reuse, R4, RZ ;  /* 0x0000000407047210 */ /* 0x050fe40007fbe0ff */
[----:B------:R-:W-:Y:S02]  /*24760*/  ISETP.GT.AND P3, PT, R12, 0x19, PT ;  /* 0x000000190c00780c */ /* 0x000fe40003f64270 */
[----:B------:R-:W-:Y:S01]  /*24770*/  IADD3 R5, P2, PT, R7, R5, RZ ;  /* 0x0000000507057210 */ /* 0x000fe20007f5e0ff */
[C---:B------:R-:W-:Y:S01]  /*24780*/  IMAD.X R20, R24.reuse, 0x1, R20, P5 ;  /* 0x0000000118147824 */ /* 0x040fe200028e0614 */
[----:B------:R-:W-:Y:S01]  /*24790*/  PRMT R57, RZ, 0x7610, R57 ;  /* 0x00007610ff397816 */ /* 0x000fe20000000039 */
[----:B------:R-:W-:Y:S02]  /*247a0*/  STL [R1+0x9c8], R4 ;  /* 0x0009c80401007387 */ /* 0x000fe40000100800 */
[----:B------:R-:W-:Y:S02]  /*247b0*/  IMAD.X R18, R24, 0x1, R18, P2 ;  /* 0x0000000118127824 */ /* 0x000fe400010e0612 */
[----:B0-----:R-:W-:Y:S01]  /*247c0*/  @P4 IMAD.MOV.U32 R10, RZ, RZ, R4 ;  /* 0x000000ffff0a4224 */ /* 0x001fe200078e0004 */
[----:B------:R-:W4:Y:S01]  /*247d0*/  LDL.LU R93, [R1+0x9dc] ;  /* 0x0009dc00015d7983 */ /* 0x000f220000300800 */
[----:B------:R-:W-:-:S03]  /*247e0*/  @P4 IMAD.MOV.U32 R11, RZ, RZ, R20 ;  /* 0x000000ffff0b4224 */ /* 0x000fc600078e0014 */
[----:B---3--:R0:W-:Y:S01]  /*247f0*/  STL [R1+0xf8], R3 ;  /* 0x0000f80301007387 */ /* 0x0081e20000100800 */
[----:B------:R-:W-:-:S03]  /*24800*/  PRMT R49, RZ, 0x7610, R49 ;  /* 0x00007610ff317816 */ /* 0x000fc60000000031 */
[----:B------:R1:W3:Y:S04]  /*24810*/  @P4 LDG.E.U8 R57, desc[UR22][R10.64] ;  /* 0x000000160a394981 */ /* 0x0002e8000c1e1100 */
[----:B0-----:R-:W3:Y:S04]  /*24820*/  LDL.LU R3, [R1+0x9e0] ;  /* 0x0009e00001037983 */ /* 0x001ee80000300800 */
[----:B------:R-:W-:Y:S01]  /*24830*/  STL [R1+0x9d0], R5 ;  /* 0x0009d00501007387 */ /* 0x000fe20000100800 */
[----:B-1----:R-:W-:Y:S02]  /*24840*/  @P3 IMAD.MOV.U32 R10, RZ, RZ, R5 ;  /* 0x000000ffff0a3224 */ /* 0x002fe400078e0005 */
[----:B------:R-:W-:Y:S01]  /*24850*/  @P3 IMAD.MOV.U32 R11, RZ, RZ, R18 ;  /* 0x000000ffff0b3224 */ /* 0x000fe200078e0012 */
[----:B------:R0:W-:Y:S04]  /*24860*/  STL [R1+0x9c4], R20 ;  /* 0x0009c41401007387 */ /* 0x0001e80000100800 */
[----:B------:R-:W4:Y:S04]  /*24870*/  LDL.LU R4, [R1+0x9e8] ;  /* 0x0009e80001047983 */ /* 0x000f280000300800 */
[----:B------:R1:W-:Y:S04]  /*24880*/  STL [R1+0x9cc], R18 ;  /* 0x0009cc1201007387 */ /* 0x0003e80000100800 */
[----:B0-----:R-:W4:Y:S04]  /*24890*/  LDL.LU R20, [R1+0x9e4] ;  /* 0x0009e40001147983 */ /* 0x001f280000300800 */
[----:B------:R0:W4:Y:S01]  /*248a0*/  @P3 LDG.E.U8 R49, desc[UR22][R10.64] ;  /* 0x000000160a313981 */ /* 0x000122000c1e1100 */
[----:B--2---:R-:W-:-:S05]  /*248b0*/  IADD3 R85, P5, PT, R7, R85, RZ ;  /* 0x0000005507557210 */ /* 0x004fca0007fbe0ff */
[----:B------:R2:W-:Y:S04]  /*248c0*/  STL [R1+0x9d8], R85 ;  /* 0x0009d85501007387 */ /* 0x0005e80000100800 */
[----:B-1----:R-:W2:Y:S04]  /*248d0*/  LDL.LU R18, [R1+0x9ec] ;  /* 0x0009ec0001127983 */ /* 0x002ea80000300800 */
[----:B------:R-:W2:Y:S04]  /*248e0*/  LDL.LU R5, [R1+0x9f0] ;  /* 0x0009f00001057983 */ /* 0x000ea80000300800 */
[----:B------:R-:W2:Y:S01]  /*248f0*/  LDL.LU R11, [R1+0x9d4] ;  /* 0x0009d400010b7983 */ /* 0x000ea20000300800 */
[----:B------:R-:W-:-:S02]  /*24900*/  ISETP.GT.AND P2, PT, R12, 0x1a, PT ;  /* 0x0000001a0c00780c */ /* 0x000fc40003f44270 */
[----:B---3--:R-:W-:-:S11]  /*24910*/  IADD3 R3, P3, PT, R7, R3, RZ ;  /* 0x0000000307037210 */ /* 0x008fd60007f7e0ff */
[----:B0-----:R-:W-:Y:S01]  /*24920*/  @P2 IMAD.MOV.U32 R10, RZ, RZ, R85 ;  /* 0x000000ffff0a2224 */ /* 0x001fe200078e0055 */
[----:B------:R-:W-:Y:S01]  /*24930*/  STL [R1+0x9e0], R3 ;  /* 0x0009e00301007387 */ /* 0x000fe20000100800 */
[----:B------:R-:W-:Y:S01]  /*24940*/  ISETP.GT.AND P4, PT, R12, 0x1b, PT ;  /* 0x0000001b0c00780c */ /* 0x000fe20003f84270 */
[----:B--2---:R-:W-:-:S05]  /*24950*/  IMAD.X R11, R24, 0x1, R11, P5 ;  /* 0x00000001180b7824 */ /* 0x004fca00028e060b */
[----:B------:R0:W-:Y:S04]  /*24960*/  STL [R1+0x9d4], R11 ;  /* 0x0009d40b01007387 */ /* 0x0001e80000100800 */
[----:B------:R-:W2:Y:S01]  /*24970*/  LDL.LU R85, [R1+0x9f8] ;  /* 0x0009f80001557983 */ /* 0x000ea20000300800 */
[----:B------:R-:W-:Y:S01]  /*24980*/  PRMT R41, RZ, 0x7610, R41 ;  /* 0x00007610ff297816 */ /* 0x000fe20000000029 */
[----:B----4-:R-:W-:Y:S01]  /*24990*/  IMAD.X R93, R24, 0x1, R93, P3 ;  /* 0x00000001185d7824 */ /* 0x010fe200018e065d */
[----:B------:R-:W-:Y:S02]  /*249a0*/  ISETP.GT.AND P3, PT, R12, 0x1c, PT ;  /* 0x0000001c0c00780c */ /* 0x000fe40003f64270 */
[----:B------:R-:W-:Y:S02]  /*249b0*/  PRMT R29, RZ, 0x7610, R29 ;  /* 0x00007610ff1d7816 */ /* 0x000fe4000000001d */
        /* <DEDUP_REMOVED lines=197> */
[----:B0-----:R-:W-:Y:S02]  /*25610*/  @P2 IMAD.MOV.U32 R10, RZ, RZ, R4 ;  /* 0x000000ffff0a2224 */ /* 0x001fe400078e0004 */
[----:B------:R-:W-:Y:S01]  /*25620*/  @P2 IMAD.MOV.U32 R11, RZ, RZ, R20 ;  /* 0x000000ffff0b2224 */ /* 0x000fe200078e0014 */
[----:B-1----:R-:W3:Y:S01]  /*25630*/  LDL.LU R93, [R1+0xa7c] ;  /* 0x000a7c00015d7983 */ /* 0x002ee20000300800 */
[----:B------:R-:W-:-:S03]  /*25640*/  PRMT R83, RZ, 0x7610, R83 ;  /* 0x00007610ff537816 */ /* 0x000fc60000000053 */
[----:B------:R0:W-:Y:S04]  /*25650*/  STL [R1+0xa68], R4 ;  /* 0x000a680401007387 */ /* 0x0001e80000100800 */
[----:B------:R-:W3:Y:S04]  /*25660*/  LDL.LU R25, [R1+0xa80] ;  /* 0x000a800001197983 */ /* 0x000ee80000300800 */
        /* <DEDUP_REMOVED lines=17> */
[----:B------:R-:W-:Y:S02]  /*25780*/  ISETP.GT.AND P2, PT, R12, 0x2f, PT ;  /* 0x0000002f0c00780c */ /* 0x000fe40003f44270 */
[----:B------:R-:W-:Y:S02]  /*25790*/  PRMT R22, RZ, 0x7610, R22 ;  /* 0x00007610ff167816 */ /* 0x000fe40000000016 */
[----:B---3--:R-:W-:-:S05]  /*257a0*/  IADD3 R25, P4, PT, R7, R25, RZ ;  /* 0x0000001907197210 */ /* 0x008fca0007f9e0ff */
[----:B------:R-:W-:Y:S01]  /*257b0*/  STL [R1+0xa80], R25 ;  /* 0x000a801901007387 */ /* 0x000fe20000100800 */
[C---:B------:R-:W-:Y:S01]  /*257c0*/  IMAD.X R93, R24.reuse, 0x1, R93, P4 ;  /* 0x00000001185d7824 */ /* 0x040fe200020e065d */
[----:B------:R-:W-:Y:S01]  /*257d0*/  PRMT R9, RZ, 0x7610, R9 ;  /* 0x00007610ff097816 */ /* 0x000fe20000000009 */
[----:B--2---:R-:W-:-:S05]  /*257e0*/  IMAD.X R10, R24, 0x1, R10, P5 ;  /* 0x00000001180a7824 */ /* 0x004fca00028e060a */
[-C--:B------:R-:W-:Y:S01]  /*257f0*/  @P3 LOP3.LUT R11, R11, R10.reuse, RZ, 0x3c, !PT ;  /* 0x0000000a0b0b3212 */ /* 0x080fe200078e3cff */
[----:B------:R0:W-:Y:S03]  /*25800*/  STL [R1+0xa74], R10 ;  /* 0x000a740a01007387 */ /* 0x0001e60000100800 */
[----:B0-----:R-:W-:-:S04]  /*25810*/  @P3 LOP3.LUT R10, R11, R10, RZ, 0x3c, !PT ;  /* 0x0000000a0b0a3212 */ /* 0x001fc800078e3cff */
[----:B------:R-:W-:-:S05]  /*25820*/  @P3 LOP3.LUT R11, R11, R10, RZ, 0x3c, !PT ;  /* 0x0000000a0b0b3212 */ /* 0x000fca00078e3cff */
[----:B------:R0:W2:Y:S02]  /*25830*/  @P3 LDG.E.U8 R22, desc[UR22][R10.64] ;  /* 0x000000160a163981 */ /* 0x0000a4000c1e1100 */
[----:B0-----:R-:W-:Y:S02]  /*25840*/  @P2 IMAD.MOV.U32 R10, RZ, RZ, R25 ;  /* 0x000000ffff0a2224 */ /* 0x001fe400078e0019 */
[----:B------:R-:W-:-:S05]  /*25850*/  @P2 IMAD.MOV.U32 R11, RZ, RZ, R93 ;  /* 0x000000ffff0b2224 */ /* 0x000fca00078e005d */
[----:B------:R0:W3:Y:S01]  /*25860*/  @P2 LDG.E.U8 R9, desc[UR22][R10.64] ;  /* 0x000000160a092981 */ /* 0x0000e2000c1e1100 */
[----:B----4-:R-:W-:-:S03]  /*25870*/  IADD3 R4, P5, PT, R7, R4, RZ ;  /* 0x0000000407047210 */ /* 0x010fc60007fbe0ff */
[----:B------:R-:W-:Y:S01]  /*25880*/  STL [R1+0xa7c], R93 ;  /* 0x000a7c5d01007387 */ /* 0x000fe20000100800 */
[----:B------:R-:W-:Y:S01]  /*25890*/  ISETP.GT.AND P4, PT, R12, 0x30, PT ;  /* 0x000000300c00780c */ /* 0x000fe20003f84270 */
[----:B------:R-:W-:Y:S01]  /*258a0*/  IMAD.X R20, R24, 0x1, R20, P5 ;  /* 0x0000000118147824 */ /* 0x000fe200028e0614 */
[----:B------:R-:W-:-:S11]  /*258b0*/  IADD3 R5, P2, PT, R7, R5, RZ ;  /* 0x0000000507057210 */ /* 0x000fd60007f5e0ff */
[----:B0-----:R-:W-:Y:S01]  /*258c0*/  @P4 IMAD.MOV.U32 R10, RZ, RZ, R4 ;  /* 0x000000ffff0a4224 */ /* 0x001fe200078e0004 */
[----:B--2---:R0:W-:Y:S04]  /*258d0*/  STL [R1+0xc8], R22 ;  /* 0x0000c81601007387 */ /* 0x0041e80000100800 */
[----:B0-----:R-:W2:Y:S04]  /*258e0*/  LDL.LU R22, [R1+0xa98] ;  /* 0x000a980001167983 */ /* 0x001ea80000300800 */
[----:B------:R-:W-:Y:S04]  /*258f0*/  STL [R1+0xa88], R4 ;  /* 0x000a880401007387 */ /* 0x000fe80000100800 */
[----:B------:R-:W4:Y:S04]  /*25900*/  LDL.LU R93, [R1+0xa94] ;  /* 0x000a9400015d7983 */ /* 0x000f280000300800 */
[----:B------:R-:W4:Y:S04]  /*25910*/  LDL.LU R25, [R1+0xa9c] ;  /* 0x000a9c0001197983 */ /* 0x000f280000300800 */
[----:B---3--:R0:W-:Y:S04]  /*25920*/  STL [R1+0xec], R9 ;  /* 0x0000ec0901007387 */ /* 0x0081e80000100800 */
[----:B0-----:R-:W3:Y:S04]  /*25930*/  LDL.LU R9, [R1+0xaa0] ;  /* 0x000aa00001097983 */ /* 0x001ee80000300800 */
[----:B------:R-:W-:Y:S04]  /*25940*/  STL [R1+0xa90], R5 ;  /* 0x000a900501007387 */ /* 0x000fe80000100800 */
[----:B------:R0:W-:Y:S04]  /*25950*/  STL [R1+0xa84], R20 ;  /* 0x000a841401007387 */ /* 0x0001e80000100800 */
[----:B------:R-:W3:Y:S01]  /*25960*/  LDL.LU R4, [R1+0xaa8] ;  /* 0x000aa80001047983 */ /* 0x000ee20000300800 */
[----:B------:R-:W-:Y:S01]  /*25970*/  ISETP.GT.AND P3, PT, R12, 0x31, PT ;  /* 0x000000310c00780c */ /* 0x000fe20003f64270 */
[----:B------:R-:W-:Y:S01]  /*25980*/  @P4 IMAD.MOV.U32 R11, RZ, RZ, R20 ;  /* 0x000000ffff0b4224 */ /* 0x000fe200078e0014 */
[----:B------:R-:W-:Y:S01]  /*25990*/  PRMT R54, RZ, 0x7610, R54 ;  /* 0x00007610ff367816 */ /* 0x000fe20000000036 */
[----:B------:R-:W-:Y:S01]  /*259a0*/  IMAD.X R18, R24, 0x1, R18, P2 ;  /* 0x0000000118127824 */ /* 0x000fe200010e0612 */
[----:B------:R-:W-:-:S02]  /*259b0*/  PRMT R46, RZ, 0x7610, R46 ;  /* 0x00007610ff2e7816 */ /* 0x000fc4000000002e */
[----:B------:R-:W-:Y:S02]  /*259c0*/  ISETP.GT.AND P2, PT, R12, 0x32, PT ;  /* 0x000000320c00780c */ /* 0x000fe40003f44270 */
[----:B------:R1:W3:Y:S04]  /*259d0*/  @P4 LDG.E.U8 R54, desc[UR22][R10.64] ;  /* 0x000000160a364981 */ /* 0x0002e8000c1e1100 */
[----:B------:R2:W-:Y:S04]  /*259e0*/  STL [R1+0xa8c], R18 ;  /* 0x000a8c1201007387 */ /* 0x0005e80000100800 */
[----:B0-----:R-:W3:Y:S01]  /*259f0*/  LDL.LU R20, [R1+0xaa4] ;  /* 0x000aa40001147983 */ /* 0x001ee20000300800 */
[----:B-1----:R-:W-:-:S02]  /*25a00*/  @P3 IMAD.MOV.U32 R10, RZ, RZ, R5 ;  /* 0x000000ffff0a3224 */ /* 0x002fc400078e0005 */
[----:B------:R-:W-:Y:S01]  /*25a10*/  @P3 IMAD.MOV.U32 R11, RZ, RZ, R18 ;  /* 0x000000ffff0b3224 */ /* 0x000fe200078e0012 */
[----:B------:R-:W-:-:S04]  /*25a20*/  ISETP.GT.AND P4, PT, R12, 0x33, PT ;  /* 0x000000330c00780c */ /* 0x000fc80003f84270 */
[----:B------:R0:W3:Y:S01]  /*25a30*/  @P3 LDG.E.U8 R46, desc[UR22][R10.64] ;  /* 0x000000160a2e3981 */ /* 0x0000e2000c1e1100 */
[----:B------:R-:W-:Y:S02]  /*25a40*/  PRMT R38, RZ, 0x7610, R38 ;  /* 0x00007610ff267816 */ /* 0x000fe40000000026 */
[----:B--2---:R-:W-:-:S05]  /*25a50*/  IADD3 R22, P5, PT, R7, R22, RZ ;  /* 0x0000001607167210 */ /* 0x004fca0007fbe0ff */
[----:B------:R1:W-:Y:S04]  /*25a60*/  STL [R1+0xa98], R22 ;  /* 0x000a981601007387 */ /* 0x0003e80000100800 */
[----:B------:R-:W2:Y:S04]  /*25a70*/  LDL.LU R18, [R1+0xaac] ;  /* 0x000aac0001127983 */ /* 0x000ea80000300800 */
[----:B------:R-:W2:Y:S01]  /*25a80*/  LDL.LU R5, [R1+0xab0] ;  /* 0x000ab00001057983 */ /* 0x000ea20000300800 */
[----:B----4-:R-:W-:Y:S02]  /*25a90*/  IMAD.X R93, R24, 0x1, R93, P5 ;  /* 0x00000001185d7824 */ /* 0x010fe400028e065d */
[----:B0-----:R-:W-:-:S02]  /*25aa0*/  @P2 IMAD.MOV.U32 R10, RZ, RZ, R22 ;  /* 0x000000ffff0a2224 */ /* 0x001fc400078e0016 */
[----:B------:R-:W-:-:S05]  /*25ab0*/  @P2 IMAD.MOV.U32 R11, RZ, RZ, R93 ;  /* 0x000000ffff0b2224 */ /* 0x000fca00078e005d */
[----:B------:R0:W4:Y:S01]  /*25ac0*/  @P2 LDG.E.U8 R38, desc[UR22][R10.64] ;  /* 0x000000160a262981 */ /* 0x000122000c1e1100 */
[----:B---3--:R-:W-:-:S05]  /*25ad0*/  IADD3 R9, P3, PT, R7, R9, RZ ;  /* 0x0000000907097210 */ /* 0x008fca0007f7e0ff */
[----:B------:R-:W-:Y:S01]  /*25ae0*/  IMAD.X R25, R24, 0x1, R25, P3 ;  /* 0x0000000118197824 */ /* 0x000fe200018e0619 */
[----:B------:R-:W-:Y:S04]  /*25af0*/  STL [R1+0xaa0], R9 ;  /* 0x000aa00901007387 */ /* 0x000fe80000100800 */
[----:B------:R3:W-:Y:S01]  /*25b00*/  STL [R1+0xa94], R93 ;  /* 0x000a945d01007387 */ /* 0x0007e20000100800 */
[----:B------:R-:W-:-:S03]  /*25b10*/  IADD3 R4, P5, PT, R7, R4, RZ ;  /* 0x0000000407047210 */ /* 0x000fc60007fbe0ff */
[----:B-1----:R-:W4:Y:S01]  /*25b20*/  LDL.LU R22, [R1+0xab8] ;  /* 0x000ab80001167983 */ /* 0x002f220000300800 */
[----:B0-----:R-:W-:-:S03]  /*25b30*/  @P4 IMAD.MOV.U32 R10, RZ, RZ, R9 ;  /* 0x000000ffff0a4224 */ /* 0x001fc600078e0009 */
[----:B------:R0:W-:Y:S01]  /*25b40*/  STL [R1+0xa9c], R25 ;  /* 0x000a9c1901007387 */ /* 0x0001e20000100800 */
[----:B------:R-:W-:-:S03]  /*25b50*/  @P4 IMAD.MOV.U32 R11, RZ, RZ, R25 ;  /* 0x000000ffff0b4224 */ /* 0x000fc600078e0019 */
[----:B---3--:R-:W3:Y:S04]  /*25b60*/  LDL.LU R93, [R1+0xab4] ;  /* 0x000ab400015d7983 */ /* 0x008ee80000300800 */
[----:B------:R1:W-:Y:S04]  /*25b70*/  STL [R1+0xaa8], R4 ;  /* 0x000aa80401007387 */ /* 0x0003e80000100800 */
[----:B------:R-:W3:Y:S04]  /*25b80*/  LDL.LU R9, [R1+0xabc] ;  /* 0x000abc0001097983 */ /* 0x000ee80000300800 */
[----:B0-----:R-:W3:Y:S01]  /*25b90*/  LDL.LU R25, [R1+0xac0] ;  /* 0x000ac00001197983 */ /* 0x001ee20000300800 */
[----:B------:R-:W-:-:S02]  /*25ba0*/  ISETP.GT.AND P3, PT, R12, 0x34, PT ;  /* 0x000000340c00780c */ /* 0x000fc40003f64270 */
[----:B------:R-:W-:Y:S02]  /*25bb0*/  PRMT R30, RZ, 0x7610, R30 ;  /* 0x00007610ff1e7816 */ /* 0x000fe4000000001e */
[----:B------:R-:W-:Y:S01]  /*25bc0*/  ISETP.GT.AND P2, PT, R12, 0x35, PT ;  /* 0x000000350c00780c */ /* 0x000fe20003f44270 */
[----:B------:R-:W-:-:S03]  /*25bd0*/  IMAD.X R20, R24, 0x1, R20, P5 ;  /* 0x0000000118147824 */ /* 0x000fc600028e0614 */
[----:B------:R0:W3:Y:S01]  /*25be0*/  @P4 LDG.E.U8 R30, desc[UR22][R10.64] ;  /* 0x000000160a1e4981 */ /* 0x0000e2000c1e1100 */
[----:B------:R-:W-:Y:S02]  /*25bf0*/  PRMT R67, RZ, 0x7610, R67 ;  /* 0x00007610ff437816 */ /* 0x000fe40000000043 */
[----:B------:R-:W-:Y:S02]  /*25c00*/  PRMT R81, RZ, 0x7610, R81 ;  /* 0x00007610ff517816 */ /* 0x000fe40000000051 */
[----:B0-----:R-:W-:Y:S02]  /*25c10*/  @P3 IMAD.MOV.U32 R10, RZ, RZ, R4 ;  /* 0x000000ffff0a3224 */ /* 0x001fe400078e0004 */
[----:B------:R-:W-:-:S05]  /*25c20*/  @P3 IMAD.MOV.U32 R11, RZ, RZ, R20 ;  /* 0x000000ffff0b3224 */ /* 0x000fca00078e0014 */
[----:B------:R0:W3:Y:S01]  /*25c30*/  @P3 LDG.E.U8 R67, desc[UR22][R10.64] ;  /* 0x000000160a433981 */ /* 0x0000e2000c1e1100 */
[----:B------:R-:W-:Y:S02]  /*25c40*/  ISETP.GT.AND P3, PT, R12, 0x37, PT ;  /* 0x000000370c00780c */ /* 0x000fe40003f64270 */
[----:B------:R-:W-:Y:S02]  /*25c50*/  PRMT R89, RZ, 0x7610, R89 ;  /* 0x00007610ff597816 */ /* 0x000fe40000000059 */
[----:B------:R-:W-:Y:S02]  /*25c60*/  PRMT R19, RZ, 0x7610, R19 ;  /* 0x00007610ff137816 */ /* 0x000fe40000000013 */
[----:B--2---:R-:W-:-:S05]  /*25c70*/  IADD3 R5, P4, PT, R7, R5, RZ ;  /* 0x0000000507057210 */ /* 0x004fca0007f9e0ff */
[----:B------:R-:W-:Y:S01]  /*25c80*/  IMAD.X R18, R24, 0x1, R18, P4 ;  /* 0x0000000118127824 */ /* 0x000fe200020e0612 */
[----:B------:R-:W-:Y:S01]  /*25c90*/  ISETP.GT.AND P4, PT, R12, 0x36, PT ;  /* 0x000000360c00780c */ /* 0x000fe20003f84270 */
[----:B0-----:R-:W-:Y:S01]  /*25ca0*/  @P2 IMAD.MOV.U32 R10, RZ, RZ, R5 ;  /* 0x000000ffff0a2224 */ /* 0x001fe200078e0005 */
[----:B------:R-:W-:Y:S01]  /*25cb0*/  STL [R1+0xab0], R5 ;  /* 0x000ab00501007387 */ /* 0x000fe20000100800 */
[----:B------:R-:W-:-:S03]  /*25cc0*/  @P2 IMAD.MOV.U32 R11, RZ, RZ, R18 ;  /* 0x000000ffff0b2224 */ /* 0x000fc600078e0012 */
[----:B------:R-:W-:Y:S04]  /*25cd0*/  STL [R1+0xaa4], R20 ;  /* 0x000aa41401007387 */ /* 0x000fe80000100800 */
[----:B-1----:R-:W2:Y:S04]  /*25ce0*/  LDL.LU R4, [R1+0xac8] ;  /* 0x000ac80001047983 */ /* 0x002ea80000300800 */
[----:B------:R0:W-:Y:S04]  /*25cf0*/  STL [R1+0xaac], R18 ;  /* 0x000aac1201007387 */ /* 0x0001e80000100800 */
[----:B------:R1:W2:Y:S01]  /*25d00*/  @P2 LDG.E.U8 R81, desc[UR22][R10.64] ;  /* 0x000000160a512981 */ /* 0x0002a2000c1e1100 */
[----:B----4-:R-:W-:-:S03]  /*25d10*/  IADD3 R22, P5, PT, R7, R22, RZ ;  /* 0x0000001607167210 */ /* 0x010fc60007fbe0ff */
[----:B0-----:R-:W4:Y:S04]  /*25d20*/  LDL.LU R18, [R1+0xac4] ;  /* 0x000ac40001127983 */ /* 0x001f280000300800 */
[----:B------:R-:W-:Y:S01]  /*25d30*/  STL [R1+0xab8], R22 ;  /* 0x000ab81601007387 */ /* 0x000fe20000100800 */
[----:B---3--:R-:W-:-:S03]  /*25d40*/  IMAD.X R93, R24, 0x1, R93, P5 ;  /* 0x00000001185d7824 */ /* 0x008fc600028e065d */
[----:B------:R-:W3:Y:S01]  /*25d50*/  LDL.LU R20, [R1+0xacc] ;  /* 0x000acc0001147983 */ /* 0x000ee20000300800 */
[----:B-1----:R-:W-:Y:S02]  /*25d60*/  @P4 IMAD.MOV.U32 R10, RZ, RZ, R22 ;  /* 0x000000ffff0a4224 */ /* 0x002fe400078e0016 */
[----:B------:R-:W-:Y:S01]  /*25d70*/  @P4 IMAD.MOV.U32 R11, RZ, RZ, R93 ;  /* 0x000000ffff0b4224 */ /* 0x000fe200078e005d */
[----:B------:R-:W3:Y:S04]  /*25d80*/  LDL.LU R5, [R1+0xad0] ;  /* 0x000ad00001057983 */ /* 0x000ee80000300800 */
[----:B------:R0:W3:Y:S01]  /*25d90*/  @P4 LDG.E.U8 R89, desc[UR22][R10.64] ;  /* 0x000000160a594981 */ /* 0x0000e2000c1e1100 */
[----:B------:R-:W-:-:S05]  /*25da0*/  IADD3 R25, P2, PT, R7, R25, RZ ;  /* 0x0000001907197210 */ /* 0x000fca0007f5e0ff */
[----:B------:R-:W-:Y:S01]  /*25db0*/  IMAD.X R9, R24, 0x1, R9, P2 ;  /* 0x0000000118097824 */ /* 0x000fe200010e0609 */
[----:B------:R-:W-:Y:S03]  /*25dc0*/  STL [R1+0xac0], R25 ;  /* 0x000ac01901007387 */ /* 0x000fe60000100800 */
[----:B0-----:R-:W-:Y:S02]  /*25dd0*/  IMAD.MOV.U32 R11, RZ, RZ, R9 ;  /* 0x000000ffff0b7224 */ /* 0x001fe400078e0009 */
[----:B------:R-:W-:Y:S01]  /*25de0*/  @P3 IMAD.MOV.U32 R10, RZ, RZ, R25 ;  /* 0x000000ffff0a3224 */ /* 0x000fe200078e0019 */
[----:B------:R0:W-:Y:S04]  /*25df0*/  STL [R1+0xab4], R93 ;  /* 0x000ab45d01007387 */ /* 0x0001e80000100800 */
[----:B------:R1:W3:Y:S04]  /*25e00*/  @P3 LDG.E.U8 R19, desc[UR22][R10.64] ;  /* 0x000000160a133981 */ /* 0x0002e8000c1e1100 */
[----:B0-----:R-:W3:Y:S04]  /*25e10*/  LDL.LU R93, [R1+0xad8] ;  /* 0x000ad800015d7983 */ /* 0x001ee80000300800 */
[----:B------:R0:W-:Y:S04]  /*25e20*/  STL [R1+0xabc], R9 ;  /* 0x000abc0901007387 */ /* 0x0001e80000100800 */
[----:B------:R-:W3:Y:S01]  /*25e30*/  LDL.LU R22, [R1+0xae0] ;  /* 0x000ae00001167983 */ /* 0x000ee20000300800 */
[----:B------:R-:W-:-:S02]  /*25e40*/  ISETP.GT.AND P2, PT, R12, 0x38, PT ;  /* 0x000000380c00780c */ /* 0x000fc40003f44270 */
[----:B------:R-:W-:Y:S02]  /*25e50*/  ISETP.GT.AND P4, PT, R12, 0x39, PT ;  /* 0x000000390c00780c */ /* 0x000fe40003f84270 */
[----:B------:R-:W-:Y:S01]  /*25e60*/  PRMT R53, RZ, 0x7610, R53 ;  /* 0x00007610ff357816 */ /* 0x000fe20000000035 */
[----:B0-----:R-:W3:Y:S01]  /*25e70*/  LDL.LU R9, [R1+0xe68] ;  /* 0x000e680001097983 */ /* 0x001ee20000300800 */
[----:B------:R-:W-:Y:S02]  /*25e80*/  PRMT R45, RZ, 0x7610, R45 ;  /* 0x00007610ff2d7816 */ /* 0x000fe4000000002d */
[----:B--2---:R-:W-:-:S05]  /*25e90*/  IADD3 R4, P5, PT, R7, R4, RZ ;  /* 0x0000000407047210 */ /* 0x004fca0007fbe0ff */
[----:B------:R-:W-:Y:S01]  /*25ea0*/  STL [R1+0xac8], R4 ;  /* 0x000ac80401007387 */ /* 0x000fe20000100800 */
[----:B-1----:R-:W-:-:S03]  /*25eb0*/  @P2 IMAD.MOV.U32 R10, RZ, RZ, R4 ;  /* 0x000000ffff0a2224 */ /* 0x002fc600078e0004 */
[----:B------:R-:W2:Y:S01]  /*25ec0*/  LDL.LU R25, [R1+0xadc] ;  /* 0x000adc0001197983 */ /* 0x000ea20000300800 */
[----:B----4-:R-:W-:-:S04]  /*25ed0*/  IMAD.X R18, R24, 0x1, R18, P5 ;  /* 0x0000000118127824 */ /* 0x010fc800028e0612 */
[----:B------:R-:W-:-:S05]  /*25ee0*/  @P2 IMAD.MOV.U32 R11, RZ, RZ, R18 ;  /* 0x000000ffff0b2224 */ /* 0x000fca00078e0012 */
[----:B------:R0:W4:Y:S01]  /*25ef0*/  @P2 LDG.E.U8 R53, desc[UR22][R10.64] ;  /* 0x000000160a352981 */ /* 0x000122000c1e1100 */
[----:B---3--:R-:W-:-:S05]  /*25f00*/  IADD3 R5, P3, PT, R7, R5, RZ ;  /* 0x0000000507057210 */ /* 0x008fca0007f7e0ff */
[----:B------:R-:W-:Y:S01]  /*25f10*/  IMAD.X R20, R24, 0x1, R20, P3 ;  /* 0x0000000118147824 */ /* 0x000fe200018e0614 */
[----:B------:R-:W-:Y:S04]  /*25f20*/  STL [R1+0xad0], R5 ;  /* 0x000ad00501007387 */ /* 0x000fe80000100800 */
[----:B------:R1:W-:Y:S01]  /*25f30*/  STL [R1+0xac4], R18 ;  /* 0x000ac41201007387 */ /* 0x0003e20000100800 */
[----:B0-----:R-:W-:-:S03]  /*25f40*/  @P4 IMAD.MOV.U32 R10, RZ, RZ, R5 ;  /* 0x000000ffff0a4224 */ /* 0x001fc600078e0005 */
[----:B------:R-:W-:Y:S01]  /*25f50*/  STL [R1+0xacc], R20 ;  /* 0x000acc1401007387 */ /* 0x000fe20000100800 */
[----:B------:R-:W-:-:S03]  /*25f60*/  @P4 IMAD.MOV.U32 R11, RZ, RZ, R20 ;  /* 0x000000ffff0b4224 */ /* 0x000fc600078e0014 */
[----:B-1----:R-:W3:Y:S04]  /*25f70*/  LDL.LU R18, [R1+0xae8] ;  /* 0x000ae80001127983 */ /* 0x002ee80000300800 */
[----:B------:R0:W-:Y:S01]  /*25f80*/  STL [R1+0xe4], R19 ;  /* 0x0000e41301007387 */ /* 0x0001e20000100800 */
[----:B------:R-:W-:-:S03]  /*25f90*/  IADD3 R93, P6, PT, R7, R93, RZ ;  /* 0x0000005d075d7210 */ /* 0x000fc60007fde0ff */
[----:B------:R1:W3:Y:S04]  /*25fa0*/  @P4 LDG.E.U8 R45, desc[UR22][R10.64] ;  /* 0x000000160a2d4981 */ /* 0x0002e8000c1e1100 */
[----:B0-----:R-:W3:Y:S01]  /*25fb0*/  LDL.LU R19, [R1+0xaf8] ;  /* 0x000af80001137983 */ /* 0x001ee20000300800 */
[----:B------:R-:W-:-:S03]  /*25fc0*/  IADD3 R22, P2, PT, R7, R22, RZ ;  /* 0x0000001607167210 */ /* 0x000fc60007f5e0ff */
[----:B------:R-:W3:Y:S04]  /*25fd0*/  LDL.LU R4, [R1+0x190] ;  /* 0x0001900001047983 */ /* 0x000ee80000300800 */
[----:B------:R-:W3:Y:S04]  /*25fe0*/  LDL.LU R5, [R1+0xaf0] ;  /* 0x000af00001057983 */ /* 0x000ee80000300800 */
[----:B------:R0:W-:Y:S04]  /*25ff0*/  STL [R1+0xad8], R93 ;  /* 0x000ad85d01007387 */ /* 0x0001e80000100800 */
[----:B------:R-:W3:Y:S04]  /*26000*/  LDL.LU R20, [R1+0x18c] ;  /* 0x00018c0001147983 */ /* 0x000ee80000300800 */
[----:B------:R-:W-:Y:S04]  /*26010*/  STL [R1+0xae0], R22 ;  /* 0x000ae01601007387 */ /* 0x000fe80000100800 */
[----:B------:R-:W3:Y:S01]  /*26020*/  LDL.LU R11, [R1+0xad4] ;  /* 0x000ad400010b7983 */ /* 0x000ee20000300800 */
[----:B------:R-:W-:-:S02]  /*26030*/  ISETP.GT.AND P3, PT, R12, 0x3a, PT ;  /* 0x0000003a0c00780c */ /* 0x000fc40003f64270 */
[----:B------:R-:W-:Y:S02]  /*26040*/  ISETP.GT.AND P5, PT, R12, 0x3b, PT ;  /* 0x0000003b0c00780c */ /* 0x000fe40003fa4270 */
[----:B------:R-:W-:Y:S02]  /*26050*/  PRMT R37, RZ, 0x7610, R37 ;  /* 0x00007610ff257816 */ /* 0x000fe40000000025 */
[----:B------:R-:W-:-:S07]  /*26060*/  PRMT R33, RZ, 0x7610, R33 ;  /* 0x00007610ff217816 */ /* 0x000fce0000000021 */
[----:B-1----:R-:W-:Y:S02]  /*26070*/  @P3 IMAD.MOV.U32 R10, RZ, RZ, R93 ;  /* 0x000000ffff0a3224 */ /* 0x002fe400078e005d */
[C---:B--2---:R-:W-:Y:S02]  /*26080*/  IMAD.X R25, R24.reuse, 0x1, R25, P2 ;  /* 0x0000000118197824 */ /* 0x044fe400010e0619 */
[----:B---3--:R-:W-:-:S05]  /*26090*/  IMAD.X R11, R24, 0x1, R11, P6 ;  /* 0x00000001180b7824 */ /* 0x008fca00030e060b */
[----:B------:R1:W-:Y:S04]  /*260a0*/  STL [R1+0xad4], R11 ;  /* 0x000ad40b01007387 */ /* 0x0003e80000100800 */
[----:B------:R2:W3:Y:S04]  /*260b0*/  @P3 LDG.E.U8 R37, desc[UR22][R10.64] ;  /* 0x000000160a253981 */ /* 0x0004e8000c1e1100 */
[----:B0-----:R-:W3:Y:S01]  /*260c0*/  LDL.LU R93, [R1+0xe64] ;  /* 0x000e6400015d7983 */ /* 0x001ee20000300800 */
[----:B--2---:R-:W-:Y:S02]  /*260d0*/  @P5 IMAD.MOV.U32 R10, RZ, RZ, R22 ;  /* 0x000000ffff0a5224 */ /* 0x004fe400078e0016 */
[----:B-1----:R-:W-:Y:S01]  /*260e0*/  @P5 IMAD.MOV.U32 R11, RZ, RZ, R25 ;  /* 0x000000ffff0b5224 */ /* 0x002fe200078e0019 */
[----:B------:R0:W-:Y:S04]  /*260f0*/  STL [R1+0xadc], R25 ;  /* 0x000adc1901007387 */ /* 0x0001e80000100800 */
[----:B------:R-:W2:Y:S04]  /*26100*/  LDL.LU R22, [R1+0xaec] ;  /* 0x000aec0001167983 */ /* 0x000ea80000300800 */
[----:B------:R1:W2:Y:S04]  /*26110*/  @P5 LDG.E.U8 R33, desc[UR22][R10.64] ;  /* 0x000000160a215981 */ /* 0x0002a8000c1e1100 */
[----:B0-----:R-:W2:Y:S04]  /*26120*/  LDL.LU R25, [R1+0xaf4] ;  /* 0x000af40001197983 */ /* 0x001ea80000300800 */
[----:B------:R-:W2:Y:S01]  /*26130*/  LDL.LU R11, [R1+0xae4] ;  /* 0x000ae400010b7983 */ /* 0x000ea20000300800 */
[----:B------:R-:W-:-:S02]  /*26140*/  ISETP.GT.AND P4, PT, R12, 0x3c, PT ;  /* 0x0000003c0c00780c */ /* 0x000fc40003f84270 */
[C---:B------:R-:W-:Y:S02]  /*26150*/  IADD3 R18, P2, PT, R7.reuse, R18, RZ ;  /* 0x0000001207127210 */ /* 0x040fe40007f5e0ff */
[C---:B------:R-:W-:Y:S02]  /*26160*/  IADD3 R4, P3, PT, R7.reuse, R4, RZ ;  /* 0x0000000407047210 */ /* 0x040fe40007f7e0ff */
[C---:B------:R-:W-:Y:S02]  /*26170*/  IADD3 R19, P5, PT, R7.reuse, R19, RZ ;  /* 0x0000001307137210 */ /* 0x040fe40007fbe0ff */
[----:B------:R-:W-:Y:S01]  /*26180*/  PRMT R65, RZ, 0x7610, R65 ;  /* 0x00007610ff417816 */ /* 0x000fe20000000041 */
[----:B------:R-:W-:Y:S04]  /*26190*/  STL [R1+0xae8], R18 ;  /* 0x000ae81201007387 */ /* 0x000fe80000100800 */
[----:B-1----:R-:W-:Y:S01]  /*261a0*/  @P4 IMAD.MOV.U32 R10, RZ, RZ, R18 ;  /* 0x000000ffff0a4224 */ /* 0x002fe200078e0012 */
[----:B------:R-:W-:Y:S04]  /*261b0*/  STL [R1+0x190], R4 ;  /* 0x0001900401007387 */ /* 0x000fe80000100800 */
[----:B------:R-:W-:Y:S01]  /*261c0*/  STL [R1+0xaf8], R19 ;  /* 0x000af81301007387 */ /* 0x000fe20000100800 */
[----:B------:R-:W-:Y:S01]  /*261d0*/  IADD3 R5, P6, PT, R7, R5, RZ ;  /* 0x0000000507057210 */ /* 0x000fe20007fde0ff */
[----:B------:R-:W-:Y:S01]  /*261e0*/  IMAD.X R20, R24, 0x1, R20, P3 ;  /* 0x0000000118147824 */ /* 0x000fe200018e0614 */
[----:B------:R-:W-:-:S02]  /*261f0*/  ISETP.GT.AND P3, PT, R12, 0x3e, PT ;  /* 0x0000003e0c00780c */ /* 0x000fc40003f64270 */
[----:B------:R-:W-:Y:S02]  /*26200*/  PRMT R73, RZ, 0x7610, R73 ;  /* 0x00007610ff497816 */ /* 0x000fe40000000049 */
[----:B------:R-:W-:Y:S02]  /*26210*/  PRMT R85, RZ, 0x7610, R85 ;  /* 0x00007610ff557816 */ /* 0x000fe40000000055 */
[----:B------:R-:W-:Y:S01]  /*26220*/  PRMT R17, RZ, 0x7610, R17 ;  /* 0x00007610ff117816 */ /* 0x000fe20000000011 */
[----:B--2---:R-:W-:-:S05]  /*26230*/  IMAD.X R11, R24, 0x1, R11, P2 ;  /* 0x00000001180b7824 */ /* 0x004fca00010e060b */
[----:B------:R0:W-:Y:S04]  /*26240*/  STL [R1+0xae4], R11 ;  /* 0x000ae40b01007387 */ /* 0x0001e80000100800 */
[----:B------:R0:W2:Y:S02]  /*26250*/  @P4 LDG.E.U8 R65, desc[UR22][R10.64] ;  /* 0x000000160a414981 */ /* 0x0000a4000c1e1100 */
[----:B0-----:R-:W0:Y:S01]  /*26260*/  S2R R11, SR_TID.X ;  /* 0x00000000000b7919 */ /* 0x001e220000002100 */
[----:B------:R-:W-:Y:S01]  /*26270*/  ISETP.GT.AND P2, PT, R12, 0x3d, PT ;  /* 0x0000003d0c00780c */ /* 0x000fe20003f44270 */
[----:B------:R-:W-:Y:S01]  /*26280*/  IMAD.X R22, R24, 0x1, R22, P6 ;  /* 0x0000000118167824 */ /* 0x000fe200030e0616 */
[----:B------:R-:W-:Y:S01]  /*26290*/  ISETP.GT.AND P6, PT, R12, 0x3f, PT ;  /* 0x0000003f0c00780c */ /* 0x000fe20003fc4270 */
[----:B------:R-:W-:Y:S01]  /*262a0*/  STL [R1+0x18c], R20 ;  /* 0x00018c1401007387 */ /* 0x000fe20000100800 */
[----:B------:R-:W-:-:S03]  /*262b0*/  IMAD.X R25, R24, 0x1, R25, P5 ;  /* 0x0000000118197824 */ /* 0x000fc600028e0619 */
[----:B------:R-:W-:Y:S04]  /*262c0*/  STL [R1+0xaf0], R5 ;  /* 0x000af00501007387 */ /* 0x000fe80000100800 */
[----:B------:R-:W2:Y:S02]  /*262d0*/  LDL.LU R18, [R1+0x198] ;  /* 0x0001980001127983 */ /* 0x000ea40000300800 */
[----:B------:R-:W-:Y:S02]  /*262e0*/  @P2 IMAD.MOV.U32 R10, RZ, RZ, R5 ;  /* 0x000000ffff0a2224 */ /* 0x000fe400078e0005 */
[----:B------:R-:W-:Y:S04]  /*262f0*/  STL [R1+0xaf4], R25 ;  /* 0x000af41901007387 */ /* 0x000fe80000100800 */
[----:B------:R1:W-:Y:S01]  /*26300*/  STL [R1+0xaec], R22 ;  /* 0x000aec1601007387 */ /* 0x0003e20000100800 */
[----:B0-----:R-:W-:-:S04]  /*26310*/  LOP3.LUT R11, R11, 0x3f, RZ, 0xc0, !PT ;  /* 0x0000003f0b0b7812 */ /* 0x001fc800078ec0ff */
[----:B------:R-:W-:Y:S01]  /*26320*/  ISETP.GE.AND P4, PT, R11, R12, PT ;  /* 0x0000000c0b00720c */ /* 0x000fe20003f86270 */
[----:B------:R-:W-:Y:S02]  /*26330*/  @P2 IMAD.MOV.U32 R11, RZ, RZ, R22 ;  /* 0x000000ffff0b2224 */ /* 0x000fe400078e0016 */
[----:B-1----:R-:W4:Y:S04]  /*26340*/  LDL.LU R22, [R1+0x194] ;  /* 0x0001940001167983 */ /* 0x002f280000300800 */
[----:B------:R0:W4:Y:S04]  /*26350*/  @P2 LDG.E.U8 R73, desc[UR22][R10.64] ;  /* 0x000000160a492981 */ /* 0x000128000c1e1100 */
[----:B------:R-:W4:Y:S01]  /*26360*/  LDL.LU R5, [R1+0x1b8] ;  /* 0x0001b80001057983 */ /* 0x000f220000300800 */
[----:B0-----:R-:W-:-:S02]  /*26370*/  @P3 IMAD.MOV.U32 R10, RZ, RZ, R19 ;  /* 0x000000ffff0a3224 */ /* 0x001fc400078e0013 */
[----:B------:R-:W-:Y:S01]  /*26380*/  @P3 IMAD.MOV.U32 R11, RZ, RZ, R25 ;  /* 0x000000ffff0b3224 */ /* 0x000fe200078e0019 */
[----:B------:R-:W-:Y:S04]  /*26390*/  STL [R1+0xcd8], R7 ;  /* 0x000cd80701007387 */ /* 0x000fe80000100800 */
[----:B------:R-:W-:Y:S04]  /*263a0*/  STL [R1+0xd20], R7 ;  /* 0x000d200701007387 */ /* 0x000fe80000100800 */
[----:B------:R0:W4:Y:S04]  /*263b0*/  @P3 LDG.E.U8 R85, desc[UR22][R10.64] ;  /* 0x000000160a553981 */ /* 0x000128000c1e1100 */
[----:B------:R-:W4:Y:S01]  /*263c0*/  LDL.LU R19, [R1+0x1d8] ;  /* 0x0001d80001137983 */ /* 0x000f220000300800 */
[----:B0-----:R-:W-:-:S03]  /*263d0*/  @P6 IMAD.MOV.U32 R10, RZ, RZ, R4 ;  /* 0x000000ffff0a6224 */ /* 0x001fc600078e0004 */
[----:B------:R-:W4:Y:S01]  /*263e0*/  LDL.LU R4, [R1+0x1b4] ;  /* 0x0001b40001047983 */ /* 0x000f220000300800 */
[----:B------:R-:W-:-:S05]  /*263f0*/  @P6 IMAD.MOV.U32 R11, RZ, RZ, R20 ;  /* 0x000000ffff0b6224 */ /* 0x000fca00078e0014 */
[----:B------:R0:W4:Y:S01]  /*26400*/  @P6 LDG.E.U8 R17, desc[UR22][R10.64] ;  /* 0x000000160a116981 */ /* 0x000122000c1e1100 */
[----:B------:R-:W-:Y:S02]  /*26410*/  ISETP.GT.AND P5, PT, R12, RZ, PT ;  /* 0x000000ff0c00720c */ /* 0x000fe40003fa4270 */
[----:B------:R-:W-:Y:S02]  /*26420*/  IADD3 R2, P2, PT, R7, R2, RZ ;  /* 0x0000000207027210 */ /* 0x000fe40007f5e0ff */
[----:B------:R-:W-:-:S03]  /*26430*/  PRMT R60, RZ, 0x7610, R60 ;  /* 0x00007610ff3c7816 */ /* 0x000fc6000000003c */
[----:B------:R-:W-:-:S06]  /*26440*/  IMAD.X R3, R24, 0x1, R3, P2 ;  /* 0x0000000118037824 */ /* 0x000fcc00010e0603 */
[----:B------:R-:W4:Y:S01]  /*26450*/  @P5 LDG.E.U8 R60, desc[UR22][R2.64] ;  /* 0x00000016023c5981 */ /* 0x000f22000c1e1100 */
[----:B---3--:R-:W-:Y:S02]  /*26460*/  PRMT R93, RZ, 0x7610, R93 ;  /* 0x00007610ff5d7816 */ /* 0x008fe4000000005d */
[----:B------:R-:W-:Y:S01]  /*26470*/  PRMT R6, RZ, 0x7610, R6 ;  /* 0x00007610ff067816 */ /* 0x000fe20000000006 */
[----:B------:R-:W-:Y:S01]  /*26480*/  BAR.SYNC.DEFER_BLOCKING 0x0 ;  /* 0x0000000000007b1d */ /* 0x000fe20000010000 */
[----:B--2---:R-:W-:-:S05]  /*26490*/  IADD3 R18, P3, PT, R8, R18, RZ ;  /* 0x0000001208127210 */ /* 0x004fca0007f7e0ff */
[----:B0-----:R-:W-:Y:S01]  /*264a0*/  @!P4 IMAD.MOV.U32 R10, RZ, RZ, R18 ;  /* 0x000000ffff0ac224 */ /* 0x001fe200078e0012 */
[----:B------:R-:W-:Y:S04]  /*264b0*/  STL [R1+0x198], R18 ;  /* 0x0001981201007387 */ /* 0x000fe80000100800 */
[----:B------:R-:W2:Y:S04]  /*264c0*/  LDL.LU R24, [R1+0x1d4] ;  /* 0x0001d40001187983 */ /* 0x000ea80000300800 */
[----:B------:R-:W3:Y:S01]  /*264d0*/  LDL.LU R20, [R1+0x1f4] ;  /* 0x0001f40001147983 */ /* 0x000ee20000300800 */
[----:B----4-:R-:W-:-:S04]  /*264e0*/  IMAD.X R22, R9, 0x1, R22, P3 ;  /* 0x0000000109167824 */ /* 0x010fc800018e0616 */
[----:B------:R-:W-:Y:S01]  /*264f0*/  @!P4 IMAD.MOV.U32 R11, RZ, RZ, R22 ;  /* 0x000000ffff0bc224 */ /* 0x000fe200078e0016 */
[----:B------:R-:W-:-:S04]  /*26500*/  IADD3 R5, P2, PT, R8, R5, RZ ;  /* 0x0000000508057210 */ /* 0x000fc80007f5e0ff */
[----:B------:R0:W4:Y:S02]  /*26510*/  @!P4 LDG.E.U8 R93, desc[UR22][R10.64] ;  /* 0x000000160a5dc981 */ /* 0x000124000c1e1100 */
[----:B0-----:R-:W-:Y:S02]  /*26520*/  IMAD.MOV.U32 R11, RZ, RZ, R5 ;  /* 0x000000ffff0b7224 */ /* 0x001fe400078e0005 */
[----:B------:R-:W-:-:S04]  /*26530*/  IMAD.X R4, R9, 0x1, R4, P2 ;  /* 0x0000000109047824 */ /* 0x000fc800010e0604 */
[----:B------:R-:W-:-:S05]  /*26540*/  IMAD.MOV.U32 R10, RZ, RZ, R4 ;  /* 0x000000ffff0a7224 */ /* 0x000fca00078e0004 */
[-C--:B------:R-:W-:Y:S01]  /*26550*/  @!P4 LOP3.LUT R11, R11, R10.reuse, RZ, 0x3c, !PT ;  /* 0x0000000a0b0bc212 */ /* 0x080fe200078e3cff */
[----:B------:R0:W-:Y:S03]  /*26560*/  STL [R1+0xb0], R17 ;  /* 0x0000b01101007387 */ /* 0x0001e60000100800 */
[----:B------:R-:W-:-:S04]  /*26570*/  @!P4 LOP3.LUT R10, R11, R10, RZ, 0x3c, !PT ;  /* 0x0000000a0b0ac212 */ /* 0x000fc800078e3cff */
[----:B------:R-:W-:Y:S01]  /*26580*/  @!P4 LOP3.LUT R11, R11, R10, RZ, 0x3c, !PT ;  /* 0x0000000a0b0bc212 */ /* 0x000fe200078e3cff */
[----:B0-----:R-:W3:Y:S04]  /*26590*/  LDL.LU R17, [R1+0x1f8] ;  /* 0x0001f80001117983 */ /* 0x001ee80000300800 */
[----:B------:R0:W4:Y:S01]  /*265a0*/  @!P4 LDG.E.U8 R6, desc[UR22][R10.64] ;  /* 0x000000160a06c981 */ /* 0x000122000c1e1100 */
[----:B------:R-:W-:-:S03]  /*265b0*/  IADD3 R19, P3, PT, R8, R19, RZ ;  /* 0x0000001308137210 */ /* 0x000fc60007f7e0ff */
[----:B------:R-:W-:Y:S04]  /*265c0*/  STL [R1+0x1b8], R5 ;  /* 0x0001b80501007387 */ /* 0x000fe80000100800 */
[----:B------:R1:W-:Y:S01]  /*265d0*/  STL [R1+0x194], R22 ;  /* 0x0001941601007387 */ /* 0x0003e20000100800 */
[----:B0-----:R-:W-:-:S03]  /*265e0*/  IMAD.MOV.U32 R11, RZ, RZ, R19 ;  /* 0x000000ffff0b7224 */ /* 0x001fc600078e0013 */
[----:B------:R-:W-:Y:S04]  /*265f0*/  STL [R1+0xce0], R2 ;  /* 0x000ce00201007387 */ /* 0x000fe80000100800 */
[----:B------:R-:W-:Y:S04]  /*26600*/  STL [R1+0xd24], R2 ;  /* 0x000d240201007387 */ /* 0x000fe80000100800 */
[----:B------:R-:W-:Y:S04]  /*26610*/  STL [R1+0xcdc], R3 ;  /* 0x000cdc0301007387 */ /* 0x000fe80000100800 */
[----:B------:R-:W-:Y:S04]  /*26620*/  STL [R1+0xd28], R3 ;  /* 0x000d280301007387 */ /* 0x000fe80000100800 */
[----:B------:R-:W4:Y:S04]  /*26630*/  LDL.LU R25, [R1+0x218] ;  /* 0x0002180001197983 */ /* 0x000f280000300800 */
[----:B------:R-:W-:Y:S04]  /*26640*/  STL [R1+0x1d8], R19 ;  /* 0x0001d81301007387 */ /* 0x000fe80000100800 */
[----:B------:R0:W-:Y:S04]  /*26650*/  STL [R1+0x1b4], R4 ;  /* 0x0001b40401007387 */ /* 0x0001e80000100800 */
[----:B-1----:R-:W4:Y:S04]  /*26660*/  LDL.LU R22, [R1+0x238] ;  /* 0x0002380001167983 */ /* 0x002f280000300800 */
[----:B------:R-:W4:Y:S01]  /*26670*/  LDL.LU R18, [R1+0x278] ;  /* 0x0002780001127983 */ /* 0x000f220000300800 */
[----:B------:R-:W-:-:S03]  /*26680*/  PRMT R21, RZ, 0x7610, R21 ;  /* 0x00007610ff157816 */ /* 0x000fc60000000015 */
[----:B0-----:R-:W4:Y:S04]  /*26690*/  LDL.LU R4, [R1+0xe60] ;  /* 0x000e600001047983 */ /* 0x001f280000300800 */
[----:B------:R-:W4:Y:S01]  /*266a0*/  LDL.LU R5, [R1+0xe5c] ;  /* 0x000e5c0001057983 */ /* 0x000f220000300800 */
[----:B--2---:R-:W-:-:S04]  /*266b0*/  IMAD.X R24, R9, 0x1, R24, P3 ;  /* 0x0000000109187824 */ /* 0x004fc800018e0618 */
[----:B------:R-:W-:-:S05]  /*266c0*/  IMAD.MOV.U32 R10, RZ, RZ, R24 ;  /* 0x000000ffff0a7224 */ /* 0x000fca00078e0018 */
[----:B------:R-:W-:-:S04]  /*266d0*/  @!P4 LOP3.LUT R11, R11, R10, RZ, 0x3c, !PT ;  /* 0x0000000a0b0bc212 */ /* 0x000fc800078e3cff */
[----:B------:R-:W-:-:S04]  /*266e0*/  @!P4 LOP3.LUT R10, R11, R10, RZ, 0x3c, !PT ;  /* 0x0000000a0b0ac212 */ /* 0x000fc800078e3cff */
[----:B------:R-:W-:-:S05]  /*266f0*/  @!P4 LOP3.LUT R11, R11, R10, RZ, 0x3c, !PT ;  /* 0x0000000a0b0bc212 */ /* 0x000fca00078e3cff */
[----:B------:R0:W2:Y:S01]  /*26700*/  @!P4 LDG.E.U8 R21, desc[UR22][R10.64] ;  /* 0x000000160a15c981 */ /* 0x0000a2000c1e1100 */
[----:B---3--:R-:W-:-:S05]  /*26710*/  IADD3 R17, P2, PT, R8, R17, RZ ;  /* 0x0000001108117210 */ /* 0x008fca0007f5e0ff */
[----:B------:R-:W-:Y:S04]  /*26720*/  STL [R1+0x1f8], R17 ;  /* 0x0001f81101007387 */ /* 0x000fe80000100800 */
[----:B----4-:R1:W-:Y:S04]  /*26730*/  STL [R1+0xac], R6 ;  /* 0x0000ac0601007387 */ /* 0x0103e80000100800 */
[----:B-1----:R-:W3:Y:S01]  /*26740*/  LDL.LU R6, [R1+0xe58] ;  /* 0x000e580001067983 */ /* 0x002ee20000300800 */
[----:B------:R-:W-:Y:S02]  /*26750*/  IMAD.X R20, R9, 0x1, R20, P2 ;  /* 0x0000000109147824 */ /* 0x000fe400010e0614 */
[----:B0-----:R-:W-:Y:S01]  /*26760*/  @!P4 IMAD.MOV.U32 R10, RZ, RZ, R17 ;  /* 0x000000ffff0ac224 */ /* 0x001fe200078e0011 */
[----:B------:R0:W-:Y:S01]  /*26770*/  STL [R1+0x1d4], R24 ;  /* 0x0001d41801007387 */ /* 0x0001e20000100800 */
[----:B------:R-:W-:-:S03]  /*26780*/  @!P4 IMAD.MOV.U32 R11, RZ, RZ, R20 ;  /* 0x000000ffff0bc224 */ /* 0x000fc600078e0014 */
[----:B0-----:R-:W4:Y:S04]  /*26790*/  LDL.LU R24, [R1+0xe54] ;  /* 0x000e540001187983 */ /* 0x001f280000300800 */
[----:B------:R-:W4:Y:S04]  /*267a0*/  LDL.LU R19, [R1+0x234] ;  /* 0x0002340001137983 */ /* 0x000f280000300800 */
[----:B------:R-:W-:Y:S04]  /*267b0*/  STL [R1+0x1f4], R20 ;  /* 0x0001f41401007387 */ /* 0x000fe80000100800 */
[----:B--2---:R0:W-:Y:S04]  /*267c0*/  STL [R1+0xb8], R21 ;  /* 0x0000b81501007387 */ /* 0x0041e80000100800 */
[----:B0-----:R-:W2:Y:S01]  /*267d0*/  LDL.LU R21, [R1+0x274] ;  /* 0x0002740001157983 */ /* 0x001ea20000300800 */
[----:B---3--:R-:W-:-:S06]  /*267e0*/  PRMT R6, RZ, 0x7610, R6 ;  /* 0x00007610ff067816 */ /* 0x008fcc0000000006 */
[----:B------:R0:W3:Y:S04]  /*267f0*/  @!P4 LDG.E.U8 R6, desc[UR22][R10.64] ;  /* 0x000000160a06c981 */ /* 0x0000e8000c1e1100 */
[----:B------:R-:W2:Y:S01]  /*26800*/  LDL.LU R11, [R1+0x214] ;  /* 0x00021400010b7983 */ /* 0x000ea20000300800 */
[C---:B------:R-:W-:Y:S02]  /*26810*/  IADD3 R25, P2, PT, R8.reuse, R25, RZ ;  /* 0x0000001908197210 */ /* 0x040fe40007f5e0ff */
[----:B------:R-:W-:Y:S02]  /*26820*/  IADD3 R22, P3, PT, R8, R22, RZ ;  /* 0x0000001608167210 */ /* 0x000fe40007f7e0ff */
[----:B----4-:R-:W-:Y:S01]  /*26830*/  PRMT R24, RZ, 0x7610, R24 ;  /* 0x00007610ff187816 */ /* 0x010fe20000000018 */
[----:B0-----:R-:W-:-:S02]  /*26840*/  @!P4 IMAD.MOV.U32 R10, RZ, RZ, R25 ;  /* 0x000000ffff0ac224 */ /* 0x001fc400078e0019 */
[C---:B------:R-:W-:Y:S01]  /*26850*/  IMAD.X R19, R9.reuse, 0x1, R19, P3 ;  /* 0x0000000109137824 */ /* 0x040fe200018e0613 */
[----:B------:R-:W-:Y:S01]  /*26860*/  PRMT R5, RZ, 0x7610, R5 ;  /* 0x00007610ff057816 */ /* 0x000fe20000000005 */
[----:B---3--:R0:W-:Y:S04]  /*26870*/  STL [R1+0xc0], R6 ;  /* 0x0000c00601007387 */ /* 0x0081e80000100800 */
[----:B0-----:R-:W3:Y:S01]  /*26880*/  LDL.LU R6, [R1+0x298] ;  /* 0x0002980001067983 */ /* 0x001ee20000300800 */
[----:B--2---:R-:W-:-:S03]  /*26890*/  IMAD.X R11, R9, 0x1, R11, P2 ;  /* 0x00000001090b7824 */ /* 0x004fc600010e060b */
[----:B------:R-:W-:Y:S04]  /*268a0*/  STL [R1+0x218], R25 ;  /* 0x0002181901007387 */ /* 0x000fe80000100800 */
[----:B------:R-:W2:Y:S04]  /*268b0*/  LDL.LU R17, [R1+0x2b8] ;  /* 0x0002b80001117983 */ /* 0x000ea80000300800 */
[----:B------:R-:W4:Y:S04]  /*268c0*/  LDL.LU R20, [R1+0x2d8] ;  /* 0x0002d80001147983 */ /* 0x000f280000300800 */
[----:B------:R-:W-:Y:S04]  /*268d0*/  STL [R1+0x238], R22 ;  /* 0x0002381601007387 */ /* 0x000fe80000100800 */
[----:B------:R0:W-:Y:S04]  /*268e0*/  STL [R1+0x214], R11 ;  /* 0x0002140b01007387 */ /* 0x0001e80000100800 */
[----:B------:R1:W2:Y:S02]  /*268f0*/  @!P4 LDG.E.U8 R24, desc[UR22][R10.64] ;  /* 0x000000160a18c981 */ /* 0x0002a4000c1e1100 */
[----:B-1----:R-:W-:-:S02]  /*26900*/  IMAD.MOV.U32 R10, RZ, RZ, R19 ;  /* 0x000000ffff0a7224 */ /* 0x002fc400078e0013 */
[----:B0-----:R-:W-:-:S05]  /*26910*/  IMAD.MOV.U32 R11, RZ, RZ, R22 ;  /* 0x000000ffff0b7224 */ /* 0x001fca00078e0016 */
[----:B------:R-:W-:-:S04]  /*26920*/  @!P4 LOP3.LUT R11, R11, R10, RZ, 0x3c, !PT ;  /* 0x0000000a0b0bc212 */ /* 0x000fc800078e3cff */
[----:B------:R-:W-:-:S04]  /*26930*/  @!P4 LOP3.LUT R10, R11, R10, RZ, 0x3c, !PT ;  /* 0x0000000a0b0ac212 */ /* 0x000fc800078e3cff */
[----:B------:R-:W-:-:S05]  /*26940*/  @!P4 LOP3.LUT R11, R11, R10, RZ, 0x3c, !PT ;  /* 0x0000000a0b0bc212 */ /* 0x000fca00078e3cff */
[----:B------:R0:W2:Y:S01]  /*26950*/  @!P4 LDG.E.U8 R5, desc[UR22][R10.64] ;  /* 0x000000160a05c981 */ /* 0x0000a2000c1e1100 */
[----:B------:R-:W-:Y:S02]  /*26960*/  IADD3 R18, P2, PT, R8, R18, RZ ;  /* 0x0000001208127210 */ /* 0x000fe40007f5e0ff */
[----:B------:R-:W-:-:S03]  /*26970*/  PRMT R4, RZ, 0x7610, R4 ;  /* 0x00007610ff047816 */ /* 0x000fc60000000004 */
[----:B------:R-:W-:Y:S01]  /*26980*/  IMAD.X R21, R9, 0x1, R21, P2 ;  /* 0x0000000109157824 */ /* 0x000fe200010e0615 */
[----:B------:R-:W-:Y:S04]  /*26990*/  STL [R1+0x278], R18 ;  /* 0x0002781201007387 */ /* 0x000fe80000100800 */
[----:B------:R-:W3:Y:S01]  /*269a0*/  LDL.LU R25, [R1+0x2b4] ;  /* 0x0002b40001197983 */ /* 0x000ee20000300800 */
[----:B0-----:R-:W-:Y:S02]  /*269b0*/  IMAD.MOV.U32 R11, RZ, RZ, R21 ;  /* 0x000000ffff0b7224 */ /* 0x001fe400078e0015 */
[----:B------:R-:W-:Y:S01]  /*269c0*/  @!P4 IMAD.MOV.U32 R10, RZ, RZ, R18 ;  /* 0x000000ffff0ac224 */ /* 0x000fe200078e0012 */
[----:B------:R0:W-:Y:S04]  /*269d0*/  STL [R1+0x234], R19 ;  /* 0x0002341301007387 */ /* 0x0001e80000100800 */
[----:B------:R1:W3:Y:S04]  /*269e0*/  @!P4 LDG.E.U8 R4, desc[UR22][R10.64] ;  /* 0x000000160a04c981 */ /* 0x0002e8000c1e1100 */
[----:B0-----:R-:W3:Y:S04]  /*269f0*/  LDL.LU R19, [R1+0xe50] ;  /* 0x000e500001137983 */ /* 0x001ee80000300800 */
[----:B------:R-:W3:Y:S04]  /*26a00*/  LDL.LU R22, [R1+0xe4c] ;  /* 0x000e4c0001167983 */ /* 0x000ee80000300800 */
[----:B--2---:R0:W-:Y:S04]  /*26a10*/  STL [R1+0xd4], R5 ;  /* 0x0000d40501007387 */ /* 0x0041e80000100800 */
[----:B0-----:R-:W2:Y:S04]  /*26a20*/  LDL.LU R5, [R1+0xe48] ;  /* 0x000e480001057983 */ /* 0x001ea80000300800 */
[----:B------:R0:W-:Y:S04]  /*26a30*/  STL [R1+0x274], R21 ;  /* 0x0002741501007387 */ /* 0x0001e80000100800 */
[----:B0-----:R-:W4:Y:S04]  /*26a40*/  LDL.LU R21, [R1+0x2d4] ;  /* 0x0002d40001157983 */ /* 0x001f280000300800 */
[----:B------:R-:W4:Y:S01]  /*26a50*/  LDL.LU R11, [R1+0x294] ;  /* 0x00029400010b7983 */ /* 0x000f220000300800 */
[----:B---3--:R-:W-:-:S05]  /*26a60*/  IADD3 R6, P2, PT, R8, R6, RZ ;  /* 0x0000000608067210 */ /* 0x008fca0007f5e0ff */
[----:B-1----:R-:W-:Y:S01]  /*26a70*/  @!P4 IMAD.MOV.U32 R10, RZ, RZ, R6 ;  /* 0x000000ffff0ac224 */ /* 0x002fe200078e0006 */
[----:B--2---:R-:W-:Y:S01]  /*26a80*/  PRMT R5, RZ, 0x7610, R5 ;  /* 0x00007610ff057816 */ /* 0x004fe20000000005 */
[----:B----4-:R-:W-:-:S05]  /*26a90*/  IMAD.X R11, R9, 0x1, R11, P2 ;  /* 0x00000001090b7824 */ /* 0x010fca00010e060b */
[----:B------:R-:W2:Y:S01]  /*26aa0*/  @!P4 LDG.E.U8 R5, desc[UR22][R10.64] ;  /* 0x000000160a05c981 */ /* 0x000ea2000c1e1100 */
[C---:B------:R-:W-:Y:S02]  /*26ab0*/  IADD3 R17, P3, PT, R8.reuse, R17, RZ ;  /* 0x0000001108117210 */ /* 0x040fe40007f7e0ff */
[----:B------:R-:W-:Y:S01]  /*26ac0*/  IADD3 R20, P2, PT, R8, R20, RZ ;  /* 0x0000001408147210 */ /* 0x000fe20007f5e0ff */
[----:B------:R0:W-:Y:S02]  /*26ad0*/  STL [R1+0xd8], R4 ;  /* 0x0000d80401007387 */ /* 0x0001e40000100800 */
[----:B------:R-:W-:Y:S02]  /*26ae0*/  IMAD.X R25, R9, 0x1, R25, P3 ;  /* 0x0000000109197824 */ /* 0x000fe400018e0619 */
[----:B0-----:R-:W3:Y:S04]  /*26af0*/  LDL.LU R4, [R1+0x2f8] ;  /* 0x0002f80001047983 */ /* 0x001ee80000300800 */
[----:B------:R0:W-:Y:S04]  /*26b00*/  STL [R1+0x298], R6 ;  /* 0x0002980601007387 */ /* 0x0001e80000100800 */
[----:B------:R-:W4:Y:S04]  /*26b10*/  LDL.LU R18, [R1+0x318] ;  /* 0x0003180001127983 */ /* 0x000f280000300800 */
[----:B------:R-:W-:Y:S04]  /*26b20*/  STL [R1+0x2b8], R17 ;  /* 0x0002b81101007387 */ /* 0x000fe80000100800 */
[----:B------:R-:W-:Y:S04]  /*26b30*/  STL [R1+0x294], R11 ;  /* 0x0002940b01007387 */ /* 0x000fe80000100800 */
[----:B------:R-:W-:Y:S04]  /*26b40*/  STL [R1+0x2d8], R20 ;  /* 0x0002d81401007387 */ /* 0x000fe80000100800 */
[----:B0-----:R-:W4:Y:S04]  /*26b50*/  LDL.LU R6, [R1+0x338] ;  /* 0x0003380001067983 */ /* 0x001f280000300800 */
[----:B------:R-:W-:Y:S04]  /*26b60*/  STL [R1+0x2b4], R25 ;  /* 0x0002b41901007387 */ /* 0x000fe80000100800 */
[----:B--2---:R0:W-:Y:S04]  /*26b70*/  STL [R1+0xd0], R5 ;  /* 0x0000d00501007387 */ /* 0x0041e80000100800 */
[----:B0-----:R-:W2:Y:S01]  /*26b80*/  LDL.LU R5, [R1+0xe44] ;  /* 0x000e440001057983 */ /* 0x001ea20000300800 */
[----:B------:R-:W-:Y:S01]  /*26b90*/  PRMT R22, RZ, 0x7610, R22 ;  /* 0x00007610ff167816 */ /* 0x000fe20000000016 */
[----:B------:R-:W-:-:S02]  /*26ba0*/  IMAD.MOV.U32 R11, RZ, RZ, R25 ;  /* 0x000000ffff0b7224 */ /* 0x000fc400078e0019 */
[----:B------:R-:W-:Y:S01]  /*26bb0*/  @!P4 IMAD.MOV.U32 R10, RZ, RZ, R17 ;  /* 0x000000ffff0ac224 */ /* 0x000fe200078e0011 */
[----:B------:R-:W4:Y:S01]  /*26bc0*/  LDL.LU R25, [R1+0xe40] ;  /* 0x000e400001197983 */ /* 0x000f220000300800 */
[----:B------:R-:W-:Y:S01]  /*26bd0*/  IMAD.X R21, R9, 0x1, R21, P2 ;  /* 0x0000000109157824 */ /* 0x000fe200010e0615 */
[----:B---3--:R-:W-:Y:S02]  /*26be0*/  IADD3 R4, P2, PT, R8, R4, RZ ;  /* 0x0000000408047210 */ /* 0x008fe40007f5e0ff */
[----:B------:R0:W3:Y:S04]  /*26bf0*/  @!P4 LDG.E.U8 R22, desc[UR22][R10.64] ;  /* 0x000000160a16c981 */ /* 0x0000e8000c1e1100 */
[----:B------:R-:W3:Y:S01]  /*26c00*/  LDL.LU R17, [R1+0x314] ;  /* 0x0003140001117983 */ /* 0x000ee20000300800 */
[----:B0-----:R-:W-:-:S02]  /*26c10*/  @!P4 IMAD.MOV.U32 R10, RZ, RZ, R20 ;  /* 0x000000ffff0ac224 */ /* 0x001fc400078e0014 */
[----:B------:R-:W-:Y:S01]  /*26c20*/  @!P4 IMAD.MOV.U32 R11, RZ, RZ, R21 ;  /* 0x000000ffff0bc224 */ /* 0x000fe200078e0015 */
[----:B------:R0:W-:Y:S04]  /*26c30*/  STL [R1+0x2d4], R21 ;  /* 0x0002d41501007387 */ /* 0x0001e80000100800 */
[----:B0-----:R-:W3:Y:S04]  /*26c40*/  LDL.LU R21, [R1+0x334] ;  /* 0x0003340001157983 */ /* 0x001ee80000300800 */
[----:B------:R-:W-:Y:S01]  /*26c50*/  STL [R1+0x2f8], R4 ;  /* 0x0002f80401007387 */ /* 0x000fe20000100800 */
[----:B--2---:R-:W-:-:S06]  /*26c60*/  PRMT R5, RZ, 0x7610, R5 ;  /* 0x00007610ff057816 */ /* 0x004fcc0000000005 */
[----:B------:R0:W2:Y:S04]  /*26c70*/  @!P4 LDG.E.U8 R5, desc[UR22][R10.64] ;  /* 0x000000160a05c981 */ /* 0x0000a8000c1e1100 */
[----:B------:R-:W2:Y:S01]  /*26c80*/  LDL.LU R10, [R1+0x2f4] ;  /* 0x0002f400010a7983 */ /* 0x000ea20000300800 */
[----:B0-----:R-:W-:Y:S01]  /*26c90*/  IMAD.MOV.U32 R11, RZ, RZ, R4 ;  /* 0x000000ffff0b7224 */ /* 0x001fe200078e0004 */
[----:B----4-:R-:W-:Y:S02]  /*26ca0*/  IADD3 R18, P3, PT, R8, R18, RZ ;  /* 0x0000001208127210 */ /* 0x010fe40007f7e0ff */
[----:B------:R-:W4:Y:S04]  /*26cb0*/  LDL.LU R20, [R1+0x358] ;  /* 0x0003580001147983 */ /* 0x000f280000300800 */
[----:B---3--:R0:W-:Y:S01]  /*26cc0*/  STL [R1+0xcc], R22 ;  /* 0x0000cc1601007387 */ /* 0x0081e20000100800 */
[----:B------:R-:W-:-:S03]  /*26cd0*/  PRMT R25, RZ, 0x7610, R25 ;  /* 0x00007610ff197816 */ /* 0x000fc60000000019 */
[----:B0-----:R-:W3:Y:S04]  /*26ce0*/  LDL.LU R22, [R1+0x374] ;  /* 0x0003740001167983 */ /* 0x001ee80000300800 */
[----:B--2---:R0:W-:Y:S01]  /*26cf0*/  STL [R1+0xbc], R5 ;  /* 0x0000bc0501007387 */ /* 0x0041e20000100800 */
[----:B------:R-:W-:-:S03]  /*26d00*/  IMAD.X R10, R9, 0x1, R10, P2 ;  /* 0x00000001090a7824 */ /* 0x000fc600010e060a */
[----:B0-----:R-:W2:Y:S02]  /*26d10*/  LDL.LU R5, [R1+0x378] ;  /* 0x0003780001057983 */ /* 0x001ea40000300800 */
[-C--:B------:R-:W-:Y:S02]  /*26d20*/  @!P4 LOP3.LUT R11, R11, R10.reuse, RZ, 0x3c, !PT ;  /* 0x0000000a0b0bc212 */ /* 0x080fe400078e3cff */
[----:B------:R-:W2:Y:S04]  /*26d30*/  LDL.LU R4, [R1+0x398] ;  /* 0x0003980001047983 */ /* 0x000ea80000300800 */
[----:B------:R-:W-:Y:S04]  /*26d40*/  STL [R1+0x318], R18 ;  /* 0x0003181201007387 */ /* 0x000fe80000100800 */
[----:B------:R0:W-:Y:S02]  /*26d50*/  STL [R1+0x2f4], R10 ;  /* 0x0002f40a01007387 */ /* 0x0001e40000100800 */
[----:B0-----:R-:W-:-:S04]  /*26d60*/  @!P4 LOP3.LUT R10, R11, R10, RZ, 0x3c, !PT ;  /* 0x0000000a0b0ac212 */ /* 0x001fc800078e3cff */
[----:B------:R-:W-:-:S05]  /*26d70*/  @!P4 LOP3.LUT R11, R11, R10, RZ, 0x3c, !PT ;  /* 0x0000000a0b0bc212 */ /* 0x000fca00078e3cff */
[----:B------:R0:W2:Y:S01]  /*26d80*/  @!P4 LDG.E.U8 R25, desc[UR22][R10.64] ;  /* 0x000000160a19c981 */ /* 0x0000a2000c1e1100 */
[----:B------:R-:W-:-:S05]  /*26d90*/  IADD3 R6, P2, PT, R8, R6, RZ ;  /* 0x0000000608067210 */ /* 0x000fca0007f5e0ff */
[----:B------:R-:W-:Y:S01]  /*26da0*/  STL [R1+0x338], R6 ;  /* 0x0003380601007387 */ /* 0x000fe20000100800 */
[C---:B------:R-:W-:Y:S01]  /*26db0*/  IMAD.X R17, R9.reuse, 0x1, R17, P3 ;  /* 0x0000000109117824 */ /* 0x040fe200018e0611 */
[----:B------:R-:W-:Y:S01]  /*26dc0*/  PRMT R19, RZ, 0x7610, R19 ;  /* 0x00007610ff137816 */ /* 0x000fe20000000013 */
[----:B0-----:R-:W-:Y:S02]  /*26dd0*/  @!P4 IMAD.MOV.U32 R10, RZ, RZ, R18 ;  /* 0x000000ffff0ac224 */ /* 0x001fe400078e0012 */
[----:B------:R-:W-:Y:S02]  /*26de0*/  @!P4 IMAD.MOV.U32 R11, RZ, RZ, R17 ;  /* 0x000000ffff0bc224 */ /* 0x000fe400078e0011 */
[----:B------:R-:W-:-:S03]  /*26df0*/  IMAD.X R21, R9, 0x1, R21, P2 ;  /* 0x0000000109157824 */ /* 0x000fc600010e0615 */
[----:B------:R0:W3:Y:S04]  /*26e00*/  @!P4 LDG.E.U8 R19, desc[UR22][R10.64] ;  /* 0x000000160a13c981 */ /* 0x0000e8000c1e1100 */
[----:B--2---:R1:W-:Y:S04]  /*26e10*/  STL [R1+0xa8], R25 ;  /* 0x0000a81901007387 */ /* 0x0043e80000100800 */
[----:B-1----:R-:W2:Y:S01]  /*26e20*/  LDL.LU R25, [R1+0xe3c] ;  /* 0x000e3c0001197983 */ /* 0x002ea20000300800 */
[----:B0-----:R-:W-:Y:S02]  /*26e30*/  IMAD.MOV.U32 R10, RZ, RZ, R21 ;  /* 0x000000ffff0a7224 */ /* 0x001fe400078e0015 */
[----:B------:R-:W-:-:S05]  /*26e40*/  IMAD.MOV.U32 R11, RZ, RZ, R6 ;  /* 0x000000ffff0b7224 */ /* 0x000fca00078e0006 */
[----:B------:R-:W-:-:S04]  /*26e50*/  @!P4 LOP3.LUT R11, R11, R10, RZ, 0x3c, !PT ;  /* 0x0000000a0b0bc212 */ /* 0x000fc800078e3cff */
[----:B------:R-:W-:-:S04]  /*26e60*/  @!P4 LOP3.LUT R10, R11, R10, RZ, 0x3c, !PT ;  /* 0x0000000a0b0ac212 */ /* 0x000fc800078e3cff */
[----:B------:R-:W-:Y:S02]  /*26e70*/  @!P4 LOP3.LUT R11, R11, R10, RZ, 0x3c, !PT ;  /* 0x0000000a0b0bc212 */ /* 0x000fe400078e3cff */
[----:B--2---:R-:W-:-:S06]  /*26e80*/  PRMT R25, RZ, 0x7610, R25 ;  /* 0x00007610ff197816 */ /* 0x004fcc0000000019 */
[----:B------:R0:W2:Y:S04]  /*26e90*/  @!P4 LDG.E.U8 R25, desc[UR22][R10.64] ;  /* 0x000000160a19c981 */ /* 0x0000a8000c1e1100 */
[----:B------:R1:W-:Y:S01]  /*26ea0*/  STL [R1+0x314], R17 ;  /* 0x0003141101007387 */ /* 0x0003e20000100800 */
[----:B----4-:R-:W-:-:S03]  /*26eb0*/  IADD3 R20, P3, PT, R8, R20, RZ ;  /* 0x0000001408147210 */ /* 0x010fc60007f7e0ff */
[----:B-1----:R-:W4:Y:S04]  /*26ec0*/  LDL.LU R17, [R1+0xe38] ;  /* 0x000e380001117983 */ /* 0x002f280000300800 */
[----:B------:R-:W4:Y:S04]  /*26ed0*/  LDL.LU R18, [R1+0xe34] ;  /* 0x000e340001127983 */ /* 0x000f280000300800 */
[----:B---3--:R1:W-:Y:S01]  /*26ee0*/  STL [R1+0xa4], R19 ;  /* 0x0000a41301007387 */ /* 0x0083e20000100800 */
[----:B0-----:R-:W-:-:S03]  /*26ef0*/  IMAD.MOV.U32 R11, RZ, RZ, R20 ;  /* 0x000000ffff0b7224 */ /* 0x001fc600078e0014 */
[----:B-1----:R-:W3:Y:S04]  /*26f00*/  LDL.LU R19, [R1+0xe30] ;  /* 0x000e300001137983 */ /* 0x002ee80000300800 */
[----:B------:R0:W-:Y:S04]  /*26f10*/  STL [R1+0x334], R21 ;  /* 0x0003341501007387 */ /* 0x0001e80000100800 */
[----:B0-----:R-:W3:Y:S04]  /*26f20*/  LDL.LU R21, [R1+0xe2c] ;  /* 0x000e2c0001157983 */ /* 0x001ee80000300800 */
[----:B------:R-:W4:Y:S04]  /*26f30*/  LDL.LU R6, [R1+0x3b8] ;  /* 0x0003b80001067983 */ /* 0x000f280000300800 */
[----:B--2---:R0:W-:Y:S04]  /*26f40*/  STL [R1+0xa0], R25 ;  /* 0x0000a01901007387 */ /* 0x0041e80000100800 */
[----:B0-----:R-:W2:Y:S04]  /*26f50*/  LDL.LU R25, [R1+0xe28] ;  /* 0x000e280001197983 */ /* 0x001ea80000300800 */
[----:B------:R0:W-:Y:S04]  /*26f60*/  STL [R1+0x358], R20 ;  /* 0x0003581401007387 */ /* 0x0001e80000100800 */
[----:B0-----:R-:W4:Y:S04]  /*26f70*/  LDL.LU R20, [R1+0xe24] ;  /* 0x000e240001147983 */ /* 0x001f280000300800 */
[----:B------:R-:W4:Y:S01]  /*26f80*/  LDL.LU R10, [R1+0x354] ;  /* 0x00035400010a7983 */ /* 0x000f220000300800 */
[----:B------:R-:W-:-:S05]  /*26f90*/  IADD3 R5, P2, PT, R8, R5, RZ ;  /* 0x0000000508057210 */ /* 0x000fca0007f5e0ff */
[----:B------:R-:W-:Y:S01]  /*26fa0*/  STL [R1+0x378], R5 ;  /* 0x0003780501007387 */ /* 0x000fe20000100800 */
[C---:B------:R-:W-:Y:S01]  /*26fb0*/  IMAD.X R22, R9.reuse, 0x1, R22, P2 ;  /* 0x0000000109167824 */ /* 0x040fe200010e0616 */
[----:B---3--:R-:W-:Y:S02]  /*26fc0*/  PRMT R21, RZ, 0x7610, R21 ;  /* 0x00007610ff157816 */ /* 0x008fe40000000015 */
[----:B--2---:R-:W-:Y:S01]  /*26fd0*/  PRMT R25, RZ, 0x7610, R25 ;  /* 0x00007610ff197816 */ /* 0x004fe20000000019 */
[----:B----4-:R-:W-:-:S05]  /*26fe0*/  IMAD.X R10, R9, 0x1, R10, P3 ;  /* 0x00000001090a7824 */ /* 0x010fca00018e060a */
[-C--:B------:R-:W-:Y:S01]  /*26ff0*/  @!P4 LOP3.LUT R11, R11, R10.reuse, RZ, 0x3c, !PT ;  /* 0x0000000a0b0bc212 */ /* 0x080fe200078e3cff */
[----:B------:R0:W-:Y:S03]  /*27000*/  STL [R1+0x354], R10 ;  /* 0x0003540a01007387 */ /* 0x0001e60000100800 */
[----:B0-----:R-:W-:-:S04]  /*27010*/  @!P4 LOP3.LUT R10, R11, R10, RZ, 0x3c, !PT ;  /* 0x0000000a0b0ac212 */ /* 0x001fc800078e3cff */
[----:B------:R-:W-:-:S05]  /*27020*/  @!P4 LOP3.LUT R11, R11, R10, RZ, 0x3c, !PT ;  /* 0x0000000a0b0bc212 */ /* 0x000fca00078e3cff */
[----:B------:R0:W2:Y:S02]  /*27030*/  @!P4 LDG.E.U8 R21, desc[UR22][R10.64] ;  /* 0x000000160a15c981 */ /* 0x0000a4000c1e1100 */
[----:B0-----:R-:W-:Y:S02]  /*27040*/  @!P4 IMAD.MOV.U32 R10, RZ, RZ, R5 ;  /* 0x000000ffff0ac224 */ /* 0x001fe400078e0005 */
[----:B------:R-:W-:-:S05]  /*27050*/  @!P4 IMAD.MOV.U32 R11, RZ, RZ, R22 ;  /* 0x000000ffff0bc224 */ /* 0x000fca00078e0016 */
[----:B------:R-:W3:Y:S01]  /*27060*/  @!P4 LDG.E.U8 R25, desc[UR22][R10.64] ;  /* 0x000000160a19c981 */ /* 0x000ee2000c1e1100 */
[----:B------:R-:W-:-:S03]  /*27070*/  IADD3 R4, P2, PT, R8, R4, RZ ;  /* 0x0000000408047210 */ /* 0x000fc60007f5e0ff */
[----:B------:R-:W-:Y:S04]  /*27080*/  STL [R1+0x374], R22 ;  /* 0x0003741601007387 */ /* 0x000fe80000100800 */
[----:B--2---:R0:W-:Y:S04]  /*27090*/  STL [R1+0x9c], R21 ;  /* 0x00009c1501007387 */ /* 0x0041e80000100800 */
[----:B0-----:R-:W2:Y:S04]  /*270a0*/  LDL.LU R21, [R1+0xe20] ;  /* 0x000e200001157983 */ /* 0x001ea80000300800 */
[----:B------:R-:W4:Y:S04]  /*270b0*/  LDL.LU R22, [R1+0xe1c] ;  /* 0x000e1c0001167983 */ /* 0x000f280000300800 */
[----:B------:R-:W2:Y:S04]  /*270c0*/  LDL.LU R5, [R1+0xe18] ;  /* 0x000e180001057983 */ /* 0x000ea80000300800 */
[----:B------:R-:W-:Y:S04]  /*270d0*/  STL [R1+0x398], R4 ;  /* 0x0003980401007387 */ /* 0x000fe80000100800 */
[----:B---3--:R0:W-:Y:S04]  /*270e0*/  STL [R1+0x98], R25 ;  /* 0x0000981901007387 */ /* 0x0081e80000100800 */
[----:B0-----:R-:W3:Y:S04]  /*270f0*/  LDL.LU R25, [R1+0xe14] ;  /* 0x000e140001197983 */ /* 0x001ee80000300800 */
[----:B------:R-:W2:Y:S01]  /*27100*/  LDL.LU R11, [R1+0x394] ;  /* 0x00039400010b7983 */ /* 0x000ea20000300800 */
[----:B------:R-:W-:Y:S01]  /*27110*/  @!P4 IMAD.MOV.U32 R10, RZ, RZ, R4 ;  /* 0x000000ffff0ac224 */ /* 0x000fe200078e0004 */
[----:B---3--:R-:W-:Y:S01]  /*27120*/  PRMT R25, RZ, 0x7610, R25 ;  /* 0x00007610ff197816 */ /* 0x008fe20000000019 */
[----:B--2---:R-:W-:-:S05]  /*27130*/  IMAD.X R11, R9, 0x1, R11, P2 ;  /* 0x00000001090b7824 */ /* 0x004fca00010e060b */
[----:B------:R-:W2:Y:S04]  /*27140*/  @!P4 LDG.E.U8 R25, desc[UR22][R10.64] ;  /* 0x000000160a19c981 */ /* 0x000ea8000c1e1100 */
[----:B------:R-:W-:Y:S04]  /*27150*/  STL [R1+0x394], R11 ;  /* 0x0003940b01007387 */ /* 0x000fe80000100800 */
[----:B------:R-:W3:Y:S04]  /*27160*/  LDL.LU R4, [R1+0xe10] ;  /* 0x000e100001047983 */ /* 0x000ee80000300800 */
[----:B--2---:R0:W-:Y:S04]  /*27170*/  STL [R1+0x94], R25 ;  /* 0x0000941901007387 */ /* 0x0041e80000100800 */
[----:B0-----:R-:W2:Y:S04]  /*27180*/  LDL.LU R25, [R1+0xe0c] ;  /* 0x000e0c0001197983 */ /* 0x001ea80000300800 */
[----:B------:R-:W2:Y:S01]  /*27190*/  LDL.LU R11, [R1+0x3b4] ;  /* 0x0003b400010b7983 */ /* 0x000ea20000300800 */
[----:B------:R-:W-:-:S02]  /*271a0*/  IADD3 R6, P2, PT, R8, R6, RZ ;  /* 0x0000000608067210 */ /* 0x000fc40007f5e0ff */
[----:B------:R-:W-:-:S03]  /*271b0*/  PRMT R5, RZ, 0x7610, R5 ;  /* 0x00007610ff057816 */ /* 0x000fc60000000005 */
[----:B------:R-:W-:Y:S02]  /*271c0*/  @!P4 IMAD.MOV.U32 R10, RZ, RZ, R6 ;  /* 0x000000ffff0ac224 */ /* 0x000fe400078e0006 */
[----:B--2---:R-:W-:-:S05]  /*271d0*/  IMAD.X R11, R9, 0x1, R11, P2 ;  /* 0x00000001090b7824 */ /* 0x004fca00010e060b */
[----:B------:R-:W2:Y:S04]  /*271e0*/  @!P4 LDG.E.U8 R5, desc[UR22][R10.64] ;  /* 0x000000160a05c981 */ /* 0x000ea8000c1e1100 */
[----:B------:R0:W-:Y:S04]  /*271f0*/  STL [R1+0x3b8], R6 ;  /* 0x0003b80601007387 */ /* 0x0001e80000100800 */
[----:B------:R-:W-:Y:S04]  /*27200*/  STL [R1+0x3b4], R11 ;  /* 0x0003b40b01007387 */ /* 0x000fe80000100800 */
[----:B0-----:R-:W3:Y:S04]  /*27210*/  LDL.LU R6, [R1+0xe08] ;  /* 0x000e080001067983 */ /* 0x001ee80000300800 */
[----:B--2---:R0:W-:Y:S04]  /*27220*/  STL [R1+0x90], R5 ;  /* 0x0000900501007387 */ /* 0x0041e80000100800 */
[----:B0-----:R-:W2:Y:S04]  /*27230*/  LDL.LU R5, [R1+0xe04] ;  /* 0x000e040001057983 */ /* 0x001ea80000300800 */
[----:B------:R-:W2:Y:S04]  /*27240*/  LDL.LU R10, [R1+0x3d4] ;  /* 0x0003d400010a7983 */ /* 0x000ea80000300800 */
[----:B------:R-:W2:Y:S01]  /*27250*/  LDL.LU R11, [R1+0x3d8] ;  /* 0x0003d800010b7983 */ /* 0x000ea20000300800 */
[----:B---3--:R-:W-:-:S02]  /*27260*/  PRMT R4, RZ, 0x7610, R4 ;  /* 0x00007610ff047816 */ /* 0x008fc40000000004 */
[----:B--2---:R-:W-:-:S05]  /*27270*/  IADD3 R11, P2, PT, R8, R11, RZ ;  /* 0x0000000b080b7210 */ /* 0x004fca0007f5e0ff */
[----:B------:R-:W-:Y:S01]  /*27280*/  IMAD.X R10, R9, 0x1, R10, P2 ;  /* 0x00000001090a7824 */ /* 0x000fe200010e060a */
[----:B------:R0:W-:Y:S04]  /*27290*/  STL [R1+0x3d8], R11 ;  /* 0x0003d80b01007387 */ /* 0x0001e80000100800 */
[----:B------:R1:W-:Y:S01]  /*272a0*/  STL [R1+0x3d4], R10 ;  /* 0x0003d40a01007387 */ /* 0x0003e20000100800 */
[----:B0-----:R-:W-:-:S04]  /*272b0*/  @!P4 LOP3.LUT R11, R11, R10, RZ, 0x3c, !PT ;  /* 0x0000000a0b0bc212 */ /* 0x001fc800078e3cff */
[----:B-1----:R-:W-:-:S04]  /*272c0*/  @!P4 LOP3.LUT R10, R11, R10, RZ, 0x3c, !PT ;  /* 0x0000000a0b0ac212 */ /* 0x002fc800078e3cff */
[----:B------:R-:W-:-:S05]  /*272d0*/  @!P4 LOP3.LUT R11, R11, R10, RZ, 0x3c, !PT ;  /* 0x0000000a0b0bc212 */ /* 0x000fca00078e3cff */
[----:B------:R-:W2:Y:S04]  /*272e0*/  @!P4 LDG.E.U8 R4, desc[UR22][R10.64] ;  /* 0x000000160a04c981 */ /* 0x000ea8000c1e1100 */
[----:B--2---:R0:W-:Y:S04]  /*272f0*/  STL [R1+0x8c], R4 ;  /* 0x00008c0401007387 */ /* 0x0041e80000100800 */
[----:B0-----:R-:W2:Y:S04]  /*27300*/  LDL.LU R4, [R1+0xe00] ;  /* 0x000e000001047983 */ /* 0x001ea80000300800 */
[----:B------:R-:W3:Y:S04]  /*27310*/  LDL.LU R10, [R1+0x3f4] ;  /* 0x0003f400010a7983 */ /* 0x000ee80000300800 */
[----:B------:R-:W2:Y:S01]  /*27320*/  LDL.LU R11, [R1+0x3f8] ;  /* 0x0003f800010b7983 */ /* 0x000ea20000300800 */
[----:B----4-:R-:W-:-:S02]  /*27330*/  PRMT R22, RZ, 0x7610, R22 ;  /* 0x00007610ff167816 */ /* 0x010fc40000000016 */
[----:B--2---:R-:W-:-:S05]  /*27340*/  IADD3 R11, P2, PT, R8, R11, RZ ;  /* 0x0000000b080b7210 */ /* 0x004fca0007f5e0ff */
[----:B---3--:R-:W-:Y:S01]  /*27350*/  IMAD.X R10, R9, 0x1, R10, P2 ;  /* 0x00000001090a7824 */ /* 0x008fe200010e060a */
        /* <DEDUP_REMOVED lines=9> */
[----:B------:R-:W4:Y:S01]  /*273f0*/  LDL.LU R11, [R1+0x418] ;  /* 0x00041800010b7983 */ /* 0x000f220000300800 */
[----:B------:R-:W-:-:S02]  /*27400*/  PRMT R21, RZ, 0x7610, R21 ;  /* 0x00007610ff157816 */ /* 0x000fc40000000015 */
[----:B----4-:R-:W-:-:S05]  /*27410*/  IADD3 R11, P2, PT, R8, R11, RZ ;  /* 0x0000000b080b7210 */ /* 0x010fca0007f5e0ff */
[----:B---3--:R-:W-:Y:S01]  /*27420*/  IMAD.X R10, R9, 0x1, R10, P2 ;  /* 0x00000001090a7824 */ /* 0x008fe200010e060a */
[----:B------:R0:W-:Y:S04]  /*27430*/  STL [R1+0x418], R11 ;  /* 0x0004180b01007387 */ /* 0x0001e80000100800 */
[----:B------:R1:W-:Y:S01]  /*27440*/  STL [R1+0x414], R10 ;  /* 0x0004140a01007387 */ /* 0x0003e20000100800 */
[----:B0-----:R-:W-:-:S04]  /*27450*/  @!P4 LOP3.LUT R11, R11, R10, RZ, 0x3c, !PT ;  /* 0x0000000a0b0bc212 */ /* 0x001fc800078e3cff */
[----:B-1----:R-:W-:-:S04]  /*27460*/  @!P4 LOP3.LUT R10, R11, R10, RZ, 0x3c, !PT ;  /* 0x0000000a0b0ac212 */ /* 0x002fc800078e3cff */
[----:B------:R-:W-:-:S05]  /*27470*/  @!P4 LOP3.LUT R11, R11, R10, RZ, 0x3c, !PT ;  /* 0x0000000a0b0bc212 */ /* 0x000fca00078e3cff */
[----:B------:R-:W3:Y:S04]  /*27480*/  @!P4 LDG.E.U8 R21, desc[UR22][R10.64] ;  /* 0x000000160a15c981 */ /* 0x000ee8000c1e1100 */
[----:B---3--:R0:W-:Y:S04]  /*27490*/  STL [R1+0x84], R21 ;  /* 0x0000841501007387 */ /* 0x0081e80000100800 */
[----:B0-----:R-:W3:Y:S04]  /*274a0*/  LDL.LU R21, [R1+0xdf8] ;  /* 0x000df80001157983 */ /* 0x001ee80000300800 */
[----:B------:R-:W4:Y:S04]  /*274b0*/  LDL.LU R10, [R1+0x434] ;  /* 0x00043400010a7983 */ /* 0x000f280000300800 */
[----:B------:R-:W2:Y:S01]  /*274c0*/  LDL.LU R11, [R1+0x438] ;  /* 0x00043800010b7983 */ /* 0x000ea20000300800 */
[----:B------:R-:W-:-:S02]  /*274d0*/  PRMT R20, RZ, 0x7610, R20 ;  /* 0x00007610ff147816 */ /* 0x000fc40000000014 */
[----:B--2---:R-:W-:-:S05]  /*274e0*/  IADD3 R11, P2, PT, R8, R11, RZ ;  /* 0x0000000b080b7210 */ /* 0x004fca0007f5e0ff */
[----:B----4-:R-:W-:Y:S01]  /*274f0*/  IMAD.X R10, R9, 0x1, R10, P2 ;  /* 0x00000001090a7824 */ /* 0x010fe200010e060a */
        /* <DEDUP_REMOVED lines=305> */
[----:B------:R-:W4:Y:S04]  /*28810*/  LDL.LU R10, [R1+0x72c] ;  /* 0x00072c00010a7983 */ /* 0x000f280000300800 */
[----:B------:R-:W3:Y:S01]  /*28820*/  LDL.LU R11, [R1+0x730] ;  /* 0x00073000010b7983 */ /* 0x000ee20000300800 */
[----:B------:R-:W-:-:S03]  /*28830*/  PRMT R62, RZ, 0x7610, R62 ;  /* 0x00007610ff3e7816 */ /* 0x000fc6000000003e */
[----:B--2---:R0:W-:Y:S04]  /*28840*/  STL [R1+0x24], R25 ;  /* 0x0000241901007387 */ /* 0x0041e80000100800 */
[----:B0-----:R-:W2:Y:S01]  /*28850*/  LDL.LU R25, [R1+0x790] ;  /* 0x0007900001197983 */ /* 0x001ea20000300800 */
[----:B---3--:R-:W-:-:S05]  /*28860*/  IADD3 R11, P2, PT, R8, R11, RZ ;  /* 0x0000000b080b7210 */ /* 0x008fca0007f5e0ff */
[----:B----4-:R-:W-:Y:S01]  /*28870*/  IMAD.X R10, R9, 0x1, R10, P2 ;  /* 0x00000001090a7824 */ /* 0x010fe200010e060a */
        /* <DEDUP_REMOVED lines=19> */
[----:B--2---:R-:W-:Y:S04]  /*289b0*/  STL [R1+0x1c], R6 ;  /* 0x00001c0601007387 */ /* 0x004fe80000100800 */
[----:B------:R-:W2:Y:S04]  /*289c0*/  LDL.LU R10, [R1+0x76c] ;  /* 0x00076c00010a7983 */ /* 0x000ea80000300800 */
[----:B------:R-:W4:Y:S01]  /*289d0*/  LDL.LU R11, [R1+0x770] ;  /* 0x00077000010b7983 */ /* 0x000f220000300800 */
[----:B------:R-:W-:-:S02]  /*289e0*/  PRMT R5, RZ, 0x7610, R5 ;  /* 0x00007610ff057816 */ /* 0x000fc40000000005 */
[----:B----4-:R-:W-:-:S05]  /*289f0*/  IADD3 R11, P2, PT, R8, R11, RZ ;  /* 0x0000000b080b7210 */ /* 0x010fca0007f5e0ff */
[----:B--2---:R-:W-:Y:S01]  /*28a00*/  IMAD.X R10, R9, 0x1, R10, P2 ;  /* 0x00000001090a7824 */ /* 0x004fe200010e060a */
[----:B------:R0:W-:Y:S04]  /*28a10*/  STL [R1+0x770], R11 ;  /* 0x0007700b01007387 */ /* 0x0001e80000100800 */
[----:B------:R1:W-:Y:S01]  /*28a20*/  STL [R1+0x76c], R10 ;  /* 0x00076c0a01007387 */ /* 0x0003e20000100800 */
[----:B0-----:R-:W-:-:S04]  /*28a30*/  @!P4 LOP3.LUT R11, R11, R10, RZ, 0x3c, !PT ;  /* 0x0000000a0b0bc212 */ /* 0x001fc800078e3cff */
[----:B-1----:R-:W-:-:S04]  /*28a40*/  @!P4 LOP3.LUT R10, R11, R10, RZ, 0x3c, !PT ;  /* 0x0000000a0b0ac212 */ /* 0x002fc800078e3cff */
[----:B------:R-:W-:-:S05]  /*28a50*/  @!P4 LOP3.LUT R11, R11, R10, RZ, 0x3c, !PT ;  /* 0x0000000a0b0bc212 */ /* 0x000fca00078e3cff */
[----:B------:R-:W2:Y:S01]  /*28a60*/  @!P4 LDG.E.U8 R5, desc[UR22][R10.64] ;  /* 0x000000160a05c981 */ /* 0x000ea2000c1e1100 */
[----:B------:R-:W-:-:S03]  /*28a70*/  IADD3 R25, P2, PT, R8, R25, RZ ;  /* 0x0000001908197210 */ /* 0x000fc60007f5e0ff */
[----:B--2---:R-:W-:Y:S04]  /*28a80*/  STL [R1+0x18], R5 ;  /* 0x0000180501007387 */ /* 0x004fe80000100800 */
[----:B------:R-:W2:Y:S01]  /*28a90*/  LDL.LU R11, [R1+0x78c] ;  /* 0x00078c00010b7983 */ /* 0x000ea20000300800 */
[----:B------:R-:W-:Y:S01]  /*28aa0*/  PRMT R3, RZ, 0x7610, R3 ;  /* 0x00007610ff037816 */ /* 0x000fe20000000003 */
[----:B------:R-:W-:Y:S02]  /*28ab0*/  @!P4 IMAD.MOV.U32 R10, RZ, RZ, R25 ;  /* 0x000000ffff0ac224 */ /* 0x000fe400078e0019 */
[----:B------:R0:W-:Y:S01]  /*28ac0*/  STL [R1+0x790], R25 ;  /* 0x0007901901007387 */ /* 0x0001e20000100800 */
[----:B--2---:R-:W-:-:S05]  /*28ad0*/  IMAD.X R11, R9, 0x1, R11, P2 ;  /* 0x00000001090b7824 */ /* 0x004fca00010e060b */
[----:B------:R1:W-:Y:S04]  /*28ae0*/  STL [R1+0x78c], R11 ;  /* 0x00078c0b01007387 */ /* 0x0003e80000100800 */
[----:B0-----:R-:W2:Y:S04]  /*28af0*/  LDL.LU R25, [R1+0x810] ;  /* 0x0008100001197983 */ /* 0x001ea80000300800 */
[----:B------:R-:W4:Y:S04]  /*28b00*/  @!P4 LDG.E.U8 R3, desc[UR22][R10.64] ;  /* 0x000000160a03c981 */ /* 0x000f28000c1e1100 */
[----:B------:R-:W2:Y:S04]  /*28b10*/  LDL.LU R10, [R1+0x7ac] ;  /* 0x0007ac00010a7983 */ /* 0x000ea80000300800 */
[----:B-1----:R-:W2:Y:S01]  /*28b20*/  LDL.LU R11, [R1+0x7b0] ;  /* 0x0007b000010b7983 */ /* 0x002ea20000300800 */
[----:B------:R-:W-:-:S03]  /*28b30*/  PRMT R2, RZ, 0x7610, R2 ;  /* 0x00007610ff027816 */ /* 0x000fc60000000002 */
[----:B----4-:R-:W-:Y:S01]  /*28b40*/  STL [R1+0xd2c], R3 ;  /* 0x000d2c0301007387 */ /* 0x010fe20000100800 */
        /* <DEDUP_REMOVED lines=21> */
[----:B---3--:R-:W-:Y:S04]  /*28ca0*/  STL [R1+0xc], R4 ;  /* 0x00000c0401007387 */ /* 0x008fe80000100800 */
        /* <DEDUP_REMOVED lines=10> */
[----:B------:R0:W3:Y:S01]  /*28d50*/  @!P4 LDG.E.U8 R3, desc[UR22][R10.64] ;  /* 0x000000160a03c981 */ /* 0x0000e2000c1e1100 */
[----:B------:R-:W-:Y:S02]  /*28d60*/  IADD3 R25, P2, PT, R8, R25, RZ ;  /* 0x0000001908197210 */ /* 0x000fe40007f5e0ff */
[----:B------:R-:W-:-:S03]  /*28d70*/  PRMT R22, RZ, 0x7610, R22 ;  /* 0x00007610ff167816 */ /* 0x000fc60000000016 */
[----:B--2---:R-:W-:Y:S02]  /*28d80*/  IMAD.X R2, R9, 0x1, R2, P2 ;  /* 0x0000000109027824 */ /* 0x004fe400010e0602 */
[----:B0-----:R-:W-:Y:S02]  /*28d90*/  @!P4 IMAD.MOV.U32 R10, RZ, RZ, R25 ;  /* 0x000000ffff0ac224 */ /* 0x001fe400078e0019 */
[----:B------:R-:W-:-:S05]  /*28da0*/  @!P4 IMAD.MOV.U32 R11, RZ, RZ, R2 ;  /* 0x000000ffff0bc224 */ /* 0x000fca00078e0002 */
[----:B------:R-:W2:Y:S04]  /*28db0*/  @!P4 LDG.E.U8 R22, desc[UR22][R10.64] ;  /* 0x000000160a16c981 */ /* 0x000ea8000c1e1100 */
[----:B---3--:R0:W-:Y:S04]  /*28dc0*/  STL [R1+0x8], R3 ;  /* 0x0000080301007387 */ /* 0x0081e80000100800 */
[----:B0-----:R-:W3:Y:S04]  /*28dd0*/  LDL.LU R3, [R1+0x850] ;  /* 0x0008500001037983 */ /* 0x001ee80000300800 */
[----:B------:R0:W-:Y:S04]  /*28de0*/  STL [R1+0x810], R25 ;  /* 0x0008101901007387 */ /* 0x0001e80000100800 */
[----:B------:R1:W-:Y:S04]  /*28df0*/  STL [R1+0x80c], R2 ;  /* 0x00080c0201007387 */ /* 0x0003e80000100800 */
[----:B0-----:R-:W4:Y:S04]  /*28e00*/  LDL.LU R25, [R1+0x86c] ;  /* 0x00086c0001197983 */ /* 0x001f280000300800 */
[----:B-1----:R-:W3:Y:S04]  /*28e10*/  LDL.LU R2, [R1+0x870] ;  /* 0x0008700001027983 */ /* 0x002ee80000300800 */
[----:B------:R-:W3:Y:S04]  /*28e20*/  LDL.LU R10, [R1+0x82c] ;  /* 0x00082c00010a7983 */ /* 0x000ee80000300800 */
[----:B------:R-:W3:Y:S04]  /*28e30*/  LDL.LU R11, [R1+0x830] ;  /* 0x00083000010b7983 */ /* 0x000ee80000300800 */
[----:B--2---:R0:W-:Y:S01]  /*28e40*/  STL [R1+0xd34], R22 ;  /* 0x000d341601007387 */ /* 0x0041e20000100800 */
[----:B------:R-:W-:-:S02]  /*28e50*/  PRMT R21, RZ, 0x7610, R21 ;  /* 0x00007610ff157816 */ /* 0x000fc40000000015 */
[----:B---3--:R-:W-:-:S05]  /*28e60*/  IADD3 R11, P2, PT, R8, R11, RZ ;  /* 0x0000000b080b7210 */ /* 0x008fca0007f5e0ff */
[----:B------:R-:W-:Y:S01]  /*28e70*/  IMAD.X R10, R9, 0x1, R10, P2 ;  /* 0x00000001090a7824 */ /* 0x000fe200010e060a */
[----:B------:R1:W-:Y:S04]  /*28e80*/  STL [R1+0x830], R11 ;  /* 0x0008300b01007387 */ /* 0x0003e80000100800 */
[----:B------:R2:W-:Y:S04]  /*28e90*/  STL [R1+0x82c], R10 ;  /* 0x00082c0a01007387 */ /* 0x0005e80000100800 */
[----:B0-----:R-:W3:Y:S01]  /*28ea0*/  LDL.LU R22, [R1+0x890] ;  /* 0x0008900001167983 */ /* 0x001ee20000300800 */
[----:B-1----:R-:W-:-:S04]  /*28eb0*/  @!P4 LOP3.LUT R11, R11, R10, RZ, 0x3c, !PT ;  /* 0x0000000a0b0bc212 */ /* 0x002fc800078e3cff */
[----:B--2---:R-:W-:-:S04]  /*28ec0*/  @!P4 LOP3.LUT R10, R11, R10, RZ, 0x3c, !PT ;  /* 0x0000000a0b0ac212 */ /* 0x004fc800078e3cff */
[----:B------:R-:W-:-:S05]  /*28ed0*/  @!P4 LOP3.LUT R11, R11, R10, RZ, 0x3c, !PT ;  /* 0x0000000a0b0bc212 */ /* 0x000fca00078e3cff */
[----:B------:R0:W2:Y:S04]  /*28ee0*/  @!P4 LDG.E.U8 R21, desc[UR22][R10.64] ;  /* 0x000000160a15c981 */ /* 0x0000a8000c1e1100 */
[----:B------:R-:W3:Y:S01]  /*28ef0*/  LDL.LU R11, [R1+0x84c] ;  /* 0x00084c00010b7983 */ /* 0x000ee20000300800 */
[----:B------:R-:W-:Y:S02]  /*28f00*/  IADD3 R3, P2, PT, R8, R3, RZ ;  /* 0x0000000308037210 */ /* 0x000fe40007f5e0ff */
[----:B------:R-:W-:-:S03]  /*28f10*/  PRMT R20, RZ, 0x7610, R20 ;  /* 0x00007610ff147816 */ /* 0x000fc60000000014 */
[----:B0-----:R-:W-:Y:S01]  /*28f20*/  @!P4 IMAD.MOV.U32 R10, RZ, RZ, R3 ;  /* 0x000000ffff0ac224 */ /* 0x001fe200078e0003 */
[----:B------:R-:W-:Y:S01]  /*28f30*/  PRMT R19, RZ, 0x7610, R19 ;  /* 0x00007610ff137816 */ /* 0x000fe20000000013 */
[----:B--2---:R0:W-:Y:S01]  /*28f40*/  STL [R1+0xd38], R21 ;  /* 0x000d381501007387 */ /* 0x0041e20000100800 */
[C---:B---3--:R-:W-:Y:S01]  /*28f50*/  IMAD.X R11, R9.reuse, 0x1, R11, P2 ;  /* 0x00000001090b7824 */ /* 0x048fe200010e060b */
[C---:B------:R-:W-:Y:S02]  /*28f60*/  IADD3 R2, P2, PT, R8.reuse, R2, RZ ;  /* 0x0000000208027210 */ /* 0x040fe40007f5e0ff */
[----:B0-----:R-:W2:Y:S03]  /*28f70*/  LDL.LU R21, [R1+0x88c] ;  /* 0x00088c0001157983 */ /* 0x001ea60000300800 */
[----:B----4-:R-:W-:Y:S01]  /*28f80*/  IMAD.X R25, R9, 0x1, R25, P2 ;  /* 0x0000000109197824 */ /* 0x010fe200010e0619 */
[----:B------:R0:W3:Y:S04]  /*28f90*/  @!P4 LDG.E.U8 R20, desc[UR22][R10.64] ;  /* 0x000000160a14c981 */ /* 0x0000e8000c1e1100 */
[----:B------:R1:W-:Y:S04]  /*28fa0*/  STL [R1+0x850], R3 ;  /* 0x0008500301007387 */ /* 0x0003e80000100800 */
[----:B------:R4:W-:Y:S01]  /*28fb0*/  STL [R1+0x84c], R11 ;  /* 0x00084c0b01007387 */ /* 0x0009e20000100800 */
[----:B0-----:R-:W-:Y:S01]  /*28fc0*/  @!P4 IMAD.MOV.U32 R10, RZ, RZ, R2 ;  /* 0x000000ffff0ac224 */ /* 0x001fe200078e0002 */
[----:B------:R-:W-:-:S02]  /*28fd0*/  IADD3 R22, P2, PT, R8, R22, RZ ;  /* 0x0000001608167210 */ /* 0x000fc40007f5e0ff */
[----:B-1----:R-:W3:Y:S01]  /*28fe0*/  LDL.LU R3, [R1+0x8b0] ;  /* 0x0008b00001037983 */ /* 0x002ee20000300800 */
[----:B----4-:R-:W-:-:S05]  /*28ff0*/  @!P4 IMAD.MOV.U32 R11, RZ, RZ, R25 ;  /* 0x000000ffff0bc224 */ /* 0x010fca00078e0019 */
[----:B------:R0:W4:Y:S01]  /*29000*/  @!P4 LDG.E.U8 R19, desc[UR22][R10.64] ;  /* 0x000000160a13c981 */ /* 0x000122000c1e1100 */
[----:B------:R-:W-:Y:S01]  /*29010*/  PRMT R18, RZ, 0x7610, R18 ;  /* 0x00007610ff127816 */ /* 0x000fe20000000012 */
[----:B0-----:R-:W-:Y:S02]  /*29020*/  @!P4 IMAD.MOV.U32 R10, RZ, RZ, R22 ;  /* 0x000000ffff0ac224 */ /* 0x001fe400078e0016 */
[----:B--2---:R-:W-:Y:S01]  /*29030*/  IMAD.X R21, R9, 0x1, R21, P2 ;  /* 0x0000000109157824 */ /* 0x004fe200010e0615 */
[----:B---3--:R0:W-:Y:S03]  /*29040*/  STL [R1+0xd3c], R20 ;  /* 0x000d3c1401007387 */ /* 0x0081e60000100800 */
[----:B------:R-:W-:-:S05]  /*29050*/  @!P4 IMAD.MOV.U32 R11, RZ, RZ, R21 ;  /* 0x000000ffff0bc224 */ /* 0x000fca00078e0015 */
[----:B------:R1:W2:Y:S04]  /*29060*/  @!P4 LDG.E.U8 R18, desc[UR22][R10.64] ;  /* 0x000000160a12c981 */ /* 0x0002a8000c1e1100 */
[----:B0-----:R-:W3:Y:S04]  /*29070*/  LDL.LU R20, [R1+0x8ac] ;  /* 0x0008ac0001147983 */ /* 0x001ee80000300800 */
[----:B------:R-:W-:Y:S04]  /*29080*/  STL [R1+0x870], R2 ;  /* 0x0008700201007387 */ /* 0x000fe80000100800 */
[----:B------:R0:W-:Y:S04]  /*29090*/  STL [R1+0x86c], R25 ;  /* 0x00086c1901007387 */ /* 0x0001e80000100800 */
[----:B0-----:R-:W2:Y:S04]  /*290a0*/  LDL.LU R25, [R1+0x8cc] ;  /* 0x0008cc0001197983 */ /* 0x001ea80000300800 */
[----:B------:R-:W2:Y:S04]  /*290b0*/  LDL.LU R2, [R1+0x8d0] ;  /* 0x0008d00001027983 */ /* 0x000ea80000300800 */
[----:B----4-:R-:W-:Y:S04]  /*290c0*/  STL [R1+0xd40], R19 ;  /* 0x000d401301007387 */ /* 0x010fe80000100800 */
[----:B------:R0:W-:Y:S04]  /*290d0*/  STL [R1+0x890], R22 ;  /* 0x0008901601007387 */ /* 0x0001e80000100800 */
[----:B------:R4:W-:Y:S04]  /*290e0*/  STL [R1+0x88c], R21 ;  /* 0x00088c1501007387 */ /* 0x0009e80000100800 */
[----:B0-----:R-:W2:Y:S04]  /*290f0*/  LDL.LU R22, [R1+0x8ec] ;  /* 0x0008ec0001167983 */ /* 0x001ea80000300800 */
[----:B----4-:R-:W4:Y:S01]  /*29100*/  LDL.LU R21, [R1+0x8f0] ;  /* 0x0008f00001157983 */ /* 0x010f220000300800 */
[----:B------:R-:W-:-:S02]  /*29110*/  IADD3 R3, P2, PT, R8, R3, RZ ;  /* 0x0000000308037210 */ /* 0x000fc40007f5e0ff */
[----:B------:R-:W-:-:S03]  /*29120*/  PRMT R17, RZ, 0x7610, R17 ;  /* 0x00007610ff117816 */ /* 0x000fc60000000011 */
[----:B-1----:R-:W-:Y:S01]  /*29130*/  @!P4 IMAD.MOV.U32 R10, RZ, RZ, R3 ;  /* 0x000000ffff0ac224 */ /* 0x002fe200078e0003 */
[----:B------:R-:W-:Y:S02]  /*29140*/  PRMT R16, RZ, 0x7610, R16 ;  /* 0x00007610ff107816 */ /* 0x000fe40000000010 */
[----:B------:R-:W-:Y:S01]  /*29150*/  PRMT R15, RZ, 0x7610, R15 ;  /* 0x00007610ff0f7816 */ /* 0x000fe2000000000f */
[----:B---3--:R-:W-:-:S04]  /*29160*/  IMAD.X R20, R9, 0x1, R20, P2 ;  /* 0x0000000109147824 */ /* 0x008fc800010e0614 */
[----:B------:R-:W-:Y:S01]  /*29170*/  @!P4 IMAD.MOV.U32 R11, RZ, RZ, R20 ;  /* 0x000000ffff0bc224 */ /* 0x000fe200078e0014 */
[----:B--2---:R-:W-:Y:S04]  /*29180*/  STL [R1+0xd44], R18 ;  /* 0x000d441201007387 */ /* 0x004fe80000100800 */
[----:B------:R0:W2:Y:S01]  /*29190*/  @!P4 LDG.E.U8 R17, desc[UR22][R10.64] ;  /* 0x000000160a11c981 */ /* 0x0000a2000c1e1100 */
[----:B------:R-:W-:-:S05]  /*291a0*/  IADD3 R2, P2, PT, R8, R2, RZ ;  /* 0x0000000208027210 */ /* 0x000fca0007f5e0ff */
[----:B------:R-:W-:Y:S01]  /*291b0*/  IMAD.X R25, R9, 0x1, R25, P2 ;  /* 0x0000000109197824 */ /* 0x000fe200010e0619 */
[----:B------:R-:W-:Y:S01]  /*291c0*/  STL [R1+0x8b0], R3 ;  /* 0x0008b00301007387 */ /* 0x000fe20000100800 */
[----:B0-----:R-:W-:Y:S02]  /*291d0*/  @!P4 IMAD.MOV.U32 R10, RZ, RZ, R2 ;  /* 0x000000ffff0ac224 */ /* 0x001fe400078e0002 */
[----:B------:R-:W-:Y:S01]  /*291e0*/  @!P4 IMAD.MOV.U32 R11, RZ, RZ, R25 ;  /* 0x000000ffff0bc224 */ /* 0x000fe200078e0019 */
[----:B------:R0:W-:Y:S04]  /*291f0*/  STL [R1+0x8ac], R20 ;  /* 0x0008ac1401007387 */ /* 0x0001e80000100800 */
[----:B------:R1:W3:Y:S04]  /*29200*/  @!P4 LDG.E.U8 R16, desc[UR22][R10.64] ;  /* 0x000000160a10c981 */ /* 0x0002e8000c1e1100 */
[----:B0-----:R-:W3:Y:S01]  /*29210*/  LDL.LU R20, [R1+0x90c] ;  /* 0x00090c0001147983 */ /* 0x001ee20000300800 */
[----:B----4-:R-:W-:-:S03]  /*29220*/  IADD3 R21, P2, PT, R8, R21, RZ ;  /* 0x0000001508157210 */ /* 0x010fc60007f5e0ff */
[----:B------:R-:W4:Y:S02]  /*29230*/  LDL.LU R3, [R1+0x910] ;  /* 0x0009100001037983 */ /* 0x000f240000300800 */
[----:B------:R-:W-:Y:S02]  /*29240*/  IMAD.X R22, R9, 0x1, R22, P2 ;  /* 0x0000000109167824 */ /* 0x000fe400010e0616 */
[----:B-1----:R-:W-:Y:S02]  /*29250*/  @!P4 IMAD.MOV.U32 R10, RZ, RZ, R21 ;  /* 0x000000ffff0ac224 */ /* 0x002fe400078e0015 */
[----:B------:R-:W-:-:S05]  /*29260*/  @!P4 IMAD.MOV.U32 R11, RZ, RZ, R22 ;  /* 0x000000ffff0bc224 */ /* 0x000fca00078e0016 */
[----:B------:R0:W4:Y:S01]  /*29270*/  @!P4 LDG.E.U8 R15, desc[UR22][R10.64] ;  /* 0x000000160a0fc981 */ /* 0x000122000c1e1100 */
[----:B------:R-:W-:-:S03]  /*29280*/  PRMT R14, RZ, 0x7610, R14 ;  /* 0x00007610ff0e7816 */ /* 0x000fc6000000000e */
[----:B--2---:R-:W-:Y:S04]  /*29290*/  STL [R1+0xd48], R17 ;  /* 0x000d481101007387 */ /* 0x004fe80000100800 */
[----:B------:R1:W-:Y:S04]  /*292a0*/  STL [R1+0x8d0], R2 ;  /* 0x0008d00201007387 */ /* 0x0003e80000100800 */
[----:B------:R-:W-:Y:S04]  /*292b0*/  STL [R1+0x8cc], R25 ;  /* 0x0008cc1901007387 */ /* 0x000fe80000100800 */
[----:B------:R-:W2:Y:S04]  /*292c0*/  LDL.LU R19, [R1+0x92c] ;  /* 0x00092c0001137983 */ /* 0x000ea80000300800 */
[----:B-1----:R-:W2:Y:S04]  /*292d0*/  LDL.LU R2, [R1+0x930] ;  /* 0x0009300001027983 */ /* 0x002ea80000300800 */
[----:B---3--:R1:W-:Y:S04]  /*292e0*/  STL [R1+0xd4c], R16 ;  /* 0x000d4c1001007387 */ /* 0x0083e80000100800 */
[----:B------:R-:W-:Y:S01]  /*292f0*/  STL [R1+0x8f0], R21 ;  /* 0x0008f01501007387 */ /* 0x000fe20000100800 */
[----:B----4-:R-:W-:-:S03]  /*29300*/  IADD3 R3, P2, PT, R8, R3, RZ ;  /* 0x0000000308037210 */ /* 0x010fc60007f5e0ff */
[----:B------:R-:W-:Y:S04]  /*29310*/  STL [R1+0x8ec], R22 ;  /* 0x0008ec1601007387 */ /* 0x000fe80000100800 */
[----:B------:R-:W3:Y:S01]  /*29320*/  LDL.LU R18, [R1+0x94c] ;  /* 0x00094c0001127983 */ /* 0x000ee20000300800 */
[----:B------:R-:W-:-:S03]  /*29330*/  IMAD.X R20, R9, 0x1, R20, P2 ;  /* 0x0000000109147824 */ /* 0x000fc600010e0614 */
[----:B------:R-:W4:Y:S01]  /*29340*/  LDL.LU R17, [R1+0x950] ;  /* 0x0009500001117983 */ /* 0x000f220000300800 */
[----:B0-----:R-:W-:Y:S02]  /*29350*/  @!P4 IMAD.MOV.U32 R10, RZ, RZ, R3 ;  /* 0x000000ffff0ac224 */ /* 0x001fe400078e0003 */
[----:B------:R-:W-:Y:S01]  /*29360*/  @!P4 IMAD.MOV.U32 R11, RZ, RZ, R20 ;  /* 0x000000ffff0bc224 */ /* 0x000fe200078e0014 */
[----:B------:R0:W-:Y:S04]  /*29370*/  STL [R1+0xd50], R15 ;  /* 0x000d500f01007387 */ /* 0x0001e80000100800 */
[----:B------:R0:W-:Y:S04]  /*29380*/  STL [R1+0x910], R3 ;  /* 0x0009100301007387 */ /* 0x0001e80000100800 */
[----:B------:R-:W-:Y:S04]  /*29390*/  STL [R1+0x90c], R20 ;  /* 0x00090c1401007387 */ /* 0x000fe80000100800 */
[----:B-1----:R-:W3:Y:S04]  /*293a0*/  LDL.LU R16, [R1+0x964] ;  /* 0x0009640001107983 */ /* 0x002ee80000300800 */
[----:B0-----:R-:W3:Y:S04]  /*293b0*/  LDL.LU R15, [R1+0x968] ;  /* 0x00096800010f7983 */ /* 0x001ee80000300800 */
[----:B------:R0:W3:Y:S01]  /*293c0*/  @!P4 LDG.E.U8 R14, desc[UR22][R10.64] ;  /* 0x000000160a0ec981 */ /* 0x0000e2000c1e1100 */
[----:B------:R-:W-:-:S02]  /*293d0*/  PRMT R13, RZ, 0x7610, R13 ;  /* 0x00007610ff0d7816 */ /* 0x000fc4000000000d */
[----:B------:R-:W-:Y:S01]  /*293e0*/  PRMT R12, RZ, 0x7610, R12 ;  /* 0x00007610ff0c7816 */ /* 0x000fe2000000000c */
[----:B------:R-:W-:Y:S01]  /*293f0*/  IMAD.MOV.U32 R3, RZ, RZ, R24 ;  /* 0x000000ffff037224 */ /* 0x000fe200078e0018 */
[----:B--2---:R-:W-:-:S05]  /*29400*/  IADD3 R2, P2, PT, R8, R2, RZ ;  /* 0x0000000208027210 */ /* 0x004fca0007f5e0ff */
[----:B------:R-:W-:Y:S02]  /*29410*/  IMAD.X R19, R9, 0x1, R19, P2 ;  /* 0x0000000109137824 */ /* 0x000fe400010e0613 */
[----:B0-----:R-:W-:Y:S02]  /*29420*/  @!P4 IMAD.MOV.U32 R10, RZ, RZ, R2 ;  /* 0x000000ffff0ac224 */ /* 0x001fe400078e0002 */
[----:B------:R-:W-:-:S05]  /*29430*/  @!P4 IMAD.MOV.U32 R11, RZ, RZ, R19 ;  /* 0x000000ffff0bc224 */ /* 0x000fca00078e0013 */
[----:B------:R0:W2:Y:S01]  /*29440*/  @!P4 LDG.E.U8 R13, desc[UR22][R10.64] ;  /* 0x000000160a0dc981 */ /* 0x0000a2000c1e1100 */
[----:B----4-:R-:W-:-:S05]  /*29450*/  IADD3 R17, P2, PT, R8, R17, RZ ;  /* 0x0000001108117210 */ /* 0x010fca0007f5e0ff */
[----:B---3--:R-:W-:Y:S02]  /*29460*/  IMAD.X R18, R9, 0x1, R18, P2 ;  /* 0x0000000109127824 */ /* 0x008fe400010e0612 */
[----:B0-----:R-:W-:Y:S02]  /*29470*/  @!P4 IMAD.MOV.U32 R10, RZ, RZ, R17 ;  /* 0x000000ffff0ac224 */ /* 0x001fe400078e0011 */
[----:B------:R-:W-:-:S05]  /*29480*/  @!P4 IMAD.MOV.U32 R11, RZ, RZ, R18 ;  /* 0x000000ffff0bc224 */ /* 0x000fca00078e0012 */
[----:B------:R0:W3:Y:S01]  /*29490*/  @!P4 LDG.E.U8 R12, desc[UR22][R10.64] ;  /* 0x000000160a0cc981 */ /* 0x0000e2000c1e1100 */
[----:B------:R-:W-:-:S03]  /*294a0*/  IADD3 R15, P2, PT, R8, R15, RZ ;  /* 0x0000000f080f7210 */ /* 0x000fc60007f5e0ff */
[----:B------:R1:W-:Y:S02]  /*294b0*/  STL [R1+0xd54], R14 ;  /* 0x000d540e01007387 */ /* 0x0003e40000100800 */
[----:B------:R-:W-:Y:S02]  /*294c0*/  IMAD.X R16, R9, 0x1, R16, P2 ;  /* 0x0000000109107824 */ /* 0x000fe400010e0610 */
[----:B------:R4:W-:Y:S04]  /*294d0*/  STL [R1+0x930], R2 ;  /* 0x0009300201007387 */ /* 0x0009e80000100800 */
[----:B------:R-:W-:Y:S01]  /*294e0*/  STL [R1+0x92c], R19 ;  /* 0x00092c1301007387 */ /* 0x000fe20000100800 */
[----:B0-----:R-:W-:-:S03]  /*294f0*/  PRMT R11, RZ, 0x7610, R11 ;  /* 0x00007610ff0b7816 */ /* 0x001fc6000000000b */
[----:B-1----:R-:W3:Y:S01]  /*29500*/  LDL.LU R14, [R1+0x97c] ;  /* 0x00097c00010e7983 */ /* 0x002ee20000300800 */
[----:B------:R-:W-:-:S03]  /*29510*/  @!P4 IMAD.MOV.U32 R24, RZ, RZ, R15 ;  /* 0x000000ffff18c224 */ /* 0x000fc600078e000f */
[----:B----4-:R-:W4:Y:S01]  /*29520*/  LDL.LU R2, [R1+0x980] ;  /* 0x0009800001027983 */ /* 0x010f220000300800 */
[----:B------:R-:W-:-:S05]  /*29530*/  @!P4 IMAD.MOV.U32 R25, RZ, RZ, R16 ;  /* 0x000000ffff19c224 */ /* 0x000fca00078e0010 */
[----:B------:R-:W4:Y:S01]  /*29540*/  @!P4 LDG.E.U8 R11, desc[UR22][R24.64] ;  /* 0x00000016180bc981 */ /* 0x000f22000c1e1100 */
[----:B------:R-:W-:-:S03]  /*29550*/  PRMT R10, RZ, 0x7610, R10 ;  /* 0x00007610ff0a7816 */ /* 0x000fc6000000000a */
[----:B--2---:R-:W-:Y:S04]  /*29560*/  STL [R1+0xd58], R13 ;  /* 0x000d580d01007387 */ /* 0x004fe80000100800 */
[----:B------:R0:W-:Y:S04]  /*29570*/  STL [R1+0x950], R17 ;  /* 0x0009501101007387 */ /* 0x0001e80000100800 */
[----:B------:R-:W-:Y:S04]  /*29580*/  STL [R1+0x94c], R18 ;  /* 0x00094c1201007387 */ /* 0x000fe80000100800 */
[----:B---3--:R-:W-:Y:S04]  /*29590*/  STL [R1+0xd5c], R12 ;  /* 0x000d5c0c01007387 */ /* 0x008fe80000100800 */
[----:B------:R-:W-:Y:S04]  /*295a0*/  STL [R1+0x968], R15 ;  /* 0x0009680f01007387 */ /* 0x000fe80000100800 */
[----:B------:R1:W-:Y:S04]  /*295b0*/  STL [R1+0x964], R16 ;  /* 0x0009641001007387 */ /* 0x0003e80000100800 */
[----:B0-----:R-:W2:Y:S04]  /*295c0*/  LDL.LU R17, [R1+0x19c] ;  /* 0x00019c0001117983 */ /* 0x001ea80000300800 */
[----:B------:R-:W3:Y:S01]  /*295d0*/  LDL.LU R13, [R1+0x1a0] ;  /* 0x0001a000010d7983 */ /* 0x000ee20000300800 */
[----:B----4-:R-:W-:-:S05]  /*295e0*/  IADD3 R2, P2, PT, R8, R2, RZ ;  /* 0x0000000208027210 */ /* 0x010fca0007f5e0ff */
[----:B------:R-:W-:Y:S01]  /*295f0*/  IMAD.X R14, R9, 0x1, R14, P2 ;  /* 0x00000001090e7824 */ /* 0x000fe200010e060e */
[----:B------:R-:W-:Y:S01]  /*29600*/  STL [R1+0xd60], R11 ;  /* 0x000d600b01007387 */ /* 0x000fe20000100800 */
[----:B------:R-:W-:Y:S02]  /*29610*/  @!P4 IMAD.MOV.U32 R24, RZ, RZ, R2 ;  /* 0x000000ffff18c224 */ /* 0x000fe400078e0002 */
[----:B------:R-:W-:Y:S01]  /*29620*/  @!P4 IMAD.MOV.U32 R25, RZ, RZ, R14 ;  /* 0x000000ffff19c224 */ /* 0x000fe200078e000e */
[----:B------:R0:W-:Y:S04]  /*29630*/  STL [R1+0x980], R2 ;  /* 0x0009800201007387 */ /* 0x0001e80000100800 */
[----:B------:R4:W-:Y:S04]  /*29640*/  STL [R1+0x97c], R14 ;  /* 0x00097c0e01007387 */ /* 0x0009e80000100800 */
[----:B-1----:R-:W2:Y:S04]  /*29650*/  LDL.LU R16, [R1+0x1bc] ;  /* 0x0001bc0001107983 */ /* 0x002ea80000300800 */
[----:B0-----:R-:W2:Y:S04]  /*29660*/  LDL.LU R2, [R1+0x1c0] ;  /* 0x0001c00001027983 */ /* 0x001ea80000300800 */
[----:B------:R0:W2:Y:S04]  /*29670*/  @!P4 LDG.E.U8 R10, desc[UR22][R24.64] ;  /* 0x00000016180ac981 */ /* 0x0000a8000c1e1100 */
[----:B------:R-:W2:Y:S04]  /*29680*/  LDL.LU R15, [R1+0x1dc] ;  /* 0x0001dc00010f7983 */ /* 0x000ea80000300800 */
[----:B----4-:R-:W4:Y:S01]  /*29690*/  LDL.LU R14, [R1+0x1e0] ;  /* 0x0001e000010e7983 */ /* 0x010f220000300800 */
[----:B------:R-:W-:-:S02]  /*296a0*/  PRMT R7, RZ, 0x7610, R7 ;  /* 0x00007610ff077816 */ /* 0x000fc40000000007 */
[----:B------:R-:W-:Y:S02]  /*296b0*/  PRMT R0, RZ, 0x7610, R0 ;  /* 0x00007610ff007816 */ /* 0x000fe40000000000 */
[----:B------:R-:W-:Y:S02]  /*296c0*/  PRMT R92, RZ, 0x7610, R92 ;  /* 0x00007610ff5c7816 */ /* 0x000fe4000000005c */
[----:B---3--:R-:W-:-:S05]  /*296d0*/  IADD3 R13, P2, PT, R8, R13, RZ ;  /* 0x0000000d080d7210 */ /* 0x008fca0007f5e0ff */
[----:B--2---:R-:W-:Y:S02]  /*296e0*/  IMAD.X R17, R9, 0x1, R17, P2 ;  /* 0x0000000109117824 */ /* 0x004fe400010e0611 */
[----:B0-----:R-:W-:Y:S02]  /*296f0*/  @!P4 IMAD.MOV.U32 R24, RZ, RZ, R13 ;  /* 0x000000ffff18c224 */ /* 0x001fe400078e000d */
[----:B------:R-:W-:-:S05]  /*29700*/  @!P4 IMAD.MOV.U32 R25, RZ, RZ, R17 ;  /* 0x000000ffff19c224 */ /* 0x000fca00078e0011 */
[----:B------:R0:W2:Y:S01]  /*29710*/  @!P4 LDG.E.U8 R7, desc[UR22][R24.64] ;  /* 0x000000161807c981 */ /* 0x0000a2000c1e1100 */
[----:B------:R-:W-:-:S03]  /*29720*/  IADD3 R2, P2, PT, R8, R2, RZ ;  /* 0x0000000208027210 */ /* 0x000fc60007f5e0ff */
[----:B------:R-:W-:Y:S02]  /*29730*/  STL [R1+0xd64], R10 ;  /* 0x000d640a01007387 */ /* 0x000fe40000100800 */
[----:B------:R-:W-:Y:S02]  /*29740*/  IMAD.X R16, R9, 0x1, R16, P2 ;  /* 0x0000000109107824 */ /* 0x000fe400010e0610 */
[----:B------:R1:W-:Y:S04]  /*29750*/  STL [R1+0x1a0], R13 ;  /* 0x0001a00d01007387 */ /* 0x0003e80000100800 */
[----:B------:R-:W-:Y:S01]  /*29760*/  STL [R1+0x19c], R17 ;  /* 0x00019c1101007387 */ /* 0x000fe20000100800 */
[----:B----4-:R-:W-:Y:S01]  /*29770*/  IADD3 R14, P2, PT, R8, R14, RZ ;  /* 0x0000000e080e7210 */ /* 0x010fe20007f5e0ff */
[----:B0-----:R-:W-:-:S02]  /*29780*/  @!P4 IMAD.MOV.U32 R24, RZ, RZ, R2 ;  /* 0x000000ffff18c224 */ /* 0x001fc400078e0002 */
[----:B-1----:R-:W3:Y:S01]  /*29790*/  LDL.LU R13, [R1+0x1fc] ;  /* 0x0001fc00010d7983 */ /* 0x002ee20000300800 */
[----:B------:R-:W-:-:S03]  /*297a0*/  @!P4 IMAD.MOV.U32 R25, RZ, RZ, R16 ;  /* 0x000000ffff19c224 */ /* 0x000fc600078e0010 */
[----:B------:R-:W4:Y:S01]  /*297b0*/  LDL.LU R11, [R1+0x200] ;  /* 0x00020000010b7983 */ /* 0x000f220000300800 */
[----:B------:R-:W-:-:S03]  /*297c0*/  IMAD.X R15, R9, 0x1, R15, P2 ;  /* 0x00000001090f7824 */ /* 0x000fc600010e060f */
[----:B------:R0:W3:Y:S02]  /*297d0*/  @!P4 LDG.E.U8 R0, desc[UR22][R24.64] ;  /* 0x000000161800c981 */ /* 0x0000e4000c1e1100 */
[----:B0-----:R-:W-:Y:S02]  /*297e0*/  @!P4 IMAD.MOV.U32 R24, RZ, RZ, R14 ;  /* 0x000000ffff18c224 */ /* 0x001fe400078e000e */
[----:B------:R-:W-:-:S05]  /*297f0*/  @!P4 IMAD.MOV.U32 R25, RZ, RZ, R15 ;  /* 0x000000ffff19c224 */ /* 0x000fca00078e000f */
[----:B------:R0:W3:Y:S01]  /*29800*/  @!P4 LDG.E.U8 R92, desc[UR22][R24.64] ;  /* 0x00000016185cc981 */ /* 0x0000e2000c1e1100 */
[----:B------:R-:W-:-:S03]  /*29810*/  PRMT R90, RZ, 0x7610, R90 ;  /* 0x00007610ff5a7816 */ /* 0x000fc6000000005a */
[----:B--2---:R-:W-:Y:S04]  /*29820*/  STL [R1+0xd68], R7 ;  /* 0x000d680701007387 */ /* 0x004fe80000100800 */
[----:B------:R1:W-:Y:S04]  /*29830*/  STL [R1+0x1c0], R2 ;  /* 0x0001c00201007387 */ /* 0x0003e80000100800 */
[----:B------:R-:W-:Y:S04]  /*29840*/  STL [R1+0x1bc], R16 ;  /* 0x0001bc1001007387 */ /* 0x000fe80000100800 */
[----:B-1----:R-:W2:Y:S01]  /*29850*/  LDL.LU R2, [R1+0x220] ;  /* 0x0002200001027983 */ /* 0x002ea20000300800 */
[----:B----4-:R-:W-:-:S05]  /*29860*/  IADD3 R11, P2, PT, R8, R11, RZ ;  /* 0x0000000b080b7210 */ /* 0x010fca0007f5e0ff */
[----:B---3--:R-:W-:Y:S01]  /*29870*/  IMAD.X R13, R9, 0x1, R13, P2 ;  /* 0x00000001090d7824 */ /* 0x008fe200010e060d */
[----:B------:R1:W-:Y:S01]  /*29880*/  STL [R1+0xd6c], R0 ;  /* 0x000d6c0001007387 */ /* 0x0003e20000100800 */
[----:B0-----:R-:W-:Y:S02]  /*29890*/  @!P4 IMAD.MOV.U32 R24, RZ, RZ, R11 ;  /* 0x000000ffff18c224 */ /* 0x001fe400078e000b */
[----:B------:R-:W-:Y:S01]  /*298a0*/  @!P4 IMAD.MOV.U32 R25, RZ, RZ, R13 ;  /* 0x000000ffff19c224 */ /* 0x000fe200078e000d */
[----:B------:R-:W-:Y:S04]  /*298b0*/  STL [R1+0x1e0], R14 ;  /* 0x0001e00e01007387 */ /* 0x000fe80000100800 */
[----:B------:R-:W-:Y:S04]  /*298c0*/  STL [R1+0x1dc], R15 ;  /* 0x0001dc0f01007387 */ /* 0x000fe80000100800 */
[----:B-1----:R-:W3:Y:S04]  /*298d0*/  LDL.LU R0, [R1+0x21c] ;  /* 0x00021c0001007983 */ /* 0x002ee80000300800 */
[----:B------:R-:W4:Y:S04]  /*298e0*/  LDL.LU R10, [R1+0x260] ;  /* 0x00026000010a7983 */ /* 0x000f280000300800 */
[----:B------:R-:W-:Y:S04]  /*298f0*/  STL [R1+0xd70], R92 ;  /* 0x000d705c01007387 */ /* 0x000fe80000100800 */
[----:B------:R0:W4:Y:S04]  /*29900*/  @!P4 LDG.E.U8 R90, desc[UR22][R24.64] ;  /* 0x00000016185ac981 */ /* 0x000128000c1e1100 */
[----:B------:R-:W-:Y:S04]  /*29910*/  STL [R1+0x200], R11 ;  /* 0x0002000b01007387 */ /* 0x000fe80000100800 */
[----:B------:R1:W-:Y:S04]  /*29920*/  STL [R1+0x1fc], R13 ;  /* 0x0001fc0d01007387 */ /* 0x0003e80000100800 */
[----:B-1----:R-:W4:Y:S04]  /*29930*/  LDL.LU R13, [R1+0x25c] ;  /* 0x00025c00010d7983 */ /* 0x002f280000300800 */
[----:B------:R-:W4:Y:S04]  /*29940*/  LDL.LU R11, [R1+0x27c] ;  /* 0x00027c00010b7983 */ /* 0x000f280000300800 */
[----:B------:R-:W4:Y:S01]  /*29950*/  LDL.LU R7, [R1+0x280] ;  /* 0x0002800001077983 */ /* 0x000f220000300800 */
[----:B------:R-:W-:-:S02]  /*29960*/  PRMT R88, RZ, 0x7610, R88 ;  /* 0x00007610ff587816 */ /* 0x000fc40000000058 */
[----:B------:R-:W-:Y:S02]  /*29970*/  PRMT R86, RZ, 0x7610, R86 ;  /* 0x00007610ff567816 */ /* 0x000fe40000000056 */
[----:B------:R-:W-:Y:S02]  /*29980*/  PRMT R84, RZ, 0x7610, R84 ;  /* 0x00007610ff547816 */ /* 0x000fe40000000054 */
[----:B--2---:R-:W-:-:S05]  /*29990*/  IADD3 R2, P2, PT, R8, R2, RZ ;  /* 0x0000000208027210 */ /* 0x004fca0007f5e0ff */
[----:B0-----:R-:W-:Y:S02]  /*299a0*/  @!P4 IMAD.MOV.U32 R24, RZ, RZ, R2 ;  /* 0x000000ffff18c224 */ /* 0x001fe400078e0002 */
[----:B---3--:R-:W-:Y:S01]  /*299b0*/  IMAD.X R0, R9, 0x1, R0, P2 ;  /* 0x0000000109007824 */ /* 0x008fe200010e0600 */
[----:B----4-:R-:W-:-:S03]  /*299c0*/  IADD3 R10, P2, PT, R8, R10, RZ ;  /* 0x0000000a080a7210 */ /* 0x010fc60007f5e0ff */
[----:B------:R-:W-:-:S05]  /*299d0*/  @!P4 IMAD.MOV.U32 R25, RZ, RZ, R0 ;  /* 0x000000ffff19c224 */ /* 0x000fca00078e0000 */
[----:B------:R0:W2:Y:S04]  /*299e0*/  @!P4 LDG.E.U8 R88, desc[UR22][R24.64] ;  /* 0x000000161858c981 */ /* 0x0000a8000c1e1100 */
[----:B------:R-:W-:Y:S04]  /*299f0*/  STL [R1+0xd74], R90 ;  /* 0x000d745a01007387 */ /* 0x000fe80000100800 */
[----:B------:R1:W-:Y:S04]  /*29a00*/  STL [R1+0x220], R2 ;  /* 0x0002200201007387 */ /* 0x0003e80000100800 */
[----:B------:R3:W-:Y:S01]  /*29a10*/  STL [R1+0x21c], R0 ;  /* 0x00021c0001007387 */ /* 0x0007e20000100800 */
[----:B0-----:R-:W-:-:S03]  /*29a20*/  @!P4 IMAD.MOV.U32 R24, RZ, RZ, R10 ;  /* 0x000000ffff18c224 */ /* 0x001fc600078e000a */
[----:B-1----:R-:W4:Y:S01]  /*29a30*/  LDL.LU R2, [R1+0x29c] ;  /* 0x00029c0001027983 */ /* 0x002f220000300800 */
[----:B------:R-:W-:-:S03]  /*29a40*/  IMAD.X R13, R9, 0x1, R13, P2 ;  /* 0x00000001090d7824 */ /* 0x000fc600010e060d */
[----:B---3--:R-:W3:Y:S01]  /*29a50*/  LDL.LU R0, [R1+0x2a0] ;  /* 0x0002a00001007983 */ /* 0x008ee20000300800 */
[----:B------:R-:W-:-:S05]  /*29a60*/  @!P4 IMAD.MOV.U32 R25, RZ, RZ, R13 ;  /* 0x000000ffff19c224 */ /* 0x000fca00078e000d */
[----:B------:R0:W4:Y:S01]  /*29a70*/  @!P4 LDG.E.U8 R86, desc[UR22][R24.64] ;  /* 0x000000161856c981 */ /* 0x000122000c1e1100 */
[----:B------:R-:W-:-:S05]  /*29a80*/  IADD3 R7, P2, PT, R8, R7, RZ ;  /* 0x0000000708077210 */ /* 0x000fca0007f5e0ff */
[----:B------:R-:W-:Y:S02]  /*29a90*/  IMAD.X R11, R9, 0x1, R11, P2 ;  /* 0x00000001090b7824 */ /* 0x000fe400010e060b */
[----:B0-----:R-:W-:Y:S02]  /*29aa0*/  @!P4 IMAD.MOV.U32 R24, RZ, RZ, R7 ;  /* 0x000000ffff18c224 */ /* 0x001fe400078e0007 */
[----:B------:R-:W-:-:S05]  /*29ab0*/  @!P4 IMAD.MOV.U32 R25, RZ, RZ, R11 ;  /* 0x000000ffff19c224 */ /* 0x000fca00078e000b */
[----:B------:R0:W4:Y:S01]  /*29ac0*/  @!P4 LDG.E.U8 R84, desc[UR22][R24.64] ;  /* 0x000000161854c981 */ /* 0x000122000c1e1100 */
[----:B------:R-:W-:-:S03]  /*29ad0*/  PRMT R82, RZ, 0x7610, R82 ;  /* 0x00007610ff527816 */ /* 0x000fc60000000052 */
[----:B--2---:R-:W-:Y:S04]  /*29ae0*/  STL [R1+0xd78], R88 ;  /* 0x000d785801007387 */ /* 0x004fe80000100800 */
[----:B------:R-:W-:Y:S04]  /*29af0*/  STL [R1+0x260], R10 ;  /* 0x0002600a01007387 */ /* 0x000fe80000100800 */
[----:B------:R1:W-:Y:S04]  /*29b00*/  STL [R1+0x25c], R13 ;  /* 0x00025c0d01007387 */ /* 0x0003e80000100800 */
[----:B-1----:R-:W2:Y:S01]  /*29b10*/  LDL.LU R13, [R1+0x2bc] ;  /* 0x0002bc00010d7983 */ /* 0x002ea20000300800 */
[----:B---3--:R-:W-:-:S03]  /*29b20*/  IADD3 R0, P2, PT, R8, R0, RZ ;  /* 0x0000000008007210 */ /* 0x008fc60007f5e0ff */
[----:B------:R-:W3:Y:S02]  /*29b30*/  LDL.LU R10, [R1+0x2c0] ;  /* 0x0002c000010a7983 */ /* 0x000ee40000300800 */
[----:B----4-:R-:W-:Y:S02]  /*29b40*/  IMAD.X R2, R9, 0x1, R2, P2 ;  /* 0x0000000109027824 */ /* 0x010fe400010e0602 */
[----:B------:R-:W-:Y:S01]  /*29b50*/  STL [R1+0xd7c], R86 ;  /* 0x000d7c5601007387 */ /* 0x000fe20000100800 */
[----:B0-----:R-:W-:Y:S02]  /*29b60*/  @!P4 IMAD.MOV.U32 R24, RZ, RZ, R0 ;  /* 0x000000ffff18c224 */ /* 0x001fe400078e0000 */
[----:B------:R-:W-:Y:S01]  /*29b70*/  @!P4 IMAD.MOV.U32 R25, RZ, RZ, R2 ;  /* 0x000000ffff19c224 */ /* 0x000fe200078e0002 */
[----:B------:R-:W-:Y:S04]  /*29b80*/  STL [R1+0x280], R7 ;  /* 0x0002800701007387 */ /* 0x000fe80000100800 */
[----:B------:R0:W-:Y:S04]  /*29b90*/  STL [R1+0x27c], R11 ;  /* 0x00027c0b01007387 */ /* 0x0001e80000100800 */
[----:B------:R1:W4:Y:S04]  /*29ba0*/  @!P4 LDG.E.U8 R82, desc[UR22][R24.64] ;  /* 0x000000161852c981 */ /* 0x000328000c1e1100 */
[----:B0-----:R-:W4:Y:S04]  /*29bb0*/  LDL.LU R11, [R1+0x2dc] ;  /* 0x0002dc00010b7983 */ /* 0x001f280000300800 */
[----:B------:R-:W4:Y:S04]  /*29bc0*/  LDL.LU R7, [R1+0x2e0] ;  /* 0x0002e00001077983 */ /* 0x000f280000300800 */
[----:B------:R-:W-:Y:S04]  /*29bd0*/  STL [R1+0xd80], R84 ;  /* 0x000d805401007387 */ /* 0x000fe80000100800 */
[----:B------:R-:W-:Y:S04]  /*29be0*/  STL [R1+0x2a0], R0 ;  /* 0x0002a00001007387 */ /* 0x000fe80000100800 */
[----:B------:R0:W-:Y:S04]  /*29bf0*/  STL [R1+0x29c], R2 ;  /* 0x00029c0201007387 */ /* 0x0001e80000100800 */
[----:B0-----:R-:W4:Y:S04]  /*29c00*/  LDL.LU R2, [R1+0x2fc] ;  /* 0x0002fc0001027983 */ /* 0x001f280000300800 */
[----:B------:R-:W4:Y:S01]  /*29c10*/  LDL.LU R0, [R1+0x300] ;  /* 0x0003000001007983 */ /* 0x000f220000300800 */
[----:B------:R-:W-:-:S03]  /*29c20*/  PRMT R80, RZ, 0x7610, R80 ;  /* 0x00007610ff507816 */ /* 0x000fc60000000050 */
[----:B------:R-:W4:Y:S01]  /*29c30*/  LDL.LU R15, [R1+0x31c] ;  /* 0x00031c00010f7983 */ /* 0x000f220000300800 */
[----:B------:R-:W-:Y:S02]  /*29c40*/  PRMT R78, RZ, 0x7610, R78 ;  /* 0x00007610ff4e7816 */ /* 0x000fe4000000004e */
[----:B------:R-:W-:Y:S02]  /*29c50*/  PRMT R76, RZ, 0x7610, R76 ;  /* 0x00007610ff4c7816 */ /* 0x000fe4000000004c */
[----:B---3--:R-:W-:-:S05]  /*29c60*/  IADD3 R10, P2, PT, R8, R10, RZ ;  /* 0x0000000a080a7210 */ /* 0x008fca0007f5e0ff */
[----:B--2---:R-:W-:Y:S02]  /*29c70*/  IMAD.X R13, R9, 0x1, R13, P2 ;  /* 0x00000001090d7824 */ /* 0x004fe400010e060d */
[----:B-1----:R-:W-:Y:S02]  /*29c80*/  @!P4 IMAD.MOV.U32 R24, RZ, RZ, R10 ;  /* 0x000000ffff18c224 */ /* 0x002fe400078e000a */
[----:B------:R-:W-:-:S05]  /*29c90*/  @!P4 IMAD.MOV.U32 R25, RZ, RZ, R13 ;  /* 0x000000ffff19c224 */ /* 0x000fca00078e000d */
[----:B------:R0:W2:Y:S04]  /*29ca0*/  @!P4 LDG.E.U8 R80, desc[UR22][R24.64] ;  /* 0x000000161850c981 */ /* 0x0000a8000c1e1100 */
[----:B----4-:R-:W-:Y:S04]  /*29cb0*/  STL [R1+0xd84], R82 ;  /* 0x000d845201007387 */ /* 0x010fe80000100800 */
[----:B------:R1:W-:Y:S01]  /*29cc0*/  STL [R1+0x2c0], R10 ;  /* 0x0002c00a01007387 */ /* 0x0003e20000100800 */
[----:B------:R-:W-:-:S03]  /*29cd0*/  IADD3 R7, P2, PT, R8, R7, RZ ;  /* 0x0000000708077210 */ /* 0x000fc60007f5e0ff */
[----:B------:R-:W-:Y:S04]  /*29ce0*/  STL [R1+0x2bc], R13 ;  /* 0x0002bc0d01007387 */ /* 0x000fe80000100800 */
[----:B-1----:R-:W3:Y:S01]  /*29cf0*/  LDL.LU R10, [R1+0x320] ;  /* 0x00032000010a7983 */ /* 0x002ee20000300800 */
[----:B------:R-:W-:Y:S02]  /*29d00*/  IMAD.X R11, R9, 0x1, R11, P2 ;  /* 0x00000001090b7824 */ /* 0x000fe400010e060b */
[----:B0-----:R-:W-:Y:S02]  /*29d10*/  @!P4 IMAD.MOV.U32 R24, RZ, RZ, R7 ;  /* 0x000000ffff18c224 */ /* 0x001fe400078e0007 */
        /* <DEDUP_REMOVED lines=14> */
[----:B------:R-:W-:Y:S02]  /*29e00*/  IMAD.X R15, R9, 0x1, R15, P2 ;  /* 0x00000001090f7824 */ /* 0x000fe400010e060f */
[----:B------:R-:W2:Y:S01]  /*29e10*/  LDL.LU R14, [R1+0x35c] ;  /* 0x00035c00010e7983 */ /* 0x000ea20000300800 */
[----:B0-----:R-:W-:Y:S02]  /*29e20*/  @!P4 IMAD.MOV.U32 R24, RZ, RZ, R10 ;  /* 0x000000ffff18c224 */ /* 0x001fe400078e000a */
[----:B------:R-:W-:Y:S01]  /*29e30*/  @!P4 IMAD.MOV.U32 R25, RZ, RZ, R15 ;  /* 0x000000ffff19c224 */ /* 0x000fe200078e000f */
[----:B----4-:R-:W-:Y:S04]  /*29e40*/  STL [R1+0xd8c], R78 ;  /* 0x000d8c4e01007387 */ /* 0x010fe80000100800 */
[----:B------:R-:W-:Y:S04]  /*29e50*/  STL [R1+0x300], R0 ;  /* 0x0003000001007387 */ /* 0x000fe80000100800 */
[----:B------:R0:W-:Y:S04]  /*29e60*/  STL [R1+0x2fc], R2 ;  /* 0x0002fc0201007387 */ /* 0x0001e80000100800 */
[----:B------:R-:W4:Y:S04]  /*29e70*/  LDL.LU R13, [R1+0x360] ;  /* 0x00036000010d7983 */ /* 0x000f280000300800 */
[----:B------:R1:W4:Y:S04]  /*29e80*/  @!P4 LDG.E.U8 R74, desc[UR22][R24.64] ;  /* 0x00000016184ac981 */ /* 0x000328000c1e1100 */
[----:B0-----:R-:W4:Y:S04]  /*29e90*/  LDL.LU R2, [R1+0x37c] ;  /* 0x00037c0001027983 */ /* 0x001f280000300800 */
[----:B------:R-:W4:Y:S04]  /*29ea0*/  LDL.LU R0, [R1+0x380] ;  /* 0x0003800001007983 */ /* 0x000f280000300800 */
[----:B------:R-:W-:Y:S04]  /*29eb0*/  STL [R1+0xd90], R76 ;  /* 0x000d904c01007387 */ /* 0x000fe80000100800 */
[----:B------:R0:W-:Y:S04]  /*29ec0*/  STL [R1+0x320], R10 ;  /* 0x0003200a01007387 */ /* 0x0001e80000100800 */
[----:B------:R-:W-:Y:S04]  /*29ed0*/  STL [R1+0x31c], R15 ;  /* 0x00031c0f01007387 */ /* 0x000fe80000100800 */
[----:B0-----:R-:W4:Y:S04]  /*29ee0*/  LDL.LU R10, [R1+0x3a0] ;  /* 0x0003a000010a7983 */ /* 0x001f280000300800 */
[----:B------:R-:W4:Y:S01]  /*29ef0*/  LDL.LU R16, [R1+0x39c] ;  /* 0x00039c0001107983 */ /* 0x000f220000300800 */
[----:B------:R-:W-:-:S02]  /*29f00*/  PRMT R72, RZ, 0x7610, R72 ;  /* 0x00007610ff487816 */ /* 0x000fc40000000048 */
[----:B------:R-:W-:Y:S02]  /*29f10*/  PRMT R70, RZ, 0x7610, R70 ;  /* 0x00007610ff467816 */ /* 0x000fe40000000046 */
[----:B------:R-:W-:Y:S02]  /*29f20*/  PRMT R68, RZ, 0x7610, R68 ;  /* 0x00007610ff447816 */ /* 0x000fe40000000044 */
[----:B---3--:R-:W-:-:S05]  /*29f30*/  IADD3 R7, P2, PT, R8, R7, RZ ;  /* 0x0000000708077210 */ /* 0x008fca0007f5e0ff */
[----:B--2---:R-:W-:Y:S02]  /*29f40*/  IMAD.X R11, R9, 0x1, R11, P2 ;  /* 0x00000001090b7824 */ /* 0x004fe400010e060b */
[----:B-1----:R-:W-:Y:S02]  /*29f50*/  @!P4 IMAD.MOV.U32 R24, RZ, RZ, R7 ;  /* 0x000000ffff18c224 */ /* 0x002fe400078e0007 */
[----:B------:R-:W-:-:S05]  /*29f60*/  @!P4 IMAD.MOV.U32 R25, RZ, RZ, R11 ;  /* 0x000000ffff19c224 */ /* 0x000fca00078e000b */
[----:B------:R0:W2:Y:S01]  /*29f70*/  @!P4 LDG.E.U8 R72, desc[UR22][R24.64] ;  /* 0x000000161848c981 */ /* 0x0000a2000c1e1100 */
[----:B----4-:R-:W-:-:S03]  /*29f80*/  IADD3 R13, P2, PT, R8, R13, RZ ;  /* 0x0000000d080d7210 */ /* 0x010fc60007f5e0ff */
[----:B------:R-:W-:Y:S02]  /*29f90*/  STL [R1+0xd94], R74 ;  /* 0x000d944a01007387 */ /* 0x000fe40000100800 */
[----:B------:R-:W-:Y:S02]  /*29fa0*/  IMAD.X R14, R9, 0x1, R14, P2 ;  /* 0x00000001090e7824 */ /* 0x000fe400010e060e */
[----:B------:R-:W-:Y:S04]  /*29fb0*/  STL [R1+0x340], R7 ;  /* 0x0003400701007387 */ /* 0x000fe80000100800 */
[----:B------:R1:W-:Y:S01]  /*29fc0*/  STL [R1+0x33c], R11 ;  /* 0x00033c0b01007387 */ /* 0x0003e20000100800 */
[----:B------:R-:W-:Y:S01]  /*29fd0*/  IADD3 R0, P2, PT, R8, R0, RZ ;  /* 0x0000000008007210 */ /* 0x000fe20007f5e0ff */
[----:B0-----:R-:W-:-:S02]  /*29fe0*/  @!P4 IMAD.MOV.U32 R24, RZ, RZ, R13 ;  /* 0x000000ffff18c224 */ /* 0x001fc400078e000d */
[----:B------:R-:W-:Y:S01]  /*29ff0*/  @!P4 IMAD.MOV.U32 R25, RZ, RZ, R14 ;  /* 0x000000ffff19c224 */ /* 0x000fe200078e000e */
[----:B-1----:R-:W3:Y:S04]  /*2a000*/  LDL.LU R11, [R1+0x3bc] ;  /* 0x0003bc00010b7983 */ /* 0x002ee80000300800 */
[----:B------:R-:W4:Y:S01]  /*2a010*/  LDL.LU R7, [R1+0x3c0] ;  /* 0x0003c00001077983 */ /* 0x000f220000300800 */
[----:B------:R-:W-:-:S03]  /*2a020*/  IMAD.X R2, R9, 0x1, R2, P2 ;  /* 0x0000000109027824 */ /* 0x000fc600010e0602 */
[----:B------:R0:W-:Y:S04]  /*2a030*/  STL [R1+0x360], R13 ;  /* 0x0003600d01007387 */ /* 0x0001e80000100800 */
[----:B------:R1:W-:Y:S04]  /*2a040*/  STL [R1+0x35c], R14 ;  /* 0x00035c0e01007387 */ /* 0x0003e80000100800 */
[----:B------:R-:W2:Y:S04]  /*2a050*/  LDL.LU R15, [R1+0x3dc] ;  /* 0x0003dc00010f7983 */ /* 0x000ea80000300800 */
[----:B0-----:R-:W2:Y:S01]  /*2a060*/  LDL.LU R13, [R1+0x3e0] ;  /* 0x0003e000010d7983 */ /* 0x001ea20000300800 */
[----:B------:R-:W-:-:S03]  /*2a070*/  IADD3 R10, P2, PT, R8, R10, RZ ;  /* 0x0000000a080a7210 */ /* 0x000fc60007f5e0ff */
[----:B------:R0:W-:Y:S04]  /*2a080*/  STL [R1+0x380], R0 ;  /* 0x0003800001007387 */ /* 0x0001e80000100800 */
[----:B------:R0:W2:Y:S04]  /*2a090*/  @!P4 LDG.E.U8 R70, desc[UR22][R24.64] ;  /* 0x000000161846c981 */ /* 0x0000a8000c1e1100 */
[----:B------:R0:W-:Y:S04]  /*2a0a0*/  STL [R1+0x37c], R2 ;  /* 0x00037c0201007387 */ /* 0x0001e80000100800 */
[----:B-1----:R-:W2:Y:S01]  /*2a0b0*/  LDL.LU R14, [R1+0x3fc] ;  /* 0x0003fc00010e7983 */ /* 0x002ea20000300800 */
[----:B0-----:R-:W-:-:S03]  /*2a0c0*/  @!P4 IMAD.MOV.U32 R24, RZ, RZ, R0 ;  /* 0x000000ffff18c224 */ /* 0x001fc600078e0000 */
[----:B------:R-:W2:Y:S01]  /*2a0d0*/  LDL.LU R0, [R1+0x400] ;  /* 0x0004000001007983 */ /* 0x000ea20000300800 */
[----:B------:R-:W-:Y:S02]  /*2a0e0*/  @!P4 IMAD.MOV.U32 R25, RZ, RZ, R2 ;  /* 0x000000ffff19c224 */ /* 0x000fe400078e0002 */
[----:B------:R-:W-:Y:S01]  /*2a0f0*/  IMAD.X R16, R9, 0x1, R16, P2 ;  /* 0x0000000109107824 */ /* 0x000fe200010e0610 */
[----:B------:R-:W2:Y:S04]  /*2a100*/  LDL.LU R2, [R1+0x420] ;  /* 0x0004200001027983 */ /* 0x000ea80000300800 */
[----:B------:R0:W2:Y:S04]  /*2a110*/  @!P4 LDG.E.U8 R68, desc[UR22][R24.64] ;  /* 0x000000161844c981 */ /* 0x0000a8000c1e1100 */
[----:B------:R1:W-:Y:S04]  /*2a120*/  STL [R1+0x3a0], R10 ;  /* 0x0003a00a01007387 */ /* 0x0003e80000100800 */
[----:B------:R-:W-:Y:S01]  /*2a130*/  STL [R1+0x39c], R16 ;  /* 0x00039c1001007387 */ /* 0x000fe20000100800 */
[----:B0-----:R-:W-:-:S03]  /*2a140*/  @!P4 IMAD.MOV.U32 R24, RZ, RZ, R10 ;  /* 0x000000ffff18c224 */ /* 0x001fc600078e000a */
[----:B-1----:R-:W2:Y:S01]  /*2a150*/  LDL.LU R10, [R1+0x41c] ;  /* 0x00041c00010a7983 */ /* 0x002ea20000300800 */
[----:B------:R-:W0:Y:S01]  /*2a160*/  S2R R18, SR_TID.X ;  /* 0x0000000000127919 */ /* 0x000e220000002100 */
[----:B------:R-:W1:Y:S01]  /*2a170*/  S2R R4, SR_TID.X ;  /* 0x0000000000047919 */ /* 0x000e620000002100 */
[----:B------:R-:W-:Y:S01]  /*2a180*/  PRMT R66, RZ, 0x7610, R66 ;  /* 0x00007610ff427816 */ /* 0x000fe20000000042 */
[----:B------:R-:W-:Y:S01]  /*2a190*/  @!P4 IMAD.MOV.U32 R25, RZ, RZ, R16 ;  /* 0x000000ffff19c224 */ /* 0x000fe200078e0010 */
[----:B------:R-:W-:-:S04]  /*2a1a0*/  PRMT R64, RZ, 0x7610, R64 ;  /* 0x00007610ff407816 */ /* 0x000fc80000000040 */
[----:B------:R0:W2:Y:S02]  /*2a1b0*/  @!P4 LDG.E.U8 R66, desc[UR22][R24.64] ;  /* 0x000000161842c981 */ /* 0x0000a4000c1e1100 */
[----:B0-----:R-:W-:Y:S02]  /*2a1c0*/  LOP3.LUT R12, R18, 0x7f, RZ, 0xc0, !PT ;  /* 0x0000007f120c7812 */ /* 0x001fe400078ec0ff */
[----:B-1----:R-:W-:-:S03]  /*2a1d0*/  LOP3.LUT R4, R4, 0x7f, RZ, 0xc0, !PT ;  /* 0x0000007f04047812 */ /* 0x002fc600078ec0ff */
[----:B------:R-:W-:Y:S04]  /*2a1e0*/  STS.U8 [R12+UR9+0x12000], R60 ;  /* 0x0120003c0c007988 */ /* 0x000fe80008000009 */
[----:B------:R-:W-:Y:S01]  /*2a1f0*/  STS.U8 [R12+UR9+0x12400], R59 ;  /* 0x0124003b0c007988 */ /* 0x000fe20008000009 */
[----:B------:R-:W-:-:S03]  /*2a200*/  LOP3.LUT R4, R4, 0x10, RZ, 0x3c, !PT ;  /* 0x0000001004047812 */ /* 0x000fc600078e3cff */
        /* <DEDUP_REMOVED lines=13> */
[----:B------:R0:W-:Y:S01]  /*2a2e0*/  STS.U8 [R4+UR9+0x13c80], R45 ;  /* 0x013c802d04007988 */ /* 0x0001e20008000009 */
[----:B------:R-:W-:-:S03]  /*2a2f0*/  PRMT R62, RZ, 0x7610, R62 ;  /* 0x00007610ff3e7816 */ /* 0x000fc6000000003e */
[----:B0-----:R-:W2:Y:S01]  /*2a300*/  LDL.LU R4, [R1+0x440] ;  /* 0x0004400001047983 */ /* 0x001ea20000300800 */
[----:B------:R-:W-:Y:S02]  /*2a310*/  PRMT R60, RZ, 0x7610, R60 ;  /* 0x00007610ff3c7816 */ /* 0x000fe4000000003c */
[----:B----4-:R-:W-:-:S05]  /*2a320*/  IADD3 R7, P2, PT, R8, R7, RZ ;  /* 0x0000000708077210 */ /* 0x010fca0007f5e0ff */
[----:B---3--:R-:W-:Y:S01]  /*2a330*/  IMAD.X R11, R9, 0x1, R11, P2 ;  /* 0x00000001090b7824 */ /* 0x008fe200010e060b */
[----:B------:R-:W-:Y:S01]  /*2a340*/  STL [R1+0x3c0], R7 ;  /* 0x0003c00701007387 */ /* 0x000fe20000100800 */
[----:B------:R-:W-:Y:S02]  /*2a350*/  @!P4 IMAD.MOV.U32 R24, RZ, RZ, R7 ;  /* 0x000000ffff18c224 */ /* 0x000fe400078e0007 */
[----:B------:R-:W-:Y:S01]  /*2a360*/  @!P4 IMAD.MOV.U32 R25, RZ, RZ, R11 ;  /* 0x000000ffff19c224 */ /* 0x000fe200078e000b */
[----:B------:R0:W-:Y:S04]  /*2a370*/  STL [R1+0x3bc], R11 ;  /* 0x0003bc0b01007387 */ /* 0x0001e80000100800 */
[----:B------:R1:W3:Y:S01]  /*2a380*/  @!P4 LDG.E.U8 R64, desc[UR22][R24.64] ;  /* 0x000000161840c981 */ /* 0x0002e2000c1e1100 */
[----:B--2---:R-:W-:-:S03]  /*2a390*/  IADD3 R13, P2, PT, R8, R13, RZ ;  /* 0x0000000d080d7210 */ /* 0x004fc60007f5e0ff */
[----:B0-----:R-:W2:Y:S02]  /*2a3a0*/  LDL.LU R11, [R1+0x43c] ;  /* 0x00043c00010b7983 */ /* 0x001ea40000300800 */
[----:B------:R-:W-:Y:S02]  /*2a3b0*/  IMAD.X R15, R9, 0x1, R15, P2 ;  /* 0x00000001090f7824 */ /* 0x000fe400010e060f */
[----:B------:R-:W4:Y:S01]  /*2a3c0*/  LDL.LU R7, [R1+0x460] ;  /* 0x0004600001077983 */ /* 0x000f220000300800 */
[----:B-1----:R-:W-:Y:S02]  /*2a3d0*/  @!P4 IMAD.MOV.U32 R24, RZ, RZ, R13 ;  /* 0x000000ffff18c224 */ /* 0x002fe400078e000d */
[----:B------:R-:W-:Y:S01]  /*2a3e0*/  @!P4 IMAD.MOV.U32 R25, RZ, RZ, R15 ;  /* 0x000000ffff19c224 */ /* 0x000fe200078e000f */
[----:B------:R-:W-:Y:S04]  /*2a3f0*/  STL [R1+0x3e0], R13 ;  /* 0x0003e00d01007387 */ /* 0x000fe80000100800 */
[----:B------:R0:W-:Y:S01]  /*2a400*/  STL [R1+0x3dc], R15 ;  /* 0x0003dc0f01007387 */ /* 0x0001e20000100800 */
[----:B------:R-:W-:-:S03]  /*2a410*/  IADD3 R0, P2, PT, R8, R0, RZ ;  /* 0x0000000008007210 */ /* 0x000fc60007f5e0ff */
[----:B------:R1:W3:Y:S02]  /*2a420*/  @!P4 LDG.E.U8 R62, desc[UR22][R24.64] ;  /* 0x00000016183ec981 */ /* 0x0002e4000c1e1100 */
[----:B------:R-:W-:Y:S02]  /*2a430*/  IMAD.X R14, R9, 0x1, R14, P2 ;  /* 0x00000001090e7824 */ /* 0x000fe400010e060e */
[----:B0-----:R-:W3:Y:S01]  /*2a440*/  LDL.LU R15, [R1+0x45c] ;  /* 0x00045c00010f7983 */ /* 0x001ee20000300800 */
[----:B------:R-:W-:-:S03]  /*2a450*/  IADD3 R2, P2, PT, R8, R2, RZ ;  /* 0x0000000208027210 */ /* 0x000fc60007f5e0ff */
[----:B------:R-:W3:Y:S01]  /*2a460*/  LDL.LU R13, [R1+0x480] ;  /* 0x00048000010d7983 */ /* 0x000ee20000300800 */
[----:B-1----:R-:W-:Y:S02]  /*2a470*/  @!P4 IMAD.MOV.U32 R24, RZ, RZ, R0 ;  /* 0x000000ffff18c224 */ /* 0x002fe400078e0000 */
[----:B------:R-:W-:Y:S01]  /*2a480*/  @!P4 IMAD.MOV.U32 R25, RZ, RZ, R14 ;  /* 0x000000ffff19c224 */ /* 0x000fe200078e000e */
[----:B------:R-:W-:Y:S04]  /*2a490*/  STL [R1+0x400], R0 ;  /* 0x0004000001007387 */ /* 0x000fe80000100800 */
[----:B------:R0:W-:Y:S01]  /*2a4a0*/  STL [R1+0x3fc], R14 ;  /* 0x0003fc0e01007387 */ /* 0x0001e20000100800 */
[----:B------:R-:W-:-:S03]  /*2a4b0*/  IMAD.X R10, R9, 0x1, R10, P2 ;  /* 0x00000001090a7824 */ /* 0x000fc600010e060a */
[----:B------:R1:W3:Y:S04]  /*2a4c0*/  @!P4 LDG.E.U8 R60, desc[UR22][R24.64] ;  /* 0x00000016183cc981 */ /* 0x0002e8000c1e1100 */
[----:B0-----:R-:W3:Y:S04]  /*2a4d0*/  LDL.LU R14, [R1+0x47c] ;  /* 0x00047c00010e7983 */ /* 0x001ee80000300800 */
[----:B------:R-:W3:Y:S01]  /*2a4e0*/  LDL.LU R0, [R1+0x4a0] ;  /* 0x0004a00001007983 */ /* 0x000ee20000300800 */
[----:B-1----:R-:W-:-:S03]  /*2a4f0*/  @!P4 IMAD.MOV.U32 R24, RZ, RZ, R2 ;  /* 0x000000ffff18c224 */ /* 0x002fc600078e0002 */
[----:B------:R0:W-:Y:S04]  /*2a500*/  STL [R1+0x420], R2 ;  /* 0x0004200201007387 */ /* 0x0001e80000100800 */
[----:B------:R1:W-:Y:S04]  /*2a510*/  STL [R1+0x41c], R10 ;  /* 0x00041c0a01007387 */ /* 0x0003e80000100800 */
[----:B0-----:R-:W3:Y:S01]  /*2a520*/  LDL.LU R2, [R1+0x49c] ;  /* 0x00049c0001027983 */ /* 0x001ee20000300800 */
[----:B------:R-:W-:Y:S01]  /*2a530*/  PRMT R58, RZ, 0x7610, R58 ;  /* 0x00007610ff3a7816 */ /* 0x000fe2000000003a */
[----:B------:R-:W-:-:S02]  /*2a540*/  @!P4 IMAD.MOV.U32 R25, RZ, RZ, R10 ;  /* 0x000000ffff19c224 */ /* 0x000fc400078e000a */
[----:B-1----:R-:W3:Y:S01]  /*2a550*/  LDL.LU R10, [R1+0x4c0] ;  /* 0x0004c000010a7983 */ /* 0x002ee20000300800 */
[----:B------:R-:W-:-:S03]  /*2a560*/  PRMT R56, RZ, 0x7610, R56 ;  /* 0x00007610ff387816 */ /* 0x000fc60000000038 */
[----:B------:R0:W3:Y:S01]  /*2a570*/  @!P4 LDG.E.U8 R58, desc[UR22][R24.64] ;  /* 0x00000016183ac981 */ /* 0x0000e2000c1e1100 */
[----:B------:R-:W-:Y:S02]  /*2a580*/  PRMT R54, RZ, 0x7610, R54 ;  /* 0x00007610ff367816 */ /* 0x000fe40000000036 */
[----:B------:R-:W-:Y:S02]  /*2a590*/  PRMT R52, RZ, 0x7610, R52 ;  /* 0x00007610ff347816 */ /* 0x000fe40000000034 */
[----:B------:R-:W-:-:S05]  /*2a5a0*/  IADD3 R4, P2, PT, R8, R4, RZ ;  /* 0x0000000408047210 */ /* 0x000fca0007f5e0ff */
[----:B------:R-:W-:Y:S01]  /*2a5b0*/  STL [R1+0x440], R4 ;  /* 0x0004400401007387 */ /* 0x000fe20000100800 */
[----:B0-----:R-:W-:Y:S02]  /*2a5c0*/  @!P4 IMAD.MOV.U32 R24, RZ, RZ, R4 ;  /* 0x000000ffff18c224 */ /* 0x001fe400078e0004 */
[----:B--2---:R-:W-:Y:S01]  /*2a5d0*/  IMAD.X R11, R9, 0x1, R11, P2 ;  /* 0x00000001090b7824 */ /* 0x004fe200010e060b */
[----:B----4-:R-:W-:-:S04]  /*2a5e0*/  IADD3 R7, P2, PT, R8, R7, RZ ;  /* 0x0000000708077210 */ /* 0x010fc80007f5e0ff */
[----:B------:R0:W-:Y:S01]  /*2a5f0*/  STL [R1+0x43c], R11 ;  /* 0x00043c0b01007387 */ /* 0x0001e20000100800 */
[----:B------:R-:W-:-:S05]  /*2a600*/  @!P4 IMAD.MOV.U32 R25, RZ, RZ, R11 ;  /* 0x000000ffff19c224 */ /* 0x000fca00078e000b */
[----:B------:R1:W2:Y:S04]  /*2a610*/  @!P4 LDG.E.U8 R56, desc[UR22][R24.64] ;  /* 0x000000161838c981 */ /* 0x0002a8000c1e1100 */
[----:B0-----:R-:W4:Y:S04]  /*2a620*/  LDL.LU R11, [R1+0x4bc] ;  /* 0x0004bc00010b7983 */ /* 0x001f280000300800 */
[----:B------:R-:W2:Y:S01]  /*2a630*/  LDL.LU R4, [R1+0x4e0] ;  /* 0x0004e00001047983 */ /* 0x000ea20000300800 */
[----:B---3--:R-:W-:Y:S01]  /*2a640*/  IMAD.X R15, R9, 0x1, R15, P2 ;  /* 0x00000001090f7824 */ /* 0x008fe200010e060f */
[----:B------:R-:W-:-:S02]  /*2a650*/  IADD3 R13, P2, PT, R8, R13, RZ ;  /* 0x0000000d080d7210 */ /* 0x000fc40007f5e0ff */
[----:B------:R0:W-:Y:S01]  /*2a660*/  STL [R1+0x460], R7 ;  /* 0x0004600701007387 */ /* 0x0001e20000100800 */
[----:B-1----:R-:W-:Y:S02]  /*2a670*/  @!P4 IMAD.MOV.U32 R24, RZ, RZ, R7 ;  /* 0x000000ffff18c224 */ /* 0x002fe400078e0007 */
[----:B------:R-:W-:Y:S01]  /*2a680*/  @!P4 IMAD.MOV.U32 R25, RZ, RZ, R15 ;  /* 0x000000ffff19c224 */ /* 0x000fe200078e000f */
[----:B------:R1:W-:Y:S04]  /*2a690*/  STL [R1+0x45c], R15 ;  /* 0x00045c0f01007387 */ /* 0x0003e80000100800 */
[----:B------:R3:W2:Y:S04]  /*2a6a0*/  @!P4 LDG.E.U8 R54, desc[UR22][R24.64] ;  /* 0x000000161836c981 */ /* 0x0006a8000c1e1100 */
[----:B0-----:R-:W2:Y:S04]  /*2a6b0*/  LDL.LU R7, [R1+0x4dc] ;  /* 0x0004dc0001077983 */ /* 0x001ea80000300800 */
[----:B-1----:R-:W2:Y:S01]  /*2a6c0*/  LDL.LU R15, [R1+0x500] ;  /* 0x00050000010f7983 */ /* 0x002ea20000300800 */
[----:B------:R-:W-:Y:S01]  /*2a6d0*/  IMAD.X R14, R9, 0x1, R14, P2 ;  /* 0x00000001090e7824 */ /* 0x000fe200010e060e */
[----:B------:R-:W-:-:S02]  /*2a6e0*/  IADD3 R0, P2, PT, R8, R0, RZ ;  /* 0x0000000008007210 */ /* 0x000fc40007f5e0ff */
[----:B------:R0:W-:Y:S01]  /*2a6f0*/  STL [R1+0x480], R13 ;  /* 0x0004800d01007387 */ /* 0x0001e20000100800 */
[----:B---3--:R-:W-:Y:S02]  /*2a700*/  @!P4 IMAD.MOV.U32 R24, RZ, RZ, R13 ;  /* 0x000000ffff18c224 */ /* 0x008fe400078e000d */
[----:B------:R-:W-:Y:S01]  /*2a710*/  @!P4 IMAD.MOV.U32 R25, RZ, RZ, R14 ;  /* 0x000000ffff19c224 */ /* 0x000fe200078e000e */
[----:B------:R1:W-:Y:S04]  /*2a720*/  STL [R1+0x47c], R14 ;  /* 0x00047c0e01007387 */ /* 0x0003e80000100800 */
[----:B------:R-:W3:Y:S04]  /*2a730*/  LDL.LU R16, [R1+0x4fc] ;  /* 0x0004fc0001107983 */ /* 0x000ee80000300800 */
[----:B0-----:R-:W3:Y:S01]  /*2a740*/  LDL.LU R13, [R1+0x520] ;  /* 0x00052000010d7983 */ /* 0x001ee20000300800 */
[----:B------:R-:W-:-:S03]  /*2a750*/  IMAD.X R2, R9, 0x1, R2, P2 ;  /* 0x0000000109027824 */ /* 0x000fc600010e0602 */
[----:B------:R-:W-:Y:S04]  /*2a760*/  STL [R1+0x4a0], R0 ;  /* 0x0004a00001007387 */ /* 0x000fe80000100800 */
[----:B------:R0:W3:Y:S04]  /*2a770*/  @!P4 LDG.E.U8 R52, desc[UR22][R24.64] ;  /* 0x000000161834c981 */ /* 0x0000e8000c1e1100 */
[----:B------:R0:W-:Y:S04]  /*2a780*/  STL [R1+0x49c], R2 ;  /* 0x00049c0201007387 */ /* 0x0001e80000100800 */
[----:B-1----:R-:W3:Y:S01]  /*2a790*/  LDL.LU R14, [R1+0x51c] ;  /* 0x00051c00010e7983 */ /* 0x002ee20000300800 */
[----:B0-----:R-:W-:-:S02]  /*2a7a0*/  @!P4 IMAD.MOV.U32 R25, RZ, RZ, R2 ;  /* 0x000000ffff19c224 */ /* 0x001fc400078e0002 */
[----:B------:R-:W-:Y:S01]  /*2a7b0*/  @!P4 IMAD.MOV.U32 R24, RZ, RZ, R0 ;  /* 0x000000ffff18c224 */ /* 0x000fe200078e0000 */
[----:B------:R-:W3:Y:S04]  /*2a7c0*/  LDL.LU R2, [R1+0x53c] ;  /* 0x00053c0001027983 */ /* 0x000ee80000300800 */
[----:B------:R-:W3:Y:S01]  /*2a7d0*/  LDL.LU R0, [R1+0x540] ;  /* 0x0005400001007983 */ /* 0x000ee20000300800 */
[----:B------:R-:W0:Y:S01]  /*2a7e0*/  S2R R5, SR_TID.X ;  /* 0x0000000000057919 */ /* 0x000e220000002100 */
[----:B------:R-:W1:Y:S01]  /*2a7f0*/  S2R R6, SR_TID.X ;  /* 0x0000000000067919 */ /* 0x000e620000002100 */
[----:B------:R-:W-:Y:S02]  /*2a800*/  IADD3 R10, P2, PT, R8, R10, RZ ;  /* 0x0000000a080a7210 */ /* 0x000fe40007f5e0ff */
[----:B------:R-:W-:-:S02]  /*2a810*/  PRMT R50, RZ, 0x7610, R50 ;  /* 0x00007610ff327816 */ /* 0x000fc40000000032 */
[----:B------:R-:W-:Y:S01]  /*2a820*/  PRMT R48, RZ, 0x7610, R48 ;  /* 0x00007610ff307816 */ /* 0x000fe20000000030 */
[----:B------:R-:W-:Y:S04]  /*2a830*/  STL [R1+0x4c0], R10 ;  /* 0x0004c00a01007387 */ /* 0x000fe80000100800 */
[----:B------:R0:W3:Y:S02]  /*2a840*/  @!P4 LDG.E.U8 R50, desc[UR22][R24.64] ;  /* 0x000000161832c981 */ /* 0x0000e4000c1e1100 */
[----:B0-----:R-:W-:Y:S01]  /*2a850*/  @!P4 IMAD.MOV.U32 R24, RZ, RZ, R10 ;  /* 0x000000ffff18c224 */ /* 0x001fe200078e000a */
[----:B------:R-:W-:Y:S02]  /*2a860*/  LOP3.LUT R5, R5, 0x7f, RZ, 0xc0, !PT ;  /* 0x0000007f05057812 */ /* 0x000fe400078ec0ff */
[----:B-1----:R-:W-:-:S02]  /*2a870*/  LOP3.LUT R6, R6, 0x7f, RZ, 0xc0, !PT ;  /* 0x0000007f06067812 */ /* 0x002fc400078ec0ff */
[----:B------:R-:W-:Y:S02]  /*2a880*/  LOP3.LUT R5, R5, 0x20, RZ, 0x3c, !PT ;  /* 0x0000002005057812 */ /* 0x000fe400078e3cff */
        /* <DEDUP_REMOVED lines=10> */
[----:B0-----:R-:W-:-:S02]  /*2a930*/  PRMT R23, RZ, 0x7610, R23 ;  /* 0x00007610ff177816 */ /* 0x001fc40000000017 */
[----:B------:R-:W-:Y:S04]  /*2a940*/  STS.U8 [R6+UR9+0x12180], R27 ;  /* 0x0121801b06007988 */ /* 0x000fe80008000009 */
[----:B------:R-:W-:Y:S04]  /*2a950*/  STS.U8 [R6+UR9+0x12980], R26 ;  /* 0x0129801a06007988 */ /* 0x000fe80008000009 */
[----:B------:R-:W-:Y:S04]  /*2a960*/  STS.U8 [R6+UR9+0x12d80], R29 ;  /* 0x012d801d06007988 */ /* 0x000fe80008000009 */
[----:B------:R-:W-:Y:S01]  /*2a970*/  STS.U8 [R6+UR9+0x13180], R28 ;  /* 0x0131801c06007988 */ /* 0x000fe20008000009 */
[----:B----4-:R-:W-:Y:S01]  /*2a980*/  IMAD.X R11, R9, 0x1, R11, P2 ;  /* 0x00000001090b7824 */ /* 0x010fe200010e060b */
[----:B--2---:R-:W-:-:S04]  /*2a990*/  IADD3 R4, P2, PT, R8, R4, RZ ;  /* 0x0000000408047210 */ /* 0x004fc80007f5e0ff */
[----:B------:R0:W-:Y:S01]  /*2a9a0*/  STL [R1+0x4bc], R11 ;  /* 0x0004bc0b01007387 */ /* 0x0001e20000100800 */
[----:B------:R-:W-:-:S05]  /*2a9b0*/  @!P4 IMAD.MOV.U32 R25, RZ, RZ, R11 ;  /* 0x000000ffff19c224 */ /* 0x000fca00078e000b */
[----:B------:R1:W2:Y:S04]  /*2a9c0*/  @!P4 LDG.E.U8 R48, desc[UR22][R24.64] ;  /* 0x000000161830c981 */ /* 0x0002a8000c1e1100 */
[----:B0-----:R-:W4:Y:S04]  /*2a9d0*/  LDL.LU R11, [R1+0x55c] ;  /* 0x00055c00010b7983 */ /* 0x001f280000300800 */
[----:B------:R-:W2:Y:S01]  /*2a9e0*/  LDL.LU R10, [R1+0x560] ;  /* 0x00056000010a7983 */ /* 0x000ea20000300800 */
[----:B------:R-:W-:-:S03]  /*2a9f0*/  IMAD.X R7, R9, 0x1, R7, P2 ;  /* 0x0000000109077824 */ /* 0x000fc600010e0607 */
[----:B------:R-:W-:Y:S01]  /*2aa00*/  STL [R1+0x4e0], R4 ;  /* 0x0004e00401007387 */ /* 0x000fe20000100800 */
[----:B------:R-:W-:-:S03]  /*2aa10*/  IADD3 R15, P2, PT, R8, R15, RZ ;  /* 0x0000000f080f7210 */ /* 0x000fc60007f5e0ff */
[----:B------:R0:W-:Y:S01]  /*2aa20*/  STL [R1+0x4dc], R7 ;  /* 0x0004dc0701007387 */ /* 0x0001e20000100800 */
[----:B-1----:R-:W-:Y:S02]  /*2aa30*/  @!P4 IMAD.MOV.U32 R25, RZ, RZ, R7 ;  /* 0x000000ffff19c224 */ /* 0x002fe400078e0007 */
[----:B------:R-:W-:Y:S02]  /*2aa40*/  @!P4 IMAD.MOV.U32 R24, RZ, RZ, R4 ;  /* 0x000000ffff18c224 */ /* 0x000fe400078e0004 */
[----:B------:R-:W-:-:S03]  /*2aa50*/  @!P4 IMAD.MOV.U32 R26, RZ, RZ, R15 ;  /* 0x000000ffff1ac224 */ /* 0x000fc600078e000f */
[----:B------:R1:W4:Y:S04]  /*2aa60*/  @!P4 LDG.E.U8 R23, desc[UR22][R24.64] ;  /* 0x000000161817c981 */ /* 0x000328000c1e1100 */
[----:B0-----:R-:W4:Y:S01]  /*2aa70*/  LDL.LU R7, [R1+0x57c] ;  /* 0x00057c0001077983 */ /* 0x001f220000300800 */
[----:B---3--:R-:W-:-:S03]  /*2aa80*/  IMAD.X R16, R9, 0x1, R16, P2 ;  /* 0x0000000109107824 */ /* 0x008fc600010e0610 */
[----:B------:R-:W3:Y:S01]  /*2aa90*/  LDL.LU R4, [R1+0x580] ;  /* 0x0005800001047983 */ /* 0x000ee20000300800 */
[----:B------:R-:W-:Y:S01]  /*2aaa0*/  IADD3 R13, P2, PT, R8, R13, RZ ;  /* 0x0000000d080d7210 */ /* 0x000fe20007f5e0ff */
[----:B------:R-:W-:Y:S01]  /*2aab0*/  @!P4 IMAD.MOV.U32 R27, RZ, RZ, R16 ;  /* 0x000000ffff1bc224 */ /* 0x000fe200078e0010 */
[----:B-1----:R-:W-:Y:S01]  /*2aac0*/  PRMT R24, RZ, 0x7610, R24 ;  /* 0x00007610ff187816 */ /* 0x002fe20000000018 */
[----:B------:R-:W-:Y:S04]  /*2aad0*/  STL [R1+0x500], R15 ;  /* 0x0005000f01007387 */ /* 0x000fe80000100800 */
[----:B------:R-:W-:Y:S04]  /*2aae0*/  STL [R1+0x4fc], R16 ;  /* 0x0004fc1001007387 */ /* 0x000fe80000100800 */
[----:B------:R-:W3:Y:S04]  /*2aaf0*/  LDL.LU R5, [R1+0x5a0] ;  /* 0x0005a00001057983 */ /* 0x000ee80000300800 */
[----:B------:R0:W3:Y:S01]  /*2ab00*/  @!P4 LDG.E.U8 R24, desc[UR22][R26.64] ;  /* 0x000000161a18c981 */ /* 0x0000e2000c1e1100 */
[----:B------:R-:W-:-:S03]  /*2ab10*/  IMAD.X R14, R9, 0x1, R14, P2 ;  /* 0x00000001090e7824 */ /* 0x000fc600010e060e */
[----:B------:R-:W-:Y:S01]  /*2ab20*/  STL [R1+0x520], R13 ;  /* 0x0005200d01007387 */ /* 0x000fe20000100800 */
[----:B------:R-:W-:-:S03]  /*2ab30*/  IADD3 R0, P2, PT, R8, R0, RZ ;  /* 0x0000000008007210 */ /* 0x000fc60007f5e0ff */
[----:B------:R1:W-:Y:S01]  /*2ab40*/  STL [R1+0x51c], R14 ;  /* 0x00051c0e01007387 */ /* 0x0003e20000100800 */
[----:B0-----:R-:W-:Y:S02]  /*2ab50*/  @!P4 IMAD.MOV.U32 R27, RZ, RZ, R14 ;  /* 0x000000ffff1bc224 */ /* 0x001fe400078e000e */
[----:B------:R-:W-:Y:S02]  /*2ab60*/  IMAD.X R2, R9, 0x1, R2, P2 ;  /* 0x0000000109027824 */ /* 0x000fe400010e0602 */
[----:B------:R-:W-:Y:S02]  /*2ab70*/  @!P4 IMAD.MOV.U32 R28, RZ, RZ, R0 ;  /* 0x000000ffff1cc224 */ /* 0x000fe400078e0000 */
[----:B------:R-:W-:Y:S01]  /*2ab80*/  @!P4 IMAD.MOV.U32 R29, RZ, RZ, R2 ;  /* 0x000000ffff1dc224 */ /* 0x000fe200078e0002 */
[----:B-1----:R-:W3:Y:S04]  /*2ab90*/  LDL.LU R14, [R1+0x59c] ;  /* 0x00059c00010e7983 */ /* 0x002ee80000300800 */
[----:B------:R-:W-:Y:S04]  /*2aba0*/  STL [R1+0x540], R0 ;  /* 0x0005400001007387 */ /* 0x000fe80000100800 */
[----:B------:R0:W-:Y:S04]  /*2abb0*/  STL [R1+0x53c], R2 ;  /* 0x00053c0201007387 */ /* 0x0001e80000100800 */
[----:B0-----:R-:W3:Y:S04]  /*2abc0*/  LDL.LU R2, [R1+0x5bc] ;  /* 0x0005bc0001027983 */ /* 0x001ee80000300800 */
[----:B------:R-:W3:Y:S01]  /*2abd0*/  LDL.LU R0, [R1+0x5c0] ;  /* 0x0005c00001007983 */ /* 0x000ee20000300800 */
[----:B------:R-:W0:Y:S01]  /*2abe0*/  S2R R22, SR_TID.X ;  /* 0x0000000000167919 */ /* 0x000e220000002100 */
[----:B------:R-:W-:Y:S01]  /*2abf0*/  PRMT R25, RZ, 0x7610, R25 ;  /* 0x00007610ff197816 */ /* 0x000fe20000000019 */
[----:B------:R-:W-:-:S05]  /*2ac00*/  @!P4 IMAD.MOV.U32 R26, RZ, RZ, R13 ;  /* 0x000000ffff1ac224 */ /* 0x000fca00078e000d */
[----:B------:R1:W3:Y:S02]  /*2ac10*/  @!P4 LDG.E.U8 R25, desc[UR22][R26.64] ;  /* 0x000000161a19c981 */ /* 0x0002e4000c1e1100 */
[----:B-1----:R-:W-:Y:S02]  /*2ac20*/  PRMT R26, RZ, 0x7610, R26 ;  /* 0x00007610ff1a7816 */ /* 0x002fe4000000001a */
[----:B------:R-:W-:-:S04]  /*2ac30*/  PRMT R27, RZ, 0x7610, R27 ;  /* 0x00007610ff1b7816 */ /* 0x000fc8000000001b */
[----:B------:R1:W3:Y:S04]  /*2ac40*/  @!P4 LDG.E.U8 R26, desc[UR22][R28.64] ;  /* 0x000000161c1ac981 */ /* 0x0002e8000c1e1100 */
[----:B------:R-:W-:Y:S04]  /*2ac50*/  STS.U8 [R6+UR9+0x13580], R31 ;  /* 0x0135801f06007988 */ /* 0x000fe80008000009 */
[----:B------:R-:W-:Y:S01]  /*2ac60*/  STS.U8 [R6+UR9+0x13980], R30 ;  /* 0x0139801e06007988 */ /* 0x000fe20008000009 */
[----:B0-----:R-:W-:-:S03]  /*2ac70*/  LOP3.LUT R22, R22, 0x7f, RZ, 0xc0, !PT ;  /* 0x0000007f16167812 */ /* 0x001fc600078ec0ff */
[----:B------:R-:W-:Y:S01]  /*2ac80*/  STS.U8 [R6+UR9+0x13d80], R33 ;  /* 0x013d802106007988 */ /* 0x000fe20008000009 */
[----:B--2---:R-:W-:-:S05]  /*2ac90*/  IADD3 R10, P2, PT, R8, R10, RZ ;  /* 0x0000000a080a7210 */ /* 0x004fca0007f5e0ff */
[----:B----4-:R-:W-:Y:S01]  /*2aca0*/  IMAD.X R11, R9, 0x1, R11, P2 ;  /* 0x00000001090b7824 */ /* 0x010fe200010e060b */
[----:B------:R-:W-:Y:S03]  /*2acb0*/  STL [R1+0x560], R10 ;  /* 0x0005600a01007387 */ /* 0x000fe60000100800 */
[----:B-1----:R-:W-:Y:S01]  /*2acc0*/  @!P4 IMAD.MOV.U32 R29, RZ, RZ, R11 ;  /* 0x000000ffff1dc224 */ /* 0x002fe200078e000b */
[----:B------:R0:W-:Y:S04]  /*2acd0*/  STL [R1+0x55c], R11 ;  /* 0x00055c0b01007387 */ /* 0x0001e80000100800 */
[----:B------:R-:W2:Y:S01]  /*2ace0*/  LDL.LU R13, [R1+0x5dc] ;  /* 0x0005dc00010d7983 */ /* 0x000ea20000300800 */
[----:B------:R-:W-:-:S03]  /*2acf0*/  @!P4 IMAD.MOV.U32 R28, RZ, RZ, R10 ;  /* 0x000000ffff1cc224 */ /* 0x000fc600078e000a */
[----:B0-----:R-:W4:Y:S04]  /*2ad00*/  LDL.LU R11, [R1+0x5e0] ;  /* 0x0005e000010b7983 */ /* 0x001f280000300800 */
[----:B------:R0:W2:Y:S01]  /*2ad10*/  @!P4 LDG.E.U8 R27, desc[UR22][R28.64] ;  /* 0x000000161c1bc981 */ /* 0x0000a2000c1e1100 */
[----:B---3--:R-:W-:-:S05]  /*2ad20*/  IADD3 R4, P2, PT, R8, R4, RZ ;  /* 0x0000000408047210 */ /* 0x008fca0007f5e0ff */
[----:B------:R-:W-:Y:S01]  /*2ad30*/  IMAD.X R7, R9, 0x1, R7, P2 ;  /* 0x0000000109077824 */ /* 0x000fe200010e0607 */
[----:B------:R-:W-:Y:S03]  /*2ad40*/  STL [R1+0x580], R4 ;  /* 0x0005800401007387 */ /* 0x000fe60000100800 */
[----:B------:R-:W-:Y:S01]  /*2ad50*/  @!P4 IMAD.MOV.U32 R31, RZ, RZ, R7 ;  /* 0x000000ffff1fc224 */ /* 0x000fe200078e0007 */
[----:B------:R1:W-:Y:S01]  /*2ad60*/  STL [R1+0x57c], R7 ;  /* 0x00057c0701007387 */ /* 0x0003e20000100800 */
[----:B------:R-:W-:-:S03]  /*2ad70*/  IADD3 R5, P2, PT, R8, R5, RZ ;  /* 0x0000000508057210 */ /* 0x000fc60007f5e0ff */
[----:B------:R-:W3:Y:S01]  /*2ad80*/  LDL.LU R15, [R1+0x5fc] ;  /* 0x0005fc00010f7983 */ /* 0x000ee20000300800 */
[----:B0-----:R-:W-:Y:S01]  /*2ad90*/  PRMT R28, RZ, 0x7610, R28 ;  /* 0x00007610ff1c7816 */ /* 0x001fe2000000001c */
[----:B------:R-:W-:Y:S02]  /*2ada0*/  @!P4 IMAD.MOV.U32 R30, RZ, RZ, R4 ;  /* 0x000000ffff1ec224 */ /* 0x000fe400078e0004 */
[----:B-1----:R-:W3:Y:S04]  /*2adb0*/  LDL.LU R7, [R1+0x600] ;  /* 0x0006000001077983 */ /* 0x002ee80000300800 */
[----:B------:R-:W3:Y:S01]  /*2adc0*/  LDL.LU R10, [R1+0x620] ;  /* 0x00062000010a7983 */ /* 0x000ee20000300800 */
[----:B------:R-:W-:-:S03]  /*2add0*/  LOP3.LUT R4, R22, 0x40, RZ, 0x3c, !PT ;  /* 0x0000004016047812 */ /* 0x000fc600078e3cff */
[----:B------:R0:W3:Y:S01]  /*2ade0*/  @!P4 LDG.E.U8 R28, desc[UR22][R30.64] ;  /* 0x000000161e1cc981 */ /* 0x0000e2000c1e1100 */
[----:B------:R-:W-:-:S03]  /*2adf0*/  IMAD.MOV.U32 R22, RZ, RZ, R3 ;  /* 0x000000ffff167224 */ /* 0x000fc600078e0003 */
[----:B------:R-:W-:Y:S01]  /*2ae00*/  STL [R1+0x5a0], R5 ;  /* 0x0005a00501007387 */ /* 0x000fe20000100800 */
[----:B------:R-:W-:Y:S02]  /*2ae10*/  IMAD.X R14, R9, 0x1, R14, P2 ;  /* 0x00000001090e7824 */ /* 0x000fe400010e060e */
[----:B0-----:R-:W-:Y:S02]  /*2ae20*/  @!P4 IMAD.MOV.U32 R30, RZ, RZ, R5 ;  /* 0x000000ffff1ec224 */ /* 0x001fe400078e0005 */
[----:B------:R-:W-:Y:S01]  /*2ae30*/  @!P4 IMAD.MOV.U32 R31, RZ, RZ, R14 ;  /* 0x000000ffff1fc224 */ /* 0x000fe200078e000e */
[----:B------:R0:W-:Y:S04]  /*2ae40*/  STL [R1+0x59c], R14 ;  /* 0x00059c0e01007387 */ /* 0x0001e80000100800 */
[----:B------:R1:W-:Y:S04]  /*2ae50*/  STS.U8 [R4+UR9+0x12200], R32 ;  /* 0x0122002004007988 */ /* 0x0003e80008000009 */
[----:B0-----:R-:W3:Y:S04]  /*2ae60*/  LDL.LU R14, [R1+0x61c] ;  /* 0x00061c00010e7983 */ /* 0x001ee80000300800 */
[----:B------:R-:W3:Y:S01]  /*2ae70*/  LDL.LU R5, [R1+0x63c] ;  /* 0x00063c0001057983 */ /* 0x000ee20000300800 */
[----:B------:R-:W-:-:S03]  /*2ae80*/  IADD3 R0, P2, PT, R8, R0, RZ ;  /* 0x0000000008007210 */ /* 0x000fc60007f5e0ff */
[----:B------:R-:W3:Y:S02]  /*2ae90*/  LDL.LU R3, [R1+0x640] ;  /* 0x0006400001037983 */ /* 0x000ee40000300800 */
[----:B------:R-:W-:Y:S02]  /*2aea0*/  IMAD.X R2, R9, 0x1, R2, P2 ;  /* 0x0000000109027824 */ /* 0x000fe400010e0602 */
[----:B------:R-:W-:Y:S01]  /*2aeb0*/  STL [R1+0x5c0], R0 ;  /* 0x0005c00001007387 */ /* 0x000fe20000100800 */
[----:B-1----:R-:W-:Y:S02]  /*2aec0*/  @!P4 IMAD.MOV.U32 R32, RZ, RZ, R0 ;  /* 0x000000ffff20c224 */ /* 0x002fe400078e0000 */
[----:B------:R-:W-:Y:S01]  /*2aed0*/  @!P4 IMAD.MOV.U32 R33, RZ, RZ, R2 ;  /* 0x000000ffff21c224 */ /* 0x000fe200078e0002 */
[----:B------:R0:W-:Y:S04]  /*2aee0*/  STL [R1+0x5bc], R2 ;  /* 0x0005bc0201007387 */ /* 0x0001e80000100800 */
[----:B0-----:R-:W3:Y:S04]  /*2aef0*/  LDL.LU R2, [R1+0x65c] ;  /* 0x00065c0001027983 */ /* 0x001ee80000300800 */
[----:B------:R-:W3:Y:S01]  /*2af00*/  LDL.LU R0, [R1+0x660] ;  /* 0x0006600001007983 */ /* 0x000ee20000300800 */
[----:B------:R-:W-:-:S06]  /*2af10*/  PRMT R29, RZ, 0x7610, R29 ;  /* 0x00007610ff1d7816 */ /* 0x000fcc000000001d */
[----:B------:R0:W3:Y:S02]  /*2af20*/  @!P4 LDG.E.U8 R29, desc[UR22][R30.64] ;  /* 0x000000161e1dc981 */ /* 0x0000e4000c1e1100 */
[----:B0-----:R-:W-:Y:S02]  /*2af30*/  PRMT R30, RZ, 0x7610, R30 ;  /* 0x00007610ff1e7816 */ /* 0x001fe4000000001e */
[----:B------:R-:W-:-:S04]  /*2af40*/  PRMT R31, RZ, 0x7610, R31 ;  /* 0x00007610ff1f7816 */ /* 0x000fc8000000001f */
[----:B------:R0:W3:Y:S04]  /*2af50*/  @!P4 LDG.E.U8 R30, desc[UR22][R32.64] ;  /* 0x00000016201ec981 */ /* 0x0000e8000c1e1100 */
[----:B------:R-:W-:Y:S04]  /*2af60*/  STS.U8 [R4+UR9+0x12600], R35 ;  /* 0x0126002304007988 */ /* 0x000fe80008000009 */
[----:B------:R-:W-:Y:S04]  /*2af70*/  STS.U8 [R4+UR9+0x12a00], R34 ;  /* 0x012a002204007988 */ /* 0x000fe80008000009 */
[----:B------:R-:W-:Y:S01]  /*2af80*/  STS.U8 [R4+UR9+0x12e00], R36 ;  /* 0x012e002404007988 */ /* 0x000fe20008000009 */
[----:B----4-:R-:W-:-:S05]  /*2af90*/  IADD3 R11, P2, PT, R8, R11, RZ ;  /* 0x0000000b080b7210 */ /* 0x010fca0007f5e0ff */
[----:B--2---:R-:W-:Y:S01]  /*2afa0*/  IMAD.X R13, R9, 0x1, R13, P2 ;  /* 0x00000001090d7824 */ /* 0x004fe200010e060d */
[----:B------:R-:W-:Y:S01]  /*2afb0*/  STL [R1+0x5e0], R11 ;  /* 0x0005e00b01007387 */ /* 0x000fe20000100800 */
[----:B0-----:R-:W-:Y:S02]  /*2afc0*/  @!P4 IMAD.MOV.U32 R32, RZ, RZ, R11 ;  /* 0x000000ffff20c224 */ /* 0x001fe400078e000b */
[----:B------:R-:W-:Y:S01]  /*2afd0*/  @!P4 IMAD.MOV.U32 R33, RZ, RZ, R13 ;  /* 0x000000ffff21c224 */ /* 0x000fe200078e000d */
[----:B------:R0:W-:Y:S04]  /*2afe0*/  STL [R1+0x5dc], R13 ;  /* 0x0005dc0d01007387 */ /* 0x0001e80000100800 */
[----:B------:R1:W2:Y:S04]  /*2aff0*/  @!P4 LDG.E.U8 R31, desc[UR22][R32.64] ;  /* 0x00000016201fc981 */ /* 0x0002a8000c1e1100 */
[----:B0-----:R-:W4:Y:S04]  /*2b000*/  LDL.LU R13, [R1+0x67c] ;  /* 0x00067c00010d7983 */ /* 0x001f280000300800 */
[----:B------:R-:W2:Y:S01]  /*2b010*/  LDL.LU R11, [R1+0x680] ;  /* 0x00068000010b7983 */ /* 0x000ea20000300800 */
[----:B---3--:R-:W-:-:S02]  /*2b020*/  IADD3 R7, P2, PT, R8, R7, RZ ;  /* 0x0000000708077210 */ /* 0x008fc40007f5e0ff */
[----:B-1----:R-:W-:-:S03]  /*2b030*/  PRMT R32, RZ, 0x7610, R32 ;  /* 0x00007610ff207816 */ /* 0x002fc60000000020 */
[----:B------:R-:W-:Y:S01]  /*2b040*/  IMAD.X R15, R9, 0x1, R15, P2 ;  /* 0x00000001090f7824 */ /* 0x000fe200010e060f */
[----:B------:R-:W-:Y:S01]  /*2b050*/  IADD3 R10, P2, PT, R8, R10, RZ ;  /* 0x0000000a080a7210 */ /* 0x000fe20007f5e0ff */
[----:B------:R-:W-:Y:S02]  /*2b060*/  @!P4 IMAD.MOV.U32 R34, RZ, RZ, R7 ;  /* 0x000000ffff22c224 */ /* 0x000fe400078e0007 */
[----:B------:R-:W-:Y:S01]  /*2b070*/  @!P4 IMAD.MOV.U32 R35, RZ, RZ, R15 ;  /* 0x000000ffff23c224 */ /* 0x000fe200078e000f */
[----:B------:R-:W-:Y:S01]  /*2b080*/  PRMT R33, RZ, 0x7610, R33 ;  /* 0x00007610ff217816 */ /* 0x000fe20000000021 */
[----:B------:R0:W-:Y:S04]  /*2b090*/  STL [R1+0x600], R7 ;  /* 0x0006000701007387 */ /* 0x0001e80000100800 */
[----:B------:R1:W3:Y:S04]  /*2b0a0*/  @!P4 LDG.E.U8 R32, desc[UR22][R34.64] ;  /* 0x000000162220c981 */ /* 0x0002e8000c1e1100 */
[----:B------:R-:W-:Y:S04]  /*2b0b0*/  STL [R1+0x5fc], R15 ;  /* 0x0005fc0f01007387 */ /* 0x000fe80000100800 */
[----:B0-----:R-:W3:Y:S01]  /*2b0c0*/  LDL.LU R7, [R1+0x6a0] ;  /* 0x0006a00001077983 */ /* 0x001ee20000300800 */
[----:B-1----:R-:W-:-:S02]  /*2b0d0*/  @!P4 IMAD.MOV.U32 R34, RZ, RZ, R10 ;  /* 0x000000ffff22c224 */ /* 0x002fc400078e000a */
[C---:B------:R-:W-:Y:S01]  /*2b0e0*/  IMAD.X R14, R9.reuse, 0x1, R14, P2 ;  /* 0x00000001090e7824 */ /* 0x040fe200010e060e */
[----:B------:R0:W-:Y:S03]  /*2b0f0*/  STL [R1+0x620], R10 ;  /* 0x0006200a01007387 */ /* 0x0001e60000100800 */
[----:B------:R-:W-:Y:S01]  /*2b100*/  @!P4 IMAD.MOV.U32 R35, RZ, RZ, R14 ;  /* 0x000000ffff23c224 */ /* 0x000fe200078e000e */
[----:B------:R-:W-:Y:S01]  /*2b110*/  IADD3 R3, P2, PT, R8, R3, RZ ;  /* 0x0000000308037210 */ /* 0x000fe20007f5e0ff */
[----:B------:R-:W-:Y:S04]  /*2b120*/  STL [R1+0x61c], R14 ;  /* 0x00061c0e01007387 */ /* 0x000fe80000100800 */
[----:B------:R-:W-:Y:S01]  /*2b130*/  IMAD.X R5, R9, 0x1, R5, P2 ;  /* 0x0000000109057824 */ /* 0x000fe200010e0605 */
[----:B0-----:R-:W3:Y:S01]  /*2b140*/  LDL.LU R10, [R1+0x69c] ;  /* 0x00069c00010a7983 */ /* 0x001ee20000300800 */
[----:B------:R-:W-:-:S03]  /*2b150*/  @!P4 IMAD.MOV.U32 R36, RZ, RZ, R3 ;  /* 0x000000ffff24c224 */ /* 0x000fc600078e0003 */
[----:B------:R0:W3:Y:S01]  /*2b160*/  @!P4 LDG.E.U8 R33, desc[UR22][R34.64] ;  /* 0x000000162221c981 */ /* 0x0000e2000c1e1100 */
[----:B------:R-:W-:-:S03]  /*2b170*/  @!P4 IMAD.MOV.U32 R37, RZ, RZ, R5 ;  /* 0x000000ffff25c224 */ /* 0x000fc600078e0005 */
[----:B------:R-:W-:Y:S04]  /*2b180*/  STL [R1+0x640], R3 ;  /* 0x0006400301007387 */ /* 0x000fe80000100800 */
[----:B------:R1:W-:Y:S01]  /*2b190*/  STL [R1+0x63c], R5 ;  /* 0x00063c0501007387 */ /* 0x0003e20000100800 */
[----:B0-----:R-:W-:Y:S02]  /*2b1a0*/  PRMT R34, RZ, 0x7610, R34 ;  /* 0x00007610ff227816 */ /* 0x001fe40000000022 */
[----:B------:R-:W-:-:S04]  /*2b1b0*/  IADD3 R0, P2, PT, R8, R0, RZ ;  /* 0x0000000008007210 */ /* 0x000fc80007f5e0ff */
[----:B------:R0:W3:Y:S01]  /*2b1c0*/  @!P4 LDG.E.U8 R34, desc[UR22][R36.64] ;  /* 0x000000162422c981 */ /* 0x0000e2000c1e1100 */
[----:B------:R-:W-:-:S03]  /*2b1d0*/  IMAD.X R2, R9, 0x1, R2, P2 ;  /* 0x0000000109027824 */ /* 0x000fc600010e0602 */
[----:B-1----:R-:W3:Y:S04]  /*2b1e0*/  LDL.LU R5, [R1+0x6bc] ;  /* 0x0006bc0001057983 */ /* 0x002ee80000300800 */
[----:B------:R-:W3:Y:S01]  /*2b1f0*/  LDL.LU R3, [R1+0x6c0] ;  /* 0x0006c00001037983 */ /* 0x000ee20000300800 */
[----:B0-----:R-:W-:-:S03]  /*2b200*/  @!P4 IMAD.MOV.U32 R37, RZ, RZ, R2 ;  /* 0x000000ffff25c224 */ /* 0x001fc600078e0002 */
[----:B------:R-:W-:Y:S01]  /*2b210*/  STL [R1+0x660], R0 ;  /* 0x0006600001007387 */ /* 0x000fe20000100800 */
[----:B------:R-:W-:-:S03]  /*2b220*/  @!P4 IMAD.MOV.U32 R36, RZ, RZ, R0 ;  /* 0x000000ffff24c224 */ /* 0x000fc600078e0000 */
[----:B------:R0:W-:Y:S04]  /*2b230*/  STL [R1+0x65c], R2 ;  /* 0x00065c0201007387 */ /* 0x0001e80000100800 */
[----:B0-----:R-:W3:Y:S04]  /*2b240*/  LDL.LU R2, [R1+0x6dc] ;  /* 0x0006dc0001027983 */ /* 0x001ee80000300800 */
[----:B------:R-:W3:Y:S01]  /*2b250*/  LDL.LU R0, [R1+0x6e0] ;  /* 0x0006e00001007983 */ /* 0x000ee20000300800 */
[----:B------:R-:W-:-:S06]  /*2b260*/  PRMT R35, RZ, 0x7610, R35 ;  /* 0x00007610ff237816 */ /* 0x000fcc0000000023 */
[----:B------:R0:W3:Y:S02]  /*2b270*/  @!P4 LDG.E.U8 R35, desc[UR22][R36.64] ;  /* 0x000000162423c981 */ /* 0x0000e4000c1e1100 */
[----:B0-----:R-:W-:Y:S02]  /*2b280*/  PRMT R36, RZ, 0x7610, R36 ;  /* 0x00007610ff247816 */ /* 0x001fe40000000024 */
[----:B------:R-:W-:Y:S02]  /*2b290*/  PRMT R37, RZ, 0x7610, R37 ;  /* 0x00007610ff257816 */ /* 0x000fe40000000025 */
[----:B--2---:R-:W-:-:S05]  /*2b2a0*/  IADD3 R11, P2, PT, R8, R11, RZ ;  /* 0x0000000b080b7210 */ /* 0x004fca0007f5e0ff */
[----:B----4-:R-:W-:Y:S01]  /*2b2b0*/  IMAD.X R13, R9, 0x1, R13, P2 ;  /* 0x00000001090d7824 */ /* 0x010fe200010e060d */
[----:B------:R0:W-:Y:S04]  /*2b2c0*/  STL [R1+0x680], R11 ;  /* 0x0006800b01007387 */ /* 0x0001e80000100800 */
[----:B------:R1:W-:Y:S04]  /*2b2d0*/  STL [R1+0x67c], R13 ;  /* 0x00067c0d01007387 */ /* 0x0003e80000100800 */
[----:B------:R-:W2:Y:S01]  /*2b2e0*/  LDL.LU R15, [R1+0x6f4] ;  /* 0x0006f400010f7983 */ /* 0x000ea20000300800 */
[----:B------:R-:W-:-:S03]  /*2b2f0*/  @!P4 IMAD.MOV.U32 R38, RZ, RZ, R11 ;  /* 0x000000ffff26c224 */ /* 0x000fc600078e000b */
[----:B------:R-:W4:Y:S01]  /*2b300*/  LDL.LU R14, [R1+0x6f8] ;  /* 0x0006f800010e7983 */ /* 0x000f220000300800 */
[----:B------:R-:W-:-:S03]  /*2b310*/  @!P4 IMAD.MOV.U32 R39, RZ, RZ, R13 ;  /* 0x000000ffff27c224 */ /* 0x000fc600078e000d */
[----:B0-----:R-:W2:Y:S01]  /*2b320*/  LDL.LU R11, [R1+0x718] ;  /* 0x00071800010b7983 */ /* 0x001ea20000300800 */
[----:B---3--:R-:W-:-:S03]  /*2b330*/  IADD3 R7, P2, PT, R8, R7, RZ ;  /* 0x0000000708077210 */ /* 0x008fc60007f5e0ff */
[----:B------:R0:W3:Y:S04]  /*2b340*/  @!P4 LDG.E.U8 R36, desc[UR22][R38.64] ;  /* 0x000000162624c981 */ /* 0x0000e8000c1e1100 */
[----:B------:R-:W-:Y:S01]  /*2b350*/  STL [R1+0x6a0], R7 ;  /* 0x0006a00701007387 */ /* 0x000fe20000100800 */
[----:B0-----:R-:W-:Y:S02]  /*2b360*/  @!P4 IMAD.MOV.U32 R38, RZ, RZ, R7 ;  /* 0x000000ffff26c224 */ /* 0x001fe400078e0007 */
[----:B------:R-:W-:-:S04]  /*2b370*/  IMAD.X R10, R9, 0x1, R10, P2 ;  /* 0x00000001090a7824 */ /* 0x000fc800010e060a */
[----:B------:R-:W-:Y:S01]  /*2b380*/  @!P4 IMAD.MOV.U32 R39, RZ, RZ, R10 ;  /* 0x000000ffff27c224 */ /* 0x000fe200078e000a */
[----:B------:R0:W-:Y:S04]  /*2b390*/  STL [R1+0x69c], R10 ;  /* 0x00069c0a01007387 */ /* 0x0001e80000100800 */
[----:B-1----:R-:W3:Y:S04]  /*2b3a0*/  LDL.LU R13, [R1+0x714] ;  /* 0x00071400010d7983 */ /* 0x002ee80000300800 */
[----:B------:R1:W3:Y:S04]  /*2b3b0*/  @!P4 LDG.E.U8 R37, desc[UR22][R38.64] ;  /* 0x000000162625c981 */ /* 0x0002e8000c1e1100 */
[----:B0-----:R-:W3:Y:S04]  /*2b3c0*/  LDL.LU R10, [R1+0x734] ;  /* 0x00073400010a7983 */ /* 0x001ee80000300800 */
[----:B------:R-:W3:Y:S01]  /*2b3d0*/  LDL.LU R7, [R1+0x738] ;  /* 0x0007380001077983 */ /* 0x000ee20000300800 */
[----:B------:R-:W-:-:S05]  /*2b3e0*/  IADD3 R3, P2, PT, R8, R3, RZ ;  /* 0x0000000308037210 */ /* 0x000fca0007f5e0ff */
[----:B------:R-:W-:Y:S01]  /*2b3f0*/  IMAD.X R5, R9, 0x1, R5, P2 ;  /* 0x0000000109057824 */ /* 0x000fe200010e0605 */
[----:B-1----:R-:W-:Y:S01]  /*2b400*/  PRMT R38, RZ, 0x7610, R38 ;  /* 0x00007610ff267816 */ /* 0x002fe20000000026 */
[----:B------:R-:W-:Y:S01]  /*2b410*/  STL [R1+0x6c0], R3 ;  /* 0x0006c00301007387 */ /* 0x000fe20000100800 */
[----:B------:R-:W-:Y:S02]  /*2b420*/  @!P4 IMAD.MOV.U32 R40, RZ, RZ, R3 ;  /* 0x000000ffff28c224 */ /* 0x000fe400078e0003 */
[----:B------:R-:W-:Y:S01]  /*2b430*/  @!P4 IMAD.MOV.U32 R41, RZ, RZ, R5 ;  /* 0x000000ffff29c224 */ /* 0x000fe200078e0005 */
[----:B------:R0:W-:Y:S04]  /*2b440*/  STL [R1+0x6bc], R5 ;  /* 0x0006bc0501007387 */ /* 0x0001e80000100800 */
[----:B------:R1:W3:Y:S04]  /*2b450*/  @!P4 LDG.E.U8 R38, desc[UR22][R40.64] ;  /* 0x000000162826c981 */ /* 0x0002e8000c1e1100 */
[----:B0-----:R-:W3:Y:S01]  /*2b460*/  LDL.LU R5, [R1+0x754] ;  /* 0x0007540001057983 */ /* 0x001ee20000300800 */
        /* <DEDUP_REMOVED lines=12> */
[----:B------:R-:W-:Y:S02]  /*2b530*/  PRMT R41, RZ, 0x7610, R41 ;  /* 0x00007610ff297816 */ /* 0x000fe40000000029 */
[----:B----4-:R-:W-:-:S05]  /*2b540*/  IADD3 R14, P2, PT, R8, R14, RZ ;  /* 0x0000000e080e7210 */ /* 0x010fca0007f5e0ff */
[C---:B--2---:R-:W-:Y:S01]  /*2b550*/  IMAD.X R15, R9.reuse, 0x1, R15, P2 ;  /* 0x00000001090f7824 */ /* 0x044fe200010e060f */
[----:B------:R-:W-:Y:S01]  /*2b560*/  IADD3 R11, P2, PT, R8, R11, RZ ;  /* 0x0000000b080b7210 */ /* 0x000fe20007f5e0ff */
[----:B------:R-:W-:Y:S02]  /*2b570*/  @!P4 IMAD.MOV.U32 R42, RZ, RZ, R14 ;  /* 0x000000ffff2ac224 */ /* 0x000fe400078e000e */
[----:B------:R-:W-:Y:S01]  /*2b580*/  @!P4 IMAD.MOV.U32 R43, RZ, RZ, R15 ;  /* 0x000000ffff2bc224 */ /* 0x000fe200078e000f */
[----:B------:R-:W-:Y:S04]  /*2b590*/  STL [R1+0x6f8], R14 ;  /* 0x0006f80e01007387 */ /* 0x000fe80000100800 */
[----:B------:R-:W-:Y:S04]  /*2b5a0*/  STL [R1+0x6f4], R15 ;  /* 0x0006f40f01007387 */ /* 0x000fe80000100800 */
[----:B------:R-:W-:Y:S04]  /*2b5b0*/  STL [R1+0x718], R11 ;  /* 0x0007180b01007387 */ /* 0x000fe80000100800 */
[----:B------:R0:W2:Y:S01]  /*2b5c0*/  @!P4 LDG.E.U8 R40, desc[UR22][R42.64] ;  /* 0x000000162a28c981 */ /* 0x0000a2000c1e1100 */
[----:B---3--:R-:W-:-:S02]  /*2b5d0*/  IMAD.X R13, R9, 0x1, R13, P2 ;  /* 0x00000001090d7824 */ /* 0x008fc400010e060d */
[----:B0-----:R-:W-:Y:S01]  /*2b5e0*/  @!P4 IMAD.MOV.U32 R42, RZ, RZ, R11 ;  /* 0x000000ffff2ac224 */ /* 0x001fe200078e000b */
[----:B------:R-:W-:Y:S02]  /*2b5f0*/  IADD3 R7, P2, PT, R8, R7, RZ ;  /* 0x0000000708077210 */ /* 0x000fe40007f5e0ff */
[----:B------:R0:W-:Y:S03]  /*2b600*/  STL [R1+0x714], R13 ;  /* 0x0007140d01007387 */ /* 0x0001e60000100800 */
[----:B------:R-:W-:Y:S01]  /*2b610*/  IMAD.X R10, R9, 0x1, R10, P2 ;  /* 0x00000001090a7824 */ /* 0x000fe200010e060a */
[----:B------:R-:W-:Y:S01]  /*2b620*/  STL [R1+0x738], R7 ;  /* 0x0007380701007387 */ /* 0x000fe20000100800 */
[----:B------:R-:W-:-:S03]  /*2b630*/  @!P4 IMAD.MOV.U32 R43, RZ, RZ, R13 ;  /* 0x000000ffff2bc224 */ /* 0x000fc600078e000d */
[----:B------:R1:W-:Y:S04]  /*2b640*/  STL [R1+0x734], R10 ;  /* 0x0007340a01007387 */ /* 0x0003e80000100800 */
[----:B0-----:R-:W3:Y:S04]  /*2b650*/  LDL.LU R13, [R1+0x794] ;  /* 0x00079400010d7983 */ /* 0x001ee80000300800 */
[----:B------:R-:W4:Y:S01]  /*2b660*/  LDL.LU R11, [R1+0x798] ;  /* 0x00079800010b7983 */ /* 0x000f220000300800 */
[----:B------:R-:W-:-:S03]  /*2b670*/  @!P4 IMAD.MOV.U32 R44, RZ, RZ, R7 ;  /* 0x000000ffff2cc224 */ /* 0x000fc600078e0007 */
[----:B------:R0:W2:Y:S01]  /*2b680*/  @!P4 LDG.E.U8 R41, desc[UR22][R42.64] ;  /* 0x000000162a29c981 */ /* 0x0000a2000c1e1100 */
[----:B------:R-:W-:-:S05]  /*2b690*/  IADD3 R3, P2, PT, R8, R3, RZ ;  /* 0x0000000308037210 */ /* 0x000fca0007f5e0ff */
[----:B------:R-:W-:Y:S01]  /*2b6a0*/  IMAD.X R5, R9, 0x1, R5, P2 ;  /* 0x0000000109057824 */ /* 0x000fe200010e0605 */
[----:B0-----:R-:W-:Y:S01]  /*2b6b0*/  PRMT R42, RZ, 0x7610, R42 ;  /* 0x00007610ff2a7816 */ /* 0x001fe2000000002a */
[----:B------:R-:W-:Y:S01]  /*2b6c0*/  STL [R1+0x758], R3 ;  /* 0x0007580301007387 */ /* 0x000fe20000100800 */
[----:B------:R-:W-:-:S03]  /*2b6d0*/  @!P4 IMAD.MOV.U32 R45, RZ, RZ, R10 ;  /* 0x000000ffff2dc224 */ /* 0x000fc600078e000a */
[----:B------:R0:W-:Y:S04]  /*2b6e0*/  STL [R1+0x754], R5 ;  /* 0x0007540501007387 */ /* 0x0001e80000100800 */
[----:B-1----:R-:W2:Y:S04]  /*2b6f0*/  LDL.LU R10, [R1+0x7b4] ;  /* 0x0007b400010a7983 */ /* 0x002ea80000300800 */
[----:B------:R-:W2:Y:S01]  /*2b700*/  LDL.LU R7, [R1+0x7b8] ;  /* 0x0007b80001077983 */ /* 0x000ea20000300800 */
[----:B------:R-:W-:-:S03]  /*2b710*/  IADD3 R0, P2, PT, R8, R0, RZ ;  /* 0x0000000008007210 */ /* 0x000fc60007f5e0ff */
[----:B------:R1:W2:Y:S02]  /*2b720*/  @!P4 LDG.E.U8 R42, desc[UR22][R44.64] ;  /* 0x000000162c2ac981 */ /* 0x0002a4000c1e1100 */
[----:B------:R-:W-:Y:S02]  /*2b730*/  IMAD.X R2, R9, 0x1, R2, P2 ;  /* 0x0000000109027824 */ /* 0x000fe400010e0602 */
[----:B------:R0:W-:Y:S01]  /*2b740*/  STL [R1+0x778], R0 ;  /* 0x0007780001007387 */ /* 0x0001e20000100800 */
[----:B------:R-:W-:-:S03]  /*2b750*/  @!P4 IMAD.MOV.U32 R46, RZ, RZ, R0 ;  /* 0x000000ffff2ec224 */ /* 0x000fc600078e0000 */
[----:B------:R0:W-:Y:S01]  /*2b760*/  STL [R1+0x774], R2 ;  /* 0x0007740201007387 */ /* 0x0001e20000100800 */
[----:B-1----:R-:W-:-:S03]  /*2b770*/  @!P4 IMAD.MOV.U32 R45, RZ, RZ, R5 ;  /* 0x000000ffff2dc224 */ /* 0x002fc600078e0005 */
[----:B0-----:R-:W2:Y:S04]  /*2b780*/  LDL.LU R5, [R1+0x7d4] ;  /* 0x0007d40001057983 */ /* 0x001ea80000300800 */
[----:B------:R-:W2:Y:S01]  /*2b790*/  LDL.LU R0, [R1+0x7d8] ;  /* 0x0007d80001007983 */ /* 0x000ea20000300800 */
[----:B------:R-:W0:Y:S03]  /*2b7a0*/  S2R R21, SR_TID.X ;  /* 0x0000000000157919 */ /* 0x000e260000002100 */
[----:B------:R-:W-:Y:S04]  /*2b7b0*/  STS.U8 [R4+UR9+0x13200], R61 ;  /* 0x0132003d04007988 */ /* 0x000fe80008000009 */
[----:B------:R-:W-:Y:S04]  /*2b7c0*/  STS.U8 [R4+UR9+0x13600], R63 ;  /* 0x0136003f04007988 */ /* 0x000fe80008000009 */
[----:B------:R-:W-:Y:S04]  /*2b7d0*/  STS.U8 [R4+UR9+0x13a00], R67 ;  /* 0x013a004304007988 */ /* 0x000fe80008000009 */
[----:B------:R1:W-:Y:S01]  /*2b7e0*/  STS.U8 [R4+UR9+0x13e00], R65 ;  /* 0x013e004104007988 */ /* 0x0003e20008000009 */
[----:B------:R-:W-:Y:S01]  /*2b7f0*/  PRMT R43, RZ, 0x7610, R43 ;  /* 0x00007610ff2b7816 */ /* 0x000fe2000000002b */
[----:B------:R-:W-:-:S02]  /*2b800*/  @!P4 IMAD.MOV.U32 R44, RZ, RZ, R3 ;  /* 0x000000ffff2cc224 */ /* 0x000fc400078e0003 */
[----:B------:R-:W-:Y:S01]  /*2b810*/  @!P4 IMAD.MOV.U32 R47, RZ, RZ, R2 ;  /* 0x000000ffff2fc224 */ /* 0x000fe200078e0002 */
[----:B------:R-:W2:Y:S04]  /*2b820*/  LDL.LU R17, [R1+0xc4] ;  /* 0x0000c40001117983 */ /* 0x000ea80000300800 */
[----:B------:R1:W2:Y:S04]  /*2b830*/  @!P4 LDG.E.U8 R43, desc[UR22][R44.64] ;  /* 0x000000162c2bc981 */ /* 0x0002a8000c1e1100 */
[----:B------:R-:W2:Y:S01]  /*2b840*/  LDL.LU R3, [R1+0x7f4] ;  /* 0x0007f40001037983 */ /* 0x000ea20000300800 */
[----:B0-----:R-:W-:-:S03]  /*2b850*/  LOP3.LUT R21, R21, 0x7f, RZ, 0xc0, !PT ;  /* 0x0000007f15157812 */ /* 0x001fc600078ec0ff */
[----:B------:R-:W2:Y:S01]  /*2b860*/  LDL.LU R2, [R1+0x7f8] ;  /* 0x0007f80001027983 */ /* 0x000ea20000300800 */
[----:B-1----:R-:W-:Y:S02]  /*2b870*/  LOP3.LUT R4, R21, 0x50, RZ, 0x3c, !PT ;  /* 0x0000005015047812 */ /* 0x002fe400078e3cff */
[----:B------:R-:W0:Y:S01]  /*2b880*/  S2R R21, SR_TID.X ;  /* 0x0000000000157919 */ /* 0x000e220000002100 */
[----:B------:R-:W-:Y:S02]  /*2b890*/  PRMT R44, RZ, 0x7610, R44 ;  /* 0x00007610ff2c7816 */ /* 0x000fe4000000002c */
[----:B------:R-:W-:Y:S01]  /*2b8a0*/  PRMT R45, RZ, 0x7610, R45 ;  /* 0x00007610ff2d7816 */ /* 0x000fe2000000002d */
[----:B------:R-:W-:Y:S04]  /*2b8b0*/  STS.U8 [R4+UR9+0x12280], R69 ;  /* 0x0122804504007988 */ /* 0x000fe80008000009 */
[----:B------:R1:W2:Y:S04]  /*2b8c0*/  @!P4 LDG.E.U8 R44, desc[UR22][R46.64] ;  /* 0x000000162e2cc981 */ /* 0x0002a8000c1e1100 */
[----:B------:R-:W-:Y:S01]  /*2b8d0*/  STS.U8 [R4+UR9+0x12680], R71 ;  /* 0x0126804704007988 */ /* 0x000fe20008000009 */
[----:B------:R-:W-:-:S03]  /*2b8e0*/  PRMT R49, RZ, 0x7610, R49 ;  /* 0x00007610ff317816 */ /* 0x000fc60000000031 */
[----:B------:R-:W-:Y:S04]  /*2b8f0*/  STS.U8 [R4+UR9+0x12a80], R75 ;  /* 0x012a804b04007988 */ /* 0x000fe80008000009 */
[----:B------:R-:W-:Y:S04]  /*2b900*/  STS.U8 [R4+UR9+0x12e80], R77 ;  /* 0x012e804d04007988 */ /* 0x000fe80008000009 */
[----:B------:R-:W-:Y:S04]  /*2b910*/  STS.U8 [R4+UR9+0x13280], R79 ;  /* 0x0132804f04007988 */ /* 0x000fe80008000009 */
[----:B------:R-:W-:Y:S01]  /*2b920*/  STS.U8 [R4+UR9+0x13680], R83 ;  /* 0x0136805304007988 */ /* 0x000fe20008000009 */
[----:B0-----:R-:W-:-:S03]  /*2b930*/  LOP3.LUT R21, R21, 0x7f, RZ, 0xc0, !PT ;  /* 0x0000007f15157812 */ /* 0x001fc600078ec0ff */
[----:B------:R-:W-:Y:S04]  /*2b940*/  STS.U8 [R4+UR9+0x13a80], R81 ;  /* 0x013a805104007988 */ /* 0x000fe80008000009 */
[----:B------:R0:W-:Y:S02]  /*2b950*/  STS.U8 [R4+UR9+0x13e80], R73 ;  /* 0x013e804904007988 */ /* 0x0001e40008000009 */
[----:B0-----:R-:W-:Y:S02]  /*2b960*/  LOP3.LUT R4, R21, 0x60, RZ, 0x3c, !PT ;  /* 0x0000006015047812 */ /* 0x001fe400078e3cff */
[----:B----4-:R-:W-:-:S05]  /*2b970*/  IADD3 R11, P2, PT, R8, R11, RZ ;  /* 0x0000000b080b7210 */ /* 0x010fca0007f5e0ff */
[----:B---3--:R-:W-:Y:S01]  /*2b980*/  IMAD.X R13, R9, 0x1, R13, P2 ;  /* 0x00000001090d7824 */ /* 0x008fe200010e060d */
[----:B------:R-:W-:Y:S01]  /*2b990*/  STL [R1+0x798], R11 ;  /* 0x0007980b01007387 */ /* 0x000fe20000100800 */
[----:B-1----:R-:W-:Y:S02]  /*2b9a0*/  @!P4 IMAD.MOV.U32 R46, RZ, RZ, R11 ;  /* 0x000000ffff2ec224 */ /* 0x002fe400078e000b */
[----:B------:R-:W-:Y:S01]  /*2b9b0*/  @!P4 IMAD.MOV.U32 R47, RZ, RZ, R13 ;  /* 0x000000ffff2fc224 */ /* 0x000fe200078e000d */
[----:B------:R0:W-:Y:S04]  /*2b9c0*/  STL [R1+0x794], R13 ;  /* 0x0007940d01007387 */ /* 0x0001e80000100800 */
[----:B------:R-:W3:Y:S04]  /*2b9d0*/  LDL.LU R19, [R1+0xdc] ;  /* 0x0000dc0001137983 */ /* 0x000ee80000300800 */
[----:B------:R-:W4:Y:S04]  /*2b9e0*/  LDL.LU R20, [R1+0xe0] ;  /* 0x0000e00001147983 */ /* 0x000f280000300800 */
[----:B------:R1:W3:Y:S01]  /*2b9f0*/  @!P4 LDG.E.U8 R45, desc[UR22][R46.64] ;  /* 0x000000162e2dc981 */ /* 0x0002e2000c1e1100 */
[----:B--2---:R-:W-:-:S05]  /*2ba00*/  IADD3 R7, P2, PT, R8, R7, RZ ;  /* 0x0000000708077210 */ /* 0x004fca0007f5e0ff */
[----:B------:R-:W-:Y:S01]  /*2ba10*/  IMAD.X R10, R9, 0x1, R10, P2 ;  /* 0x00000001090a7824 */ /* 0x000fe200010e060a */
[----:B------:R2:W-:Y:S01]  /*2ba20*/  STL [R1+0x7b8], R7 ;  /* 0x0007b80701007387 */ /* 0x0005e20000100800 */
[----:B-1----:R-:W-:Y:S02]  /*2ba30*/  @!P4 IMAD.MOV.U32 R46, RZ, RZ, R7 ;  /* 0x000000ffff2ec224 */ /* 0x002fe400078e0007 */
[----:B------:R-:W-:Y:S01]  /*2ba40*/  @!P4 IMAD.MOV.U32 R47, RZ, RZ, R10 ;  /* 0x000000ffff2fc224 */ /* 0x000fe200078e000a */
[----:B------:R-:W-:Y:S04]  /*2ba50*/  STL [R1+0x7b4], R10 ;  /* 0x0007b40a01007387 */ /* 0x000fe80000100800 */
[----:B0-----:R-:W3:Y:S04]  /*2ba60*/  LDL.LU R13, [R1+0x814] ;  /* 0x00081400010d7983 */ /* 0x001ee80000300800 */
[----:B------:R-:W3:Y:S01]  /*2ba70*/  LDL.LU R11, [R1+0x818] ;  /* 0x00081800010b7983 */ /* 0x000ee20000300800 */
[----:B------:R-:W-:-:S03]  /*2ba80*/  IADD3 R0, P2, PT, R8, R0, RZ ;  /* 0x0000000008007210 */ /* 0x000fc60007f5e0ff */
[----:B------:R-:W4:Y:S02]  /*2ba90*/  LDL.LU R21, [R1+0xc8] ;  /* 0x0000c80001157983 */ /* 0x000f240000300800 */
[----:B------:R-:W-:Y:S02]  /*2baa0*/  IMAD.X R5, R9, 0x1, R5, P2 ;  /* 0x0000000109057824 */ /* 0x000fe400010e0605 */
[----:B------:R0:W-:Y:S04]  /*2bab0*/  STL [R1+0x7d8], R0 ;  /* 0x0007d80001007387 */ /* 0x0001e80000100800 */
[----:B------:R1:W4:Y:S04]  /*2bac0*/  @!P4 LDG.E.U8 R49, desc[UR22][R46.64] ;  /* 0x000000162e31c981 */ /* 0x000328000c1e1100 */
[----:B------:R2:W-:Y:S04]  /*2bad0*/  STL [R1+0x7d4], R5 ;  /* 0x0007d40501007387 */ /* 0x0005e80000100800 */
[----:B--2---:R-:W2:Y:S01]  /*2bae0*/  LDL.LU R7, [R1+0x834] ;  /* 0x0008340001077983 */ /* 0x004ea20000300800 */
[----:B-1----:R-:W-:-:S03]  /*2baf0*/  @!P4 IMAD.MOV.U32 R46, RZ, RZ, R0 ;  /* 0x000000ffff2ec224 */ /* 0x002fc600078e0000 */
[----:B0-----:R-:W2:Y:S01]  /*2bb00*/  LDL.LU R0, [R1+0x838] ;  /* 0x0008380001007983 */ /* 0x001ea20000300800 */
[----:B------:R-:W-:Y:S01]  /*2bb10*/  PRMT R51, RZ, 0x7610, R51 ;  /* 0x00007610ff337816 */ /* 0x000fe20000000033 */
[----:B------:R-:W-:Y:S01]  /*2bb20*/  @!P4 IMAD.MOV.U32 R47, RZ, RZ, R5 ;  /* 0x000000ffff2fc224 */ /* 0x000fe200078e0005 */
[----:B------:R-:W-:-:S04]  /*2bb30*/  PRMT R53, RZ, 0x7610, R53 ;  /* 0x00007610ff357816 */ /* 0x000fc80000000035 */
[----:B------:R0:W4:Y:S01]  /*2bb40*/  @!P4 LDG.E.U8 R51, desc[UR22][R46.64] ;  /* 0x000000162e33c981 */ /* 0x000122000c1e1100 */
[----:B------:R-:W-:-:S05]  /*2bb50*/  IADD3 R2, P2, PT, R8, R2, RZ ;  /* 0x0000000208027210 */ /* 0x000fca0007f5e0ff */
[----:B------:R-:W-:Y:S01]  /*2bb60*/  IMAD.X R3, R9, 0x1, R3, P2 ;  /* 0x0000000109037824 */ /* 0x000fe200010e0603 */
[----:B------:R-:W-:Y:S01]  /*2bb70*/  STL [R1+0x7f8], R2 ;  /* 0x0007f80201007387 */ /* 0x000fe20000100800 */
[----:B0-----:R-:W-:Y:S02]  /*2bb80*/  @!P4 IMAD.MOV.U32 R46, RZ, RZ, R2 ;  /* 0x000000ffff2ec224 */ /* 0x001fe400078e0002 */
[----:B------:R-:W-:Y:S01]  /*2bb90*/  @!P4 IMAD.MOV.U32 R47, RZ, RZ, R3 ;  /* 0x000000ffff2fc224 */ /* 0x000fe200078e0003 */
[----:B------:R0:W-:Y:S04]  /*2bba0*/  STL [R1+0x7f4], R3 ;  /* 0x0007f40301007387 */ /* 0x0001e80000100800 */
[----:B------:R-:W4:Y:S01]  /*2bbb0*/  LDL.LU R5, [R1+0x854] ;  /* 0x0008540001057983 */ /* 0x000f220000300800 */
[----:B------:R-:W-:-:S03]  /*2bbc0*/  PRMT R55, RZ, 0x7610, R55 ;  /* 0x00007610ff377816 */ /* 0x000fc60000000037 */
[----:B------:R1:W4:Y:S04]  /*2bbd0*/  @!P4 LDG.E.U8 R53, desc[UR22][R46.64] ;  /* 0x000000162e35c981 */ /* 0x000328000c1e1100 */
[----:B0-----:R-:W4:Y:S04]  /*2bbe0*/  LDL.LU R3, [R1+0x858] ;  /* 0x0008580001037983 */ /* 0x001f280000300800 */
[----:B------:R-:W4:Y:S04]  /*2bbf0*/  LDL.LU R10, [R1+0x874] ;  /* 0x00087400010a7983 */ /* 0x000f280000300800 */
[----:B------:R-:W4:Y:S01]  /*2bc00*/  LDL.LU R2, [R1+0x878] ;  /* 0x0008780001027983 */ /* 0x000f220000300800 */
[----:B---3--:R-:W-:-:S05]  /*2bc10*/  IADD3 R11, P2, PT, R8, R11, RZ ;  /* 0x0000000b080b7210 */ /* 0x008fca0007f5e0ff */
[----:B------:R-:W-:Y:S02]  /*2bc20*/  IMAD.X R13, R9, 0x1, R13, P2 ;  /* 0x00000001090d7824 */ /* 0x000fe400010e060d */
[----:B-1----:R-:W-:Y:S02]  /*2bc30*/  @!P4 IMAD.MOV.U32 R46, RZ, RZ, R11 ;  /* 0x000000ffff2ec224 */ /* 0x002fe400078e000b */
[----:B------:R-:W-:Y:S01]  /*2bc40*/  @!P4 IMAD.MOV.U32 R47, RZ, RZ, R13 ;  /* 0x000000ffff2fc224 */ /* 0x000fe200078e000d */
[----:B------:R-:W-:Y:S04]  /*2bc50*/  STL [R1+0x818], R11 ;  /* 0x0008180b01007387 */ /* 0x000fe80000100800 */
[----:B------:R-:W-:Y:S04]  /*2bc60*/  STL [R1+0x814], R13 ;  /* 0x0008140d01007387 */ /* 0x000fe80000100800 */
[----:B------:R0:W3:Y:S01]  /*2bc70*/  @!P4 LDG.E.U8 R55, desc[UR22][R46.64] ;  /* 0x000000162e37c981 */ /* 0x0000e2000c1e1100 */
[----:B--2---:R-:W-:-:S05]  /*2bc80*/  IADD3 R0, P2, PT, R8, R0, RZ ;  /* 0x0000000008007210 */ /* 0x004fca0007f5e0ff */
[----:B------:R-:W-:Y:S01]  /*2bc90*/  IMAD.X R7, R9, 0x1, R7, P2 ;  /* 0x0000000109077824 */ /* 0x000fe200010e0607 */
[----:B------:R-:W-:Y:S01]  /*2bca0*/  STL [R1+0x838], R0 ;  /* 0x0008380001007387 */ /* 0x000fe20000100800 */
[----:B0-----:R-:W-:Y:S02]  /*2bcb0*/  @!P4 IMAD.MOV.U32 R46, RZ, RZ, R0 ;  /* 0x000000ffff2ec224 */ /* 0x001fe400078e0000 */
[----:B------:R-:W-:Y:S01]  /*2bcc0*/  @!P4 IMAD.MOV.U32 R47, RZ, RZ, R7 ;  /* 0x000000ffff2fc224 */ /* 0x000fe200078e0007 */
[----:B------:R0:W-:Y:S04]  /*2bcd0*/  STL [R1+0x834], R7 ;  /* 0x0008340701007387 */ /* 0x0001e80000100800 */
[----:B0-----:R-:W2:Y:S04]  /*2bce0*/  LDL.LU R7, [R1+0x894] ;  /* 0x0008940001077983 */ /* 0x001ea80000300800 */
[----:B------:R-:W2:Y:S01]  /*2bcf0*/  LDL.LU R0, [R1+0x898] ;  /* 0x0008980001007983 */ /* 0x000ea20000300800 */
[----:B------:R-:W-:-:S03]  /*2bd00*/  PRMT R57, RZ, 0x7610, R57 ;  /* 0x00007610ff397816 */ /* 0x000fc60000000039 */
[----:B------:R-:W-:Y:S04]  /*2bd10*/  STS.U8 [R4+UR9+0x12300], R87 ;  /* 0x0123005704007988 */ /* 0x000fe80008000009 */
[----:B------:R-:W-:Y:S01]  /*2bd20*/  STS.U8 [R4+UR9+0x12700], R91 ;  /* 0x0127005b04007988 */ /* 0x000fe20008000009 */
[----:B----4-:R-:W-:-:S03]  /*2bd30*/  IADD3 R3, P2, PT, R8, R3, RZ ;  /* 0x0000000308037210 */ /* 0x010fc60007f5e0ff */
[----:B------:R-:W-:Y:S02]  /*2bd40*/  STS.U8 [R4+UR9+0x12b00], R17 ;  /* 0x012b001104007988 */ /* 0x000fe40008000009 */
[----:B------:R-:W-:Y:S02]  /*2bd50*/  IMAD.X R5, R9, 0x1, R5, P2 ;  /* 0x0000000109057824 */ /* 0x000fe400010e0605 */
[----:B------:R-:W-:Y:S01]  /*2bd60*/  STS.U8 [R4+UR9+0x12f00], R19 ;  /* 0x012f001304007988 */ /* 0x000fe20008000009 */
[----:B------:R-:W-:-:S03]  /*2bd70*/  IADD3 R2, P2, PT, R8, R2, RZ ;  /* 0x0000000208027210 */ /* 0x000fc60007f5e0ff */
[----:B------:R0:W-:Y:S01]  /*2bd80*/  STS.U8 [R4+UR9+0x13300], R20 ;  /* 0x0133001404007988 */ /* 0x0001e20008000009 */
[----:B------:R-:W-:-:S03]  /*2bd90*/  PRMT R59, RZ, 0x7610, R59 ;  /* 0x00007610ff3b7816 */ /* 0x000fc6000000003b */
[----:B------:R1:W4:Y:S01]  /*2bda0*/  @!P4 LDG.E.U8 R57, desc[UR22][R46.64] ;  /* 0x000000162e39c981 */ /* 0x000322000c1e1100 */
[----:B------:R-:W-:-:S03]  /*2bdb0*/  IMAD.X R10, R9, 0x1, R10, P2 ;  /* 0x00000001090a7824 */ /* 0x000fc600010e060a */
[----:B0-----:R-:W3:Y:S04]  /*2bdc0*/  LDL.LU R20, [R1+0xf0] ;  /* 0x0000f00001147983 */ /* 0x001ee80000300800 */
[----:B------:R-:W-:Y:S01]  /*2bdd0*/  STL [R1+0x858], R3 ;  /* 0x0008580301007387 */ /* 0x000fe20000100800 */
[----:B-1----:R-:W-:Y:S02]  /*2bde0*/  @!P4 IMAD.MOV.U32 R46, RZ, RZ, R3 ;  /* 0x000000ffff2ec224 */ /* 0x002fe400078e0003 */
[----:B------:R-:W-:Y:S01]  /*2bdf0*/  @!P4 IMAD.MOV.U32 R47, RZ, RZ, R5 ;  /* 0x000000ffff2fc224 */ /* 0x000fe200078e0005 */
[----:B------:R0:W-:Y:S01]  /*2be00*/  STL [R1+0x854], R5 ;  /* 0x0008540501007387 */ /* 0x0001e20000100800 */
[----:B------:R-:W-:-:S03]  /*2be10*/  PRMT R61, RZ, 0x7610, R61 ;  /* 0x00007610ff3d7816 */ /* 0x000fc6000000003d */
[----:B------:R1:W-:Y:S04]  /*2be20*/  STS.U8 [R4+UR9+0x13700], R21 ;  /* 0x0137001504007988 */ /* 0x0003e80008000009 */
[----:B------:R1:W3:Y:S04]  /*2be30*/  @!P4 LDG.E.U8 R59, desc[UR22][R46.64] ;  /* 0x000000162e3bc981 */ /* 0x0002e8000c1e1100 */
[----:B0-----:R-:W3:Y:S04]  /*2be40*/  LDL.LU R5, [R1+0x8b4] ;  /* 0x0008b40001057983 */ /* 0x001ee80000300800 */
[----:B------:R-:W3:Y:S01]  /*2be50*/  LDL.LU R3, [R1+0x8b8] ;  /* 0x0008b80001037983 */ /* 0x000ee20000300800 */
[----:B-1----:R-:W-:-:S03]  /*2be60*/  @!P4 IMAD.MOV.U32 R46, RZ, RZ, R2 ;  /* 0x000000ffff2ec224 */ /* 0x002fc600078e0002 */
[----:B------:R-:W4:Y:S01]  /*2be70*/  LDL.LU R21, [R1+0xf4] ;  /* 0x0000f40001157983 */ /* 0x000f220000300800 */
[----:B------:R-:W-:-:S03]  /*2be80*/  @!P4 IMAD.MOV.U32 R47, RZ, RZ, R10 ;  /* 0x000000ffff2fc224 */ /* 0x000fc600078e000a */
[----:B------:R-:W-:Y:S04]  /*2be90*/  STL [R1+0x878], R2 ;  /* 0x0008780201007387 */ /* 0x000fe80000100800 */
[----:B------:R0:W-:Y:S04]  /*2bea0*/  STL [R1+0x874], R10 ;  /* 0x0008740a01007387 */ /* 0x0001e80000100800 */
[----:B------:R1:W4:Y:S04]  /*2beb0*/  @!P4 LDG.E.U8 R61, desc[UR22][R46.64] ;  /* 0x000000162e3dc981 */ /* 0x000328000c1e1100 */
[----:B0-----:R-:W4:Y:S04]  /*2bec0*/  LDL.LU R10, [R1+0x8d4] ;  /* 0x0008d400010a7983 */ /* 0x001f280000300800 */
[----:B------:R-:W4:Y:S04]  /*2bed0*/  LDL.LU R2, [R1+0x8d8] ;  /* 0x0008d80001027983 */ /* 0x000f280000300800 */
[----:B------:R-:W4:Y:S01]  /*2bee0*/  LDL.LU R19, [R1+0xf8] ;  /* 0x0000f80001137983 */ /* 0x000f220000300800 */
[----:B--2---:R-:W-:-:S05]  /*2bef0*/  IADD3 R0, P2, PT, R8, R0, RZ ;  /* 0x0000000008007210 */ /* 0x004fca0007f5e0ff */
[----:B------:R-:W-:Y:S01]  /*2bf00*/  IMAD.X R7, R9, 0x1, R7, P2 ;  /* 0x0000000109077824 */ /* 0x000fe200010e0607 */
[----:B------:R-:W-:Y:S01]  /*2bf10*/  STL [R1+0x898], R0 ;  /* 0x0008980001007387 */ /* 0x000fe20000100800 */
[----:B-1----:R-:W-:Y:S02]  /*2bf20*/  @!P4 IMAD.MOV.U32 R46, RZ, RZ, R0 ;  /* 0x000000ffff2ec224 */ /* 0x002fe400078e0000 */
[----:B------:R-:W-:Y:S01]  /*2bf30*/  @!P4 IMAD.MOV.U32 R47, RZ, RZ, R7 ;  /* 0x000000ffff2fc224 */ /* 0x000fe200078e0007 */
[----:B------:R0:W-:Y:S04]  /*2bf40*/  STL [R1+0x894], R7 ;  /* 0x0008940701007387 */ /* 0x0001e80000100800 */
[----:B0-----:R-:W2:Y:S04]  /*2bf50*/  LDL.LU R7, [R1+0x8f4] ;  /* 0x0008f40001077983 */ /* 0x001ea80000300800 */
[----:B------:R-:W2:Y:S01]  /*2bf60*/  LDL.LU R0, [R1+0x8f8] ;  /* 0x0008f80001007983 */ /* 0x000ea20000300800 */
[----:B------:R-:W-:-:S02]  /*2bf70*/  LOP3.LUT R18, R18, 0x7f, RZ, 0xc0, !PT ;  /* 0x0000007f12127812 */ /* 0x000fc400078ec0ff */
[----:B------:R-:W-:Y:S01]  /*2bf80*/  PRMT R63, RZ, 0x7610, R63 ;  /* 0x00007610ff3f7816 */ /* 0x000fe2000000003f */
[----:B------:R-:W-:Y:S01]  /*2bf90*/  STS.U8 [R4+UR9+0x13b00], R89 ;  /* 0x013b005904007988 */ /* 0x000fe20008000009 */
[----:B------:R-:W-:-:S03]  /*2bfa0*/  PRMT R65, RZ, 0x7610, R65 ;  /* 0x00007610ff417816 */ /* 0x000fc60000000041 */
[----:B------:R0:W-:Y:S04]  /*2bfb0*/  STS.U8 [R4+UR9+0x13f00], R85 ;  /* 0x013f005504007988 */ /* 0x0001e80008000009 */
[----:B------:R1:W2:Y:S01]  /*2bfc0*/  @!P4 LDG.E.U8 R63, desc[UR22][R46.64] ;  /* 0x000000162e3fc981 */ /* 0x0002a2000c1e1100 */
[----:B0-----:R-:W-:-:S03]  /*2bfd0*/  LOP3.LUT R4, R18, 0x70, RZ, 0x3c, !PT ;  /* 0x0000007012047812 */ /* 0x001fc600078e3cff */
[----:B------:R-:W2:Y:S01]  /*2bfe0*/  LDL.LU R18, [R1+0x100] ;  /* 0x0001000001127983 */ /* 0x000ea20000300800 */
[----:B---3--:R-:W-:-:S05]  /*2bff0*/  IADD3 R3, P2, PT, R8, R3, RZ ;  /* 0x0000000308037210 */ /* 0x008fca0007f5e0ff */
[----:B------:R-:W-:Y:S01]  /*2c000*/  IMAD.X R5, R9, 0x1, R5, P2 ;  /* 0x0000000109057824 */ /* 0x000fe200010e0605 */
[----:B------:R-:W-:Y:S01]  /*2c010*/  STL [R1+0x8b8], R3 ;  /* 0x0008b80301007387 */ /* 0x000fe20000100800 */
[----:B-1----:R-:W-:Y:S02]  /*2c020*/  @!P4 IMAD.MOV.U32 R46, RZ, RZ, R3 ;  /* 0x000000ffff2ec224 */ /* 0x002fe400078e0003 */
[----:B------:R-:W-:Y:S01]  /*2c030*/  @!P4 IMAD.MOV.U32 R47, RZ, RZ, R5 ;  /* 0x000000ffff2fc224 */ /* 0x000fe200078e0005 */
[----:B------:R0:W-:Y:S01]  /*2c040*/  STL [R1+0x8b4], R5 ;  /* 0x0008b40501007387 */ /* 0x0001e20000100800 */
[----:B------:R-:W-:-:S03]  /*2c050*/  PRMT R67, RZ, 0x7610, R67 ;  /* 0x00007610ff437816 */ /* 0x000fc60000000043 */
[----:B------:R1:W-:Y:S04]  /*2c060*/  STS.U8 [R4+UR9+0x12380], R20 ;  /* 0x0123801404007988 */ /* 0x0003e80008000009 */
[----:B----4-:R3:W-:Y:S04]  /*2c070*/  STS.U8 [R4+UR9+0x12780], R21 ;  /* 0x0127801504007988 */ /* 0x0107e80008000009 */
[----:B0-----:R-:W4:Y:S01]  /*2c080*/  LDL.LU R5, [R1+0x914] ;  /* 0x0009140001057983 */ /* 0x001f220000300800 */
[----:B------:R-:W-:-:S03]  /*2c090*/  IADD3 R2, P2, PT, R8, R2, RZ ;  /* 0x0000000208027210 */ /* 0x000fc60007f5e0ff */
[----:B------:R-:W4:Y:S02]  /*2c0a0*/  LDL.LU R3, [R1+0x918] ;  /* 0x0009180001037983 */ /* 0x000f240000300800 */
[----:B------:R-:W-:Y:S02]  /*2c0b0*/  IMAD.X R10, R9, 0x1, R10, P2 ;  /* 0x00000001090a7824 */ /* 0x000fe400010e060a */
[----:B-1----:R-:W4:Y:S04]  /*2c0c0*/  LDL.LU R20, [R1+0xfc] ;  /* 0x0000fc0001147983 */ /* 0x002f280000300800 */
[----:B---3--:R-:W3:Y:S04]  /*2c0d0*/  LDL.LU R21, [R1+0xec] ;  /* 0x0000ec0001157983 */ /* 0x008ee80000300800 */
[----:B------:R0:W3:Y:S04]  /*2c0e0*/  @!P4 LDG.E.U8 R65, desc[UR22][R46.64] ;  /* 0x000000162e41c981 */ /* 0x0000e8000c1e1100 */
[----:B------:R-:W-:Y:S04]  /*2c0f0*/  STL [R1+0x8d8], R2 ;  /* 0x0008d80201007387 */ /* 0x000fe80000100800 */
[----:B------:R1:W-:Y:S01]  /*2c100*/  STL [R1+0x8d4], R10 ;  /* 0x0008d40a01007387 */ /* 0x0003e20000100800 */
[----:B0-----:R-:W-:-:S02]  /*2c110*/  @!P4 IMAD.MOV.U32 R46, RZ, RZ, R2 ;  /* 0x000000ffff2ec224 */ /* 0x001fc400078e0002 */
[----:B------:R-:W-:-:S05]  /*2c120*/  @!P4 IMAD.MOV.U32 R47, RZ, RZ, R10 ;  /* 0x000000ffff2fc224 */ /* 0x000fca00078e000a */
[----:B------:R0:W3:Y:S04]  /*2c130*/  @!P4 LDG.E.U8 R67, desc[UR22][R46.64] ;  /* 0x000000162e43c981 */ /* 0x0000e8000c1e1100 */
[----:B-1----:R-:W3:Y:S04]  /*2c140*/  LDL.LU R10, [R1+0x934] ;  /* 0x00093400010a7983 */ /* 0x002ee80000300800 */
[----:B------:R-:W3:Y:S01]  /*2c150*/  LDL.LU R2, [R1+0x938] ;  /* 0x0009380001027983 */ /* 0x000ee20000300800 */
        /* <DEDUP_REMOVED lines=9> */
[----:B------:R0:W-:Y:S01]  /*2c1f0*/  STS.U8 [R4+UR9+0x12b80], R19 ;  /* 0x012b801304007988 */ /* 0x0001e20008000009 */
[----:B------:R-:W-:-:S03]  /*2c200*/  PRMT R71, RZ, 0x7610, R71 ;  /* 0x00007610ff477816 */ /* 0x000fc60000000047 */
[----:B------:R1:W2:Y:S04]  /*2c210*/  @!P4 LDG.E.U8 R69, desc[UR22][R46.64] ;  /* 0x000000162e45c981 */ /* 0x0002a8000c1e1100 */
[----:B0-----:R-:W2:Y:S01]  /*2c220*/  LDL.LU R19, [R1+0xe4] ;  /* 0x0000e40001137983 */ /* 0x001ea20000300800 */
[----:B------:R-:W-:-:S03]  /*2c230*/  PRMT R73, RZ, 0x7610, R73 ;  /* 0x00007610ff497816 */ /* 0x000fc60000000049 */
[----:B------:R-:W-:Y:S01]  /*2c240*/  STS.U8 [R4+UR9+0x12f80], R18 ;  /* 0x012f801204007988 */ /* 0x000fe20008000009 */
[----:B----4-:R-:W-:-:S05]  /*2c250*/  IADD3 R3, P2, PT, R8, R3, RZ ;  /* 0x0000000308037210 */ /* 0x010fca0007f5e0ff */
[----:B------:R-:W-:Y:S01]  /*2c260*/  IMAD.X R5, R9, 0x1, R5, P2 ;  /* 0x0000000109057824 */ /* 0x000fe200010e0605 */
[----:B------:R-:W-:Y:S01]  /*2c270*/  STL [R1+0x918], R3 ;  /* 0x0009180301007387 */ /* 0x000fe20000100800 */
[----:B-1----:R-:W-:Y:S02]  /*2c280*/  @!P4 IMAD.MOV.U32 R46, RZ, RZ, R3 ;  /* 0x000000ffff2ec224 */ /* 0x002fe400078e0003 */
[----:B------:R-:W-:Y:S01]  /*2c290*/  @!P4 IMAD.MOV.U32 R47, RZ, RZ, R5 ;  /* 0x000000ffff2fc224 */ /* 0x000fe200078e0005 */
[----:B------:R0:W-:Y:S04]  /*2c2a0*/  STL [R1+0x914], R5 ;  /* 0x0009140501007387 */ /* 0x0001e80000100800 */
[----:B------:R-:W4:Y:S04]  /*2c2b0*/  LDL.LU R14, [R1+0x96c] ;  /* 0x00096c00010e7983 */ /* 0x000f280000300800 */
[----:B------:R1:W4:Y:S04]  /*2c2c0*/  @!P4 LDG.E.U8 R71, desc[UR22][R46.64] ;  /* 0x000000162e47c981 */ /* 0x000328000c1e1100 */
[----:B0-----:R-:W4:Y:S04]  /*2c2d0*/  LDL.LU R5, [R1+0x970] ;  /* 0x0009700001057983 */ /* 0x001f280000300800 */
[----:B------:R-:W4:Y:S01]  /*2c2e0*/  LDL.LU R3, [R1+0xb0] ;  /* 0x0000b00001037983 */ /* 0x000f220000300800 */
[----:B---3--:R-:W-:-:S05]  /*2c2f0*/  IADD3 R2, P2, PT, R8, R2, RZ ;  /* 0x0000000208027210 */ /* 0x008fca0007f5e0ff */
[----:B------:R-:W-:Y:S01]  /*2c300*/  IMAD.X R10, R9, 0x1, R10, P2 ;  /* 0x00000001090a7824 */ /* 0x000fe200010e060a */
[----:B------:R0:W-:Y:S01]  /*2c310*/  STL [R1+0x938], R2 ;  /* 0x0009380201007387 */ /* 0x0001e20000100800 */
[----:B-1----:R-:W-:Y:S02]  /*2c320*/  @!P4 IMAD.MOV.U32 R46, RZ, RZ, R2 ;  /* 0x000000ffff2ec224 */ /* 0x002fe400078e0002 */
[----:B------:R-:W-:Y:S01]  /*2c330*/  @!P4 IMAD.MOV.U32 R47, RZ, RZ, R10 ;  /* 0x000000ffff2fc224 */ /* 0x000fe200078e000a */
[----:B------:R-:W-:Y:S04]  /*2c340*/  STL [R1+0x934], R10 ;  /* 0x0009340a01007387 */ /* 0x000fe80000100800 */
[----:B------:R-:W3:Y:S04]  /*2c350*/  LDL.LU R13, [R1+0x984] ;  /* 0x00098400010d7983 */ /* 0x000ee80000300800 */
[----:B0-----:R-:W3:Y:S04]  /*2c360*/  LDL.LU R2, [R1+0x988] ;  /* 0x0009880001027983 */ /* 0x001ee80000300800 */
[----:B------:R0:W-:Y:S04]  /*2c370*/  STS.U8 [R4+UR9+0x13380], R20 ;  /* 0x0133801404007988 */ /* 0x0001e80008000009 */
[----:B------:R1:W3:Y:S04]  /*2c380*/  @!P4 LDG.E.U8 R73, desc[UR22][R46.64] ;  /* 0x000000162e49c981 */ /* 0x0002e8000c1e1100 */
[----:B0-----:R-:W3:Y:S01]  /*2c390*/  LDL.LU R20, [R1+0xac] ;  /* 0x0000ac0001147983 */ /* 0x001ee20000300800 */
[----:B--2---:R-:W-:-:S05]  /*2c3a0*/  IADD3 R0, P2, PT, R8, R0, RZ ;  /* 0x0000000008007210 */ /* 0x004fca0007f5e0ff */
[----:B------:R-:W-:Y:S01]  /*2c3b0*/  IMAD.X R7, R9, 0x1, R7, P2 ;  /* 0x0000000109077824 */ /* 0x000fe200010e0607 */
[----:B------:R0:W-:Y:S01]  /*2c3c0*/  STL [R1+0x958], R0 ;  /* 0x0009580001007387 */ /* 0x0001e20000100800 */
[----:B-1----:R-:W-:-:S03]  /*2c3d0*/  @!P4 IMAD.MOV.U32 R46, RZ, RZ, R0 ;  /* 0x000000ffff2ec224 */ /* 0x002fc600078e0000 */
[----:B------:R1:W-:Y:S04]  /*2c3e0*/  STL [R1+0x954], R7 ;  /* 0x0009540701007387 */ /* 0x0003e80000100800 */
[----:B------:R-:W2:Y:S04]  /*2c3f0*/  LDL.LU R11, [R1+0x1a4] ;  /* 0x0001a400010b7983 */ /* 0x000ea80000300800 */
[----:B0-----:R-:W2:Y:S01]  /*2c400*/  LDL.LU R0, [R1+0x1a8] ;  /* 0x0001a80001007983 */ /* 0x001ea20000300800 */
[----:B------:R-:W-:Y:S01]  /*2c410*/  PRMT R75, RZ, 0x7610, R75 ;  /* 0x00007610ff4b7816 */ /* 0x000fe2000000004b */
[----:B------:R-:W-:Y:S01]  /*2c420*/  @!P4 IMAD.MOV.U32 R47, RZ, RZ, R7 ;  /* 0x000000ffff2fc224 */ /* 0x000fe200078e0007 */
[----:B------:R-:W-:Y:S01]  /*2c430*/  PRMT R77, RZ, 0x7610, R77 ;  /* 0x00007610ff4d7816 */ /* 0x000fe2000000004d */
[----:B------:R-:W2:Y:S04]  /*2c440*/  LDL.LU R10, [R1+0x1c4] ;  /* 0x0001c400010a7983 */ /* 0x000ea80000300800 */
[----:B-1----:R-:W2:Y:S04]  /*2c450*/  LDL.LU R7, [R1+0x1c8] ;  /* 0x0001c80001077983 */ /* 0x002ea80000300800 */
[----:B------:R0:W2:Y:S04]  /*2c460*/  @!P4 LDG.E.U8 R75, desc[UR22][R46.64] ;  /* 0x000000162e4bc981 */ /* 0x0000a8000c1e1100 */
[----:B------:R1:W-:Y:S01]  /*2c470*/  STS.U8 [R4+UR9+0x13780], R21 ;  /* 0x0137801504007988 */ /* 0x0003e20008000009 */
[----:B------:R-:W-:-:S03]  /*2c480*/  PRMT R79, RZ, 0x7610, R79 ;  /* 0x00007610ff4f7816 */ /* 0x000fc6000000004f */
[----:B------:R-:W-:Y:S04]  /*2c490*/  STS.U8 [R4+UR9+0x13b80], R19 ;  /* 0x013b801304007988 */ /* 0x000fe80008000009 */
[----:B-1----:R-:W2:Y:S01]  /*2c4a0*/  LDL.LU R21, [R1+0xb8] ;  /* 0x0000b80001157983 */ /* 0x002ea20000300800 */
[----:B----4-:R-:W-:-:S05]  /*2c4b0*/  IADD3 R5, P2, PT, R8, R5, RZ ;  /* 0x0000000508057210 */ /* 0x010fca0007f5e0ff */
[----:B------:R-:W-:Y:S02]  /*2c4c0*/  IMAD.X R14, R9, 0x1, R14, P2 ;  /* 0x00000001090e7824 */ /* 0x000fe400010e060e */
[----:B0-----:R-:W-:Y:S02]  /*2c4d0*/  @!P4 IMAD.MOV.U32 R46, RZ, RZ, R5 ;  /* 0x000000ffff2ec224 */ /* 0x001fe400078e0005 */
[----:B------:R-:W-:Y:S01]  /*2c4e0*/  @!P4 IMAD.MOV.U32 R47, RZ, RZ, R14 ;  /* 0x000000ffff2fc224 */ /* 0x000fe200078e000e */
[----:B------:R0:W-:Y:S04]  /*2c4f0*/  STL [R1+0x970], R5 ;  /* 0x0009700501007387 */ /* 0x0001e80000100800 */
[----:B------:R-:W-:Y:S04]  /*2c500*/  STL [R1+0x96c], R14 ;  /* 0x00096c0e01007387 */ /* 0x000fe80000100800 */
[----:B------:R1:W-:Y:S04]  /*2c510*/  STS.U8 [R4+UR9+0x13f80], R3 ;  /* 0x013f800304007988 */ /* 0x0003e80008000009 */
[----:B0-----:R-:W4:Y:S04]  /*2c520*/  LDL.LU R5, [R1+0x1e4] ;  /* 0x0001e40001057983 */ /* 0x001f280000300800 */
[----:B------:R0:W4:Y:S04]  /*2c530*/  @!P4 LDG.E.U8 R77, desc[UR22][R46.64] ;  /* 0x000000162e4dc981 */ /* 0x000128000c1e1100 */
[----:B-1----:R-:W4:Y:S01]  /*2c540*/  LDL.LU R4, [R1+0x1e8] ;  /* 0x0001e80001047983 */ /* 0x002f220000300800 */
[----:B---3--:R-:W-:-:S03]  /*2c550*/  IADD3 R2, P2, PT, R8, R2, RZ ;  /* 0x0000000208027210 */ /* 0x008fc60007f5e0ff */
[----:B------:R-:W3:Y:S02]  /*2c560*/  LDL.LU R3, [R1+0xc0] ;  /* 0x0000c00001037983 */ /* 0x000ee40000300800 */
[----:B------:R-:W-:Y:S02]  /*2c570*/  IMAD.X R13, R9, 0x1, R13, P2 ;  /* 0x00000001090d7824 */ /* 0x000fe400010e060d */
[----:B0-----:R-:W-:Y:S02]  /*2c580*/  @!P4 IMAD.MOV.U32 R46, RZ, RZ, R2 ;  /* 0x000000ffff2ec224 */ /* 0x001fe400078e0002 */
[----:B------:R-:W-:Y:S01]  /*2c590*/  @!P4 IMAD.MOV.U32 R47, RZ, RZ, R13 ;  /* 0x000000ffff2fc224 */ /* 0x000fe200078e000d */
[----:B------:R0:W-:Y:S04]  /*2c5a0*/  STL [R1+0x988], R2 ;  /* 0x0009880201007387 */ /* 0x0001e80000100800 */
[----:B------:R-:W-:Y:S04]  /*2c5b0*/  STL [R1+0x984], R13 ;  /* 0x0009840d01007387 */ /* 0x000fe80000100800 */
[----:B------:R1:W3:Y:S04]  /*2c5c0*/  @!P4 LDG.E.U8 R79, desc[UR22][R46.64] ;  /* 0x000000162e4fc981 */ /* 0x0002e8000c1e1100 */
[----:B0-----:R-:W3:Y:S01]  /*2c5d0*/  LDL.LU R2, [R1+0x204] ;  /* 0x0002040001027983 */ /* 0x001ee20000300800 */
[----:B--2---:R-:W-:-:S05]  /*2c5e0*/  IADD3 R0, P2, PT, R8, R0, RZ ;  /* 0x0000000008007210 */ /* 0x004fca0007f5e0ff */
[----:B------:R-:W-:Y:S01]  /*2c5f0*/  IMAD.X R11, R9, 0x1, R11, P2 ;  /* 0x00000001090b7824 */ /* 0x000fe200010e060b */
[----:B------:R0:W-:Y:S01]  /*2c600*/  STL [R1+0x1a8], R0 ;  /* 0x0001a80001007387 */ /* 0x0001e20000100800 */
[----:B-1----:R-:W-:-:S03]  /*2c610*/  @!P4 IMAD.MOV.U32 R46, RZ, RZ, R0 ;  /* 0x000000ffff2ec224 */ /* 0x002fc600078e0000 */
[----:B------:R-:W-:Y:S04]  /*2c620*/  STL [R1+0x1a4], R11 ;  /* 0x0001a40b01007387 */ /* 0x000fe80000100800 */
[----:B0-----:R-:W2:Y:S01]  /*2c630*/  LDL.LU R0, [R1+0x208] ;  /* 0x0002080001007983 */ /* 0x001ea20000300800 */
[----:B------:R-:W-:-:S05]  /*2c640*/  IADD3 R7, P2, PT, R8, R7, RZ ;  /* 0x0000000708077210 */ /* 0x000fca0007f5e0ff */
[----:B------:R-:W-:Y:S01]  /*2c650*/  IMAD.X R10, R9, 0x1, R10, P2 ;  /* 0x00000001090a7824 */ /* 0x000fe200010e060a */
[----:B------:R-:W-:Y:S01]  /*2c660*/  PRMT R81, RZ, 0x7610, R81 ;  /* 0x00007610ff517816 */ /* 0x000fe20000000051 */
[----:B------:R-:W-:Y:S01]  /*2c670*/  @!P4 IMAD.MOV.U32 R47, RZ, RZ, R11 ;  /* 0x000000ffff2fc224 */ /* 0x000fe200078e000b */
[----:B------:R-:W-:Y:S01]  /*2c680*/  STL [R1+0x1c8], R7 ;  /* 0x0001c80701007387 */ /* 0x000fe20000100800 */
[----:B------:R-:W-:-:S03]  /*2c690*/  PRMT R83, RZ, 0x7610, R83 ;  /* 0x00007610ff537816 */ /* 0x000fc60000000053 */
[----:B------:R0:W-:Y:S04]  /*2c6a0*/  STL [R1+0x1c4], R10 ;  /* 0x0001c40a01007387 */ /* 0x0001e80000100800 */
[----:B------:R1:W2:Y:S01]  /*2c6b0*/  @!P4 LDG.E.U8 R81, desc[UR22][R46.64] ;  /* 0x000000162e51c981 */ /* 0x0002a2000c1e1100 */
[----:B------:R-:W-:Y:S01]  /*2c6c0*/  PRMT R85, RZ, 0x7610, R85 ;  /* 0x00007610ff557816 */ /* 0x000fe20000000055 */
[----:B-1----:R-:W-:Y:S02]  /*2c6d0*/  @!P4 IMAD.MOV.U32 R47, RZ, RZ, R10 ;  /* 0x000000ffff2fc224 */ /* 0x002fe400078e000a */
[----:B------:R-:W-:-:S05]  /*2c6e0*/  @!P4 IMAD.MOV.U32 R46, RZ, RZ, R7 ;  /* 0x000000ffff2ec224 */ /* 0x000fca00078e0007 */
[----:B------:R1:W2:Y:S01]  /*2c6f0*/  @!P4 LDG.E.U8 R83, desc[UR22][R46.64] ;  /* 0x000000162e53c981 */ /* 0x0002a2000c1e1100 */
[----:B----4-:R-:W-:-:S05]  /*2c700*/  IADD3 R4, P2, PT, R8, R4, RZ ;  /* 0x0000000408047210 */ /* 0x010fca0007f5e0ff */
[----:B------:R-:W-:Y:S01]  /*2c710*/  IMAD.X R5, R9, 0x1, R5, P2 ;  /* 0x0000000109057824 */ /* 0x000fe200010e0605 */
[----:B------:R-:W-:Y:S04]  /*2c720*/  STL [R1+0x1e8], R4 ;  /* 0x0001e80401007387 */ /* 0x000fe80000100800 */
[----:B------:R4:W-:Y:S04]  /*2c730*/  STL [R1+0x1e4], R5 ;  /* 0x0001e40501007387 */ /* 0x0009e80000100800 */
[----:B------:R-:W2:Y:S04]  /*2c740*/  LDL.LU R74, [R1+0x224] ;  /* 0x00022400014a7983 */ /* 0x000ea80000300800 */
[----:B0-----:R-:W2:Y:S04]  /*2c750*/  LDL.LU R10, [R1+0x228] ;  /* 0x00022800010a7983 */ /* 0x001ea80000300800 */
[----:B------:R-:W2:Y:S04]  /*2c760*/  LDL.LU R11, [R1+0xd4] ;  /* 0x0000d400010b7983 */ /* 0x000ea80000300800 */
[----:B------:R-:W2:Y:S01]  /*2c770*/  LDL.LU R7, [R1+0x264] ;  /* 0x0002640001077983 */ /* 0x000ea20000300800 */
[----:B-1----:R-:W-:-:S03]  /*2c780*/  @!P4 IMAD.MOV.U32 R46, RZ, RZ, R4 ;  /* 0x000000ffff2ec224 */ /* 0x002fc600078e0004 */
[----:B------:R-:W2:Y:S01]  /*2c790*/  LDL.LU R13, [R1+0xd8] ;  /* 0x0000d800010d7983 */ /* 0x000ea20000300800 */
[----:B------:R-:W-:-:S05]  /*2c7a0*/  @!P4 IMAD.MOV.U32 R47, RZ, RZ, R5 ;  /* 0x000000ffff2fc224 */ /* 0x000fca00078e0005 */
[----:B------:R0:W2:Y:S01]  /*2c7b0*/  @!P4 LDG.E.U8 R85, desc[UR22][R46.64] ;  /* 0x000000162e55c981 */ /* 0x0000a2000c1e1100 */
[----:B------:R-:W-:-:S03]  /*2c7c0*/  IMAD.MOV.U32 R92, RZ, RZ, R22 ;  /* 0x000000ffff5c7224 */ /* 0x000fc600078e0016 */
[----:B------:R-:W-:Y:S04]  /*2c7d0*/  STS.U8 [R12+UR9+0x8000], R93 ;  /* 0x0080005d0c007988 */ /* 0x000fe80008000009 */
[----:B------:R-:W-:Y:S04]  /*2c7e0*/  STS.U8 [R12+UR9+0x8200], R20 ;  /* 0x008200140c007988 */ /* 0x000fe80008000009 */
[----:B------:R-:W-:Y:S04]  /*2c7f0*/  STS.U8 [R12+UR9+0x8400], R21 ;  /* 0x008400150c007988 */ /* 0x000fe80008000009 */
[----:B---3--:R-:W-:Y:S01]  /*2c800*/  STS.U8 [R12+UR9+0x8600], R3 ;  /* 0x008600030c007988 */ /* 0x008fe20008000009 */
[----:B--2---:R-:W-:-:S05]  /*2c810*/  IADD3 R0, P2, PT, R8, R0, RZ ;  /* 0x0000000008007210 */ /* 0x004fca0007f5e0ff */
[----:B------:R-:W-:Y:S01]  /*2c820*/  IMAD.X R2, R9, 0x1, R2, P2 ;  /* 0x0000000109027824 */ /* 0x000fe200010e0602 */
[----:B------:R1:W-:Y:S04]  /*2c830*/  STL [R1+0x208], R0 ;  /* 0x0002080001007387 */ /* 0x0003e80000100800 */
[----:B------:R2:W-:Y:S04]  /*2c840*/  STL [R1+0x204], R2 ;  /* 0x0002040201007387 */ /* 0x0005e80000100800 */
[----:B----4-:R-:W3:Y:S01]  /*2c850*/  LDL.LU R5, [R1+0x268] ;  /* 0x0002680001057983 */ /* 0x010ee20000300800 */
[----:B0-----:R-:W-:-:S03]  /*2c860*/  @!P4 IMAD.MOV.U32 R46, RZ, RZ, R0 ;  /* 0x000000ffff2ec224 */ /* 0x001fc600078e0000 */
[----:B------:R-:W4:Y:S04]  /*2c870*/  LDL.LU R4, [R1+0x284] ;  /* 0x0002840001047983 */ /* 0x000f280000300800 */
[----:B-1----:R-:W4:Y:S04]  /*2c880*/  LDL.LU R0, [R1+0x288] ;  /* 0x0002880001007983 */ /* 0x002f280000300800 */
[----:B------:R-:W4:Y:S04]  /*2c890*/  LDL.LU R14, [R1+0xd0] ;  /* 0x0000d000010e7983 */ /* 0x000f280000300800 */
[----:B------:R-:W4:Y:S04]  /*2c8a0*/  LDL.LU R15, [R1+0xcc] ;  /* 0x0000cc00010f7983 */ /* 0x000f280000300800 */
[----:B------:R-:W4:Y:S04]  /*2c8b0*/  LDL.LU R16, [R1+0xbc] ;  /* 0x0000bc0001107983 */ /* 0x000f280000300800 */
[----:B------:R-:W4:Y:S04]  /*2c8c0*/  LDL.LU R17, [R1+0xa8] ;  /* 0x0000a80001117983 */ /* 0x000f280000300800 */
[----:B------:R-:W4:Y:S01]  /*2c8d0*/  LDL.LU R18, [R1+0xa4] ;  /* 0x0000a40001127983 */ /* 0x000f220000300800 */
[----:B------:R-:W-:-:S03]  /*2c8e0*/  @!P4 IMAD.MOV.U32 R47, RZ, RZ, R2 ;  /* 0x000000ffff2fc224 */ /* 0x000fc600078e0002 */
[----:B------:R-:W4:Y:S04]  /*2c8f0*/  LDL.LU R19, [R1+0xa0] ;  /* 0x0000a00001137983 */ /* 0x000f280000300800 */
[----:B------:R-:W4:Y:S04]  /*2c900*/  LDL.LU R20, [R1+0x9c] ;  /* 0x00009c0001147983 */ /* 0x000f280000300800 */
[----:B------:R-:W4:Y:S04]  /*2c910*/  LDL.LU R21, [R1+0x98] ;  /* 0x0000980001157983 */ /* 0x000f280000300800 */
[----:B------:R-:W4:Y:S04]  /*2c920*/  LDL.LU R22, [R1+0x94] ;  /* 0x0000940001167983 */ /* 0x000f280000300800 */
[----:B--2---:R-:W2:Y:S04]  /*2c930*/  LDL.LU R2, [R1+0x90] ;  /* 0x0000900001027983 */ /* 0x004ea80000300800 */
[----:B------:R-:W2:Y:S04]  /*2c940*/  LDL.LU R3, [R1+0x8c] ;  /* 0x00008c0001037983 */ /* 0x000ea80000300800 */
[----:B------:R-:W-:Y:S01]  /*2c950*/  STS.U8 [R12+UR9+0x8800], R92 ;  /* 0x0088005c0c007988 */ /* 0x000fe20008000009 */
[----:B------:R-:W-:-:S03]  /*2c960*/  IADD3 R10, P2, PT, R8, R10, RZ ;  /* 0x0000000a080a7210 */ /* 0x000fc60007f5e0ff */
[----:B------:R-:W-:Y:S01]  /*2c970*/  STS.U8 [R12+UR9+0x8a00], R11 ;  /* 0x008a000b0c007988 */ /* 0x000fe20008000009 */
[----:B------:R-:W-:Y:S01]  /*2c980*/  PRMT R87, RZ, 0x7610, R87 ;  /* 0x00007610ff577816 */ /* 0x000fe20000000057 */
[----:B------:R-:W-:Y:S01]  /*2c990*/  IMAD.X R74, R9, 0x1, R74, P2 ;  /* 0x00000001094a7824 */ /* 0x000fe200010e064a */
[----:B------:R-:W-:-:S04]  /*2c9a0*/  PRMT R89, RZ, 0x7610, R89 ;  /* 0x00007610ff597816 */ /* 0x000fc80000000059 */
[----:B------:R0:W2:Y:S04]  /*2c9b0*/  @!P4 LDG.E.U8 R87, desc[UR22][R46.64] ;  /* 0x000000162e57c981 */ /* 0x0000a8000c1e1100 */
[----:B------:R1:W-:Y:S02]  /*2c9c0*/  STS.U8 [R12+UR9+0x8c00], R13 ;  /* 0x008c000d0c007988 */ /* 0x0003e40008000009 */
[----:B-1----:R-:W1:Y:S01]  /*2c9d0*/  S2R R13, SR_TID.X ;  /* 0x00000000000d7919 */ /* 0x002e620000002100 */
[----:B0-----:R-:W-:Y:S02]  /*2c9e0*/  @!P4 IMAD.MOV.U32 R46, RZ, RZ, R10 ;  /* 0x000000ffff2ec224 */ /* 0x001fe400078e000a */
[----:B------:R-:W-:Y:S01]  /*2c9f0*/  @!P4 IMAD.MOV.U32 R47, RZ, RZ, R74 ;  /* 0x000000ffff2fc224 */ /* 0x000fe200078e004a */
[----:B------:R-:W-:Y:S01]  /*2ca00*/  PRMT R91, RZ, 0x7610, R91 ;  /* 0x00007610ff5b7816 */ /* 0x000fe2000000005b */
[----:B------:R-:W-:Y:S04]  /*2ca10*/  STL [R1+0x228], R10 ;  /* 0x0002280a01007387 */ /* 0x000fe80000100800 */
[----:B------:R0:W2:Y:S04]  /*2ca20*/  @!P4 LDG.E.U8 R89, desc[UR22][R46.64] ;  /* 0x000000162e59c981 */ /* 0x0000a8000c1e1100 */
[----:B------:R-:W-:Y:S01]  /*2ca30*/  STL [R1+0x224], R74 ;  /* 0x0002244a01007387 */ /* 0x000fe20000100800 */
[----:B------:R-:W-:-:S02]  /*2ca40*/  PRMT R93, RZ, 0x7610, R93 ;  /* 0x00007610ff5d7816 */ /* 0x000fc4000000005d */
[----:B---3--:R-:W-:-:S05]  /*2ca50*/  IADD3 R5, P2, PT, R8, R5, RZ ;  /* 0x0000000508057210 */ /* 0x008fca0007f5e0ff */
[C---:B------:R-:W-:Y:S01]  /*2ca60*/  IMAD.X R7, R9.reuse, 0x1, R7, P2 ;  /* 0x0000000109077824 */ /* 0x040fe200010e0607 */
[----:B----4-:R-:W-:Y:S01]  /*2ca70*/  IADD3 R0, P2, PT, R8, R0, RZ ;  /* 0x0000000008007210 */ /* 0x010fe20007f5e0ff */
[----:B0-----:R-:W-:Y:S02]  /*2ca80*/  @!P4 IMAD.MOV.U32 R46, RZ, RZ, R5 ;  /* 0x000000ffff2ec224 */ /* 0x001fe400078e0005 */
[----:B------:R-:W-:Y:S02]  /*2ca90*/  @!P4 IMAD.MOV.U32 R47, RZ, RZ, R7 ;  /* 0x000000ffff2fc224 */ /* 0x000fe400078e0007 */
[----:B------:R-:W-:Y:S01]  /*2caa0*/  IMAD.X R4, R9, 0x1, R4, P2 ;  /* 0x0000000109047824 */ /* 0x000fe200010e0604 */
[----:B------:R0:W-:Y:S04]  /*2cab0*/  STL [R1+0x268], R5 ;  /* 0x0002680501007387 */ /* 0x0001e80000100800 */
[----:B------:R-:W-:Y:S04]  /*2cac0*/  STL [R1+0x264], R7 ;  /* 0x0002640701007387 */ /* 0x000fe80000100800 */
[----:B------:R-:W-:Y:S04]  /*2cad0*/  STL [R1+0x288], R0 ;  /* 0x0002880001007387 */ /* 0x000fe80000100800 */
[----:B------:R3:W4:Y:S04]  /*2cae0*/  @!P4 LDG.E.U8 R91, desc[UR22][R46.64] ;  /* 0x000000162e5bc981 */ /* 0x000728000c1e1100 */
[----:B------:R1:W-:Y:S04]  /*2caf0*/  STL [R1+0x284], R4 ;  /* 0x0002840401007387 */ /* 0x0003e80000100800 */
[----:B0-----:R-:W4:Y:S01]  /*2cb00*/  LDL.LU R5, [R1+0x88] ;  /* 0x0000880001057983 */ /* 0x001f220000300800 */
[----:B---3--:R-:W-:-:S03]  /*2cb10*/  @!P4 IMAD.MOV.U32 R47, RZ, RZ, R4 ;  /* 0x000000ffff2fc224 */ /* 0x008fc600078e0004 */
[----:B-1----:R-:W3:Y:S04]  /*2cb20*/  LDL.LU R4, [R1+0x84] ;  /* 0x0000840001047983 */ /* 0x002ee80000300800 */
[----:B------:R-:W3:Y:S01]  /*2cb30*/  LDL.LU R74, [R1+0x80] ;  /* 0x00008000014a7983 */ /* 0x000ee20000300800 */
[----:B------:R-:W-:-:S03]  /*2cb40*/  @!P4 IMAD.MOV.U32 R46, RZ, RZ, R0 ;  /* 0x000000ffff2ec224 */ /* 0x000fc600078e0000 */
[----:B------:R-:W3:Y:S04]  /*2cb50*/  LDL.LU R76, [R1+0x7c] ;  /* 0x00007c00014c7983 */ /* 0x000ee80000300800 */
[----:B------:R-:W3:Y:S04]  /*2cb60*/  LDL.LU R78, [R1+0x78] ;  /* 0x00007800014e7983 */ /* 0x000ee80000300800 */
[----:B------:R-:W3:Y:S04]  /*2cb70*/  LDL.LU R80, [R1+0x74] ;  /* 0x0000740001507983 */ /* 0x000ee80000300800 */
[----:B------:R-:W3:Y:S04]  /*2cb80*/  LDL.LU R82, [R1+0x70] ;  /* 0x0000700001527983 */ /* 0x000ee80000300800 */
[----:B------:R-:W3:Y:S04]  /*2cb90*/  LDL.LU R84, [R1+0x6c] ;  /* 0x00006c0001547983 */ /* 0x000ee80000300800 */
[----:B------:R-:W3:Y:S04]  /*2cba0*/  LDL.LU R86, [R1+0x68] ;  /* 0x0000680001567983 */ /* 0x000ee80000300800 */
[----:B------:R-:W3:Y:S04]  /*2cbb0*/  LDL.LU R88, [R1+0x64] ;  /* 0x0000640001587983 */ /* 0x000ee80000300800 */
[----:B------:R-:W3:Y:S04]  /*2cbc0*/  LDL.LU R90, [R1+0x60] ;  /* 0x00006000015a7983 */ /* 0x000ee80000300800 */
[----:B------:R0:W3:Y:S04]  /*2cbd0*/  @!P4 LDG.E.U8 R93, desc[UR22][R46.64] ;  /* 0x000000162e5dc981 */ /* 0x0000e8000c1e1100 */
[----:B------:R-:W3:Y:S04]  /*2cbe0*/  LDL.LU R92, [R1+0x5c] ;  /* 0x00005c00015c7983 */ /* 0x000ee80000300800 */
[----:B------:R-:W3:Y:S01]  /*2cbf0*/  LDL.LU R0, [R1+0x58] ;  /* 0x0000580001007983 */ /* 0x000ee20000300800 */
[----:B0-----:R-:W-:-:S03]  /*2cc00*/  LOP3.LUT R46, R13, 0x7f, RZ, 0xc0, !PT ;  /* 0x0000007f0d2e7812 */ /* 0x001fc600078ec0ff */
[----:B------:R-:W3:Y:S04]  /*2cc10*/  LDL.LU R7, [R1+0x54] ;  /* 0x0000540001077983 */ /* 0x000ee80000300800 */
[----:B------:R-:W3:Y:S04]  /*2cc20*/  LDL.LU R10, [R1+0x50] ;  /* 0x00005000010a7983 */ /* 0x000ee80000300800 */
        /* <DEDUP_REMOVED lines=20> */
[----:B--2---:R1:W-:Y:S04]  /*2cd70*/  STS.U8 [R46+UR9+0xa000], R2 ;  /* 0x00a000022e007988 */ /* 0x0043e80008000009 */
[----:B0-----:R-:W2:Y:S04]  /*2cd80*/  LDL.LU R22, [R1+0x20] ;  /* 0x0000200001167983 */ /* 0x001ea80000300800 */
[----:B------:R0:W-:Y:S04]  /*2cd90*/  STS.U8 [R46+UR9+0xa200], R3 ;  /* 0x00a200032e007988 */ /* 0x0001e80008000009 */
[----:B-1----:R-:W2:Y:S04]  /*2cda0*/  LDL.LU R2, [R1+0x1c] ;  /* 0x00001c0001027983 */ /* 0x002ea80000300800 */
[----:B0-----:R-:W2:Y:S04]  /*2cdb0*/  LDL.LU R3, [R1+0x18] ;  /* 0x0000180001037983 */ /* 0x001ea80000300800 */
[----:B----4-:R0:W-:Y:S04]  /*2cdc0*/  STS.U8 [R46+UR9+0xa400], R5 ;  /* 0x00a400052e007988 */ /* 0x0101e80008000009 */
[----:B---3--:R1:W-:Y:S04]  /*2cdd0*/  STS.U8 [R46+UR9+0xa600], R4 ;  /* 0x00a600042e007988 */ /* 0x0083e80008000009 */
[----:B0-----:R-:W3:Y:S04]  /*2cde0*/  LDL.LU R5, [R1+0xc] ;  /* 0x00000c0001057983 */ /* 0x001ee80000300800 */
[----:B------:R0:W-:Y:S04]  /*2cdf0*/  STS.U8 [R46+UR9+0xa800], R74 ;  /* 0x00a8004a2e007988 */ /* 0x0001e80008000009 */
[----:B-1----:R-:W4:Y:S04]  /*2ce00*/  LDL.LU R4, [R1+0x8] ;  /* 0x0000080001047983 */ /* 0x002f280000300800 */
        /* <DEDUP_REMOVED lines=46> */
[----:B--2---:R0:W-:Y:S04]  /*2d0f0*/  STS.U8 [R46+UR9+0xd800], R22 ;  /* 0x00d800162e007988 */ /* 0x0041e80008000009 */
[----:B-1----:R-:W2:Y:S04]  /*2d100*/  LDL.LU R21, [R1+0xd38] ;  /* 0x000d380001157983 */ /* 0x002ea80000300800 */
[----:B------:R1:W-:Y:S04]  /*2d110*/  STS.U8 [R46+UR9+0xda00], R2 ;  /* 0x00da00022e007988 */ /* 0x0003e80008000009 */
[----:B0-----:R-:W2:Y:S04]  /*2d120*/  LDL.LU R22, [R1+0xd34] ;  /* 0x000d340001167983 */ /* 0x001ea80000300800 */
[----:B------:R0:W-:Y:S04]  /*2d130*/  STS.U8 [R46+UR9+0xdc00], R3 ;  /* 0x00dc00032e007988 */ /* 0x0001e80008000009 */
[----:B-1----:R-:W2:Y:S04]  /*2d140*/  LDL.LU R2, [R1+0xd30] ;  /* 0x000d300001027983 */ /* 0x002ea80000300800 */
[----:B0-----:R-:W2:Y:S04]  /*2d150*/  LDL.LU R3, [R1+0xd2c] ;  /* 0x000d2c0001037983 */ /* 0x001ea80000300800 */
[----:B--2---:R0:W-:Y:S04]  /*2d160*/  STS.U8 [R46+UR9+0xde00], R3 ;  /* 0x00de00032e007988 */ /* 0x0041e80008000009 */
[----:B------:R-:W-:Y:S04]  /*2d170*/  STS.U8 [R46+UR9+0xe000], R2 ;  /* 0x00e000022e007988 */ /* 0x000fe80008000009 */
[----:B---3--:R-:W-:Y:S04]  /*2d180*/  STS.U8 [R46+UR9+0xe200], R5 ;  /* 0x00e200052e007988 */ /* 0x008fe80008000009 */
[----:B----4-:R1:W-:Y:S04]  /*2d190*/  STS.U8 [R46+UR9+0xe400], R4 ;  /* 0x00e400042e007988 */ /* 0x0103e80008000009 */
[----:B0-----:R-:W2:Y:S01]  /*2d1a0*/  LDL.LU R3, [R1+0xd28] ;  /* 0x000d280001037983 */ /* 0x001ea20000300800 */
[----:B-1----:R-:W0:Y:S03]  /*2d1b0*/  S2R R4, SR_TID.X ;  /* 0x0000000000047919 */ /* 0x002e260000002100 */
[----:B------:R-:W-:Y:S04]  /*2d1c0*/  STS.U8 [R46+UR9+0xe600], R22 ;  /* 0x00e600162e007988 */ /* 0x000fe80008000009 */
[----:B------:R-:W-:Y:S04]  /*2d1d0*/  STS.U8 [R46+UR9+0xe800], R21 ;  /* 0x00e800152e007988 */ /* 0x000fe80008000009 */
[----:B------:R-:W-:Y:S04]  /*2d1e0*/  STS.U8 [R46+UR9+0xea00], R20 ;  /* 0x00ea00142e007988 */ /* 0x000fe80008000009 */
[----:B------:R-:W-:Y:S04]  /*2d1f0*/  STS.U8 [R46+UR9+0xec00], R19 ;  /* 0x00ec00132e007988 */ /* 0x000fe80008000009 */
[----:B------:R-:W-:Y:S04]  /*2d200*/  STS.U8 [R46+UR9+0xee00], R18 ;  /* 0x00ee00122e007988 */ /* 0x000fe80008000009 */
[----:B------:R-:W-:Y:S04]  /*2d210*/  STS.U8 [R46+UR9+0xf000], R17 ;  /* 0x00f000112e007988 */ /* 0x000fe80008000009 */
[----:B------:R-:W-:Y:S01]  /*2d220*/  STS.U8 [R46+UR9+0xf200], R16 ;  /* 0x00f200102e007988 */ /* 0x000fe20008000009 */
[----:B0-----:R-:W-:-:S03]  /*2d230*/  LOP3.LUT R4, R4, 0x7f, RZ, 0xc0, !PT ;  /* 0x0000007f04047812 */ /* 0x001fc600078ec0ff */
[----:B------:R-:W-:Y:S01]  /*2d240*/  STS.U8 [R46+UR9+0xf400], R15 ;  /* 0x00f4000f2e007988 */ /* 0x000fe20008000009 */
[----:B------:R-:W-:-:S03]  /*2d250*/  LOP3.LUT R4, R4, 0x10, RZ, 0x3c, !PT ;  /* 0x0000001004047812 */ /* 0x000fc600078e3cff */
[----:B------:R-:W-:Y:S04]  /*2d260*/  STS.U8 [R46+UR9+0xf600], R14 ;  /* 0x00f6000e2e007988 */ /* 0x000fe80008000009 */
[----:B------:R-:W-:Y:S04]  /*2d270*/  STS.U8 [R46+UR9+0xf800], R13 ;  /* 0x00f8000d2e007988 */ /* 0x000fe80008000009 */
[----:B------:R-:W-:Y:S04]  /*2d280*/  STS.U8 [R46+UR9+0xfa00], R12 ;  /* 0x00fa000c2e007988 */ /* 0x000fe80008000009 */
[----:B------:R-:W-:Y:S04]  /*2d290*/  STS.U8 [R46+UR9+0xfc00], R11 ;  /* 0x00fc000b2e007988 */ /* 0x000fe80008000009 */
[----:B------:R-:W-:Y:S04]  /*2d2a0*/  STS.U8 [R46+UR9+0xfe00], R10 ;  /* 0x00fe000a2e007988 */ /* 0x000fe80008000009 */
[----:B------:R-:W3:Y:S04]  /*2d2b0*/  LDL.LU R2, [R1+0xd24] ;  /* 0x000d240001027983 */ /* 0x000ee80000300800 */
[----:B------:R0:W-:Y:S04]  /*2d2c0*/  STS.U8 [R4+UR9+0x8080], R7 ;  /* 0x0080800704007988 */ /* 0x0001e80008000009 */
[----:B------:R1:W-:Y:S04]  /*2d2d0*/  STS.U8 [R4+UR9+0x8280], R0 ;  /* 0x0082800004007988 */ /* 0x0003e80008000009 */
[----:B0-----:R-:W4:Y:S04]  /*2d2e0*/  LDL.LU R7, [R1+0xd20] ;  /* 0x000d200001077983 */ /* 0x001f280000300800 */
[----:B-1----:R-:W2:Y:S04]  /*2d2f0*/  LDL.LU R0, [R1+0xd1c] ;  /* 0x000d1c0001007983 */ /* 0x002ea80000300800 */
[----:B------:R-:W3:Y:S04]  /*2d300*/  LDL.LU R11, [R1+0x1ac] ;  /* 0x0001ac00010b7983 */ /* 0x000ee80000300800 */
[----:B------:R-:W3:Y:S04]  /*2d310*/  LDL.LU R10, [R1+0x1b0] ;  /* 0x0001b000010a7983 */ /* 0x000ee80000300800 */
[----:B------:R-:W4:Y:S04]  /*2d320*/  LDL.LU R13, [R1+0x1f0] ;  /* 0x0001f000010d7983 */ /* 0x000f280000300800 */
[----:B------:R-:W4:Y:S04]  /*2d330*/  LDL.LU R46, [R1+0x210] ;  /* 0x00021000012e7983 */ /* 0x000f280000300800 */
[----:B------:R0:W-:Y:S04]  /*2d340*/  STS.U8 [R4+UR9+0xb680], R25 ;  /* 0x00b6801904007988 */ /* 0x0001e80008000009 */
[----:B------:R1:W-:Y:S04]  /*2d350*/  STS.U8 [R4+UR9+0xbc80], R28 ;  /* 0x00bc801c04007988 */ /* 0x0003e80008000009 */
[----:B------:R1:W-:Y:S04]  /*2d360*/  STS.U8 [R4+UR9+0xda80], R43 ;  /* 0x00da802b04007988 */ /* 0x0003e80008000009 */
[----:B0-----:R-:W4:Y:S04]  /*2d370*/  LDL.LU R25, [R1+0x230] ;  /* 0x0002300001197983 */ /* 0x001f280000300800 */
[----:B-1----:R-:W4:Y:S04]  /*2d380*/  LDL.LU R28, [R1+0x1cc] ;  /* 0x0001cc00011c7983 */ /* 0x002f280000300800 */
[----:B------:R-:W4:Y:S04]  /*2d390*/  LDL.LU R43, [R1+0x20c] ;  /* 0x00020c00012b7983 */ /* 0x000f280000300800 */
[----:B------:R0:W-:Y:S04]  /*2d3a0*/  STS.U8 [R4+UR9+0xde80], R45 ;  /* 0x00de802d04007988 */ /* 0x0001e80008000009 */
[----:B0-----:R-:W4:Y:S01]  /*2d3b0*/  LDL.LU R45, [R1+0x1d0] ;  /* 0x0001d000012d7983 */ /* 0x001f220000300800 */
[----:B--2---:R-:W-:-:S02]  /*2d3c0*/  PRMT R0, RZ, 0x7610, R0 ;  /* 0x00007610ff007816 */ /* 0x004fc40000000000 */
[----:B---3--:R-:W-:-:S05]  /*2d3d0*/  IADD3 R10, P3, PT, R8, R10, RZ ;  /* 0x0000000a080a7210 */ /* 0x008fca0007f7e0ff */
[----:B------:R-:W-:-:S05]  /*2d3e0*/  IMAD.X R11, R9, 0x1, R11, P3 ;  /* 0x00000001090b7824 */ /* 0x000fca00018e060b */
[----:B------:R0:W2:Y:S01]  /*2d3f0*/  @!P4 LDG.E.U8 R0, desc[UR22][R10.64] ;  /* 0x000000160a00c981 */ /* 0x0000a2000c1e1100 */
[----:B------:R-:W-:-:S03]  /*2d400*/  PRMT R47, RZ, 0x7610, R47 ;  /* 0x00007610ff2f7816 */ /* 0x000fc6000000002f */
[----:B------:R0:W-:Y:S01]  /*2d410*/  STL [R1+0x1b0], R10 ;  /* 0x0001b00a01007387 */ /* 0x0001e20000100800 */
[----:B----4-:R-:W-:-:S05]  /*2d420*/  IADD3 R45, P2, PT, R8, R45, RZ ;  /* 0x0000002d082d7210 */ /* 0x010fca0007f5e0ff */
[----:B------:R-:W-:Y:S01]  /*2d430*/  IMAD.X R28, R9, 0x1, R28, P2 ;  /* 0x00000001091c7824 */ /* 0x000fe200010e061c */
[----:B------:R-:W-:Y:S01]  /*2d440*/  STL [R1+0x1d0], R45 ;  /* 0x0001d02d01007387 */ /* 0x000fe20000100800 */
[----:B0-----:R-:W-:-:S03]  /*2d450*/  @!P4 IMAD.MOV.U32 R10, RZ, RZ, R45 ;  /* 0x000000ffff0ac224 */ /* 0x001fc600078e002d */
[----:B------:R0:W-:Y:S02]  /*2d460*/  STL [R1+0x1ac], R11 ;  /* 0x0001ac0b01007387 */ /* 0x0001e40000100800 */
[----:B0-----:R-:W-:-:S05]  /*2d470*/  IMAD.MOV.U32 R11, RZ, RZ, R28 ;  /* 0x000000ffff0b7224 */ /* 0x001fca00078e001c */
[----:B------:R0:W3:Y:S04]  /*2d480*/  @!P4 LDG.E.U8 R47, desc[UR22][R10.64] ;  /* 0x000000160a2fc981 */ /* 0x0000e8000c1e1100 */
[----:B--2---:R1:W-:Y:S04]  /*2d490*/  STL [R1+0x98], R0 ;  /* 0x0000980001007387 */ /* 0x0043e80000100800 */
[----:B-1----:R-:W2:Y:S04]  /*2d4a0*/  LDL.LU R0, [R1+0xd18] ;  /* 0x000d180001007983 */ /* 0x002ea80000300800 */
[----:B------:R1:W-:Y:S04]  /*2d4b0*/  STL [R1+0x1cc], R28 ;  /* 0x0001cc1c01007387 */ /* 0x0003e80000100800 */
[----:B-1----:R-:W4:Y:S04]  /*2d4c0*/  LDL.LU R28, [R1+0x22c] ;  /* 0x00022c00011c7983 */ /* 0x002f280000300800 */
[----:B------:R-:W2:Y:S01]  /*2d4d0*/  LDL.LU R11, [R1+0x1ec] ;  /* 0x0001ec00010b7983 */ /* 0x000ea20000300800 */
[----:B------:R-:W1:Y:S01]  /*2d4e0*/  S2R R5, SR_TID.X ;  /* 0x0000000000057919 */ /* 0x000e620000002100 */
[----:B------:R-:W-:-:S02]  /*2d4f0*/  IADD3 R13, P2, PT, R8, R13, RZ ;  /* 0x0000000d080d7210 */ /* 0x000fc40007f5e0ff */
[----:B------:R-:W-:Y:S04]  /*2d500*/  STS.U8 [R4+UR9+0x8480], R92 ;  /* 0x0084805c04007988 */ /* 0x000fe80008000009 */
[----:B------:R-:W-:Y:S01]  /*2d510*/  STS.U8 [R4+UR9+0x8680], R90 ;  /* 0x0086805a04007988 */ /* 0x000fe20008000009 */
[----:B0-----:R-:W-:-:S03]  /*2d520*/  @!P4 IMAD.MOV.U32 R10, RZ, RZ, R13 ;  /* 0x000000ffff0ac224 */ /* 0x001fc600078e000d */
[----:B------:R-:W-:Y:S04]  /*2d530*/  STS.U8 [R4+UR9+0x8880], R88 ;  /* 0x0088805804007988 */ /* 0x000fe80008000009 */
[----:B------:R-:W-:Y:S04]  /*2d540*/  STS.U8 [R4+UR9+0x8a80], R86 ;  /* 0x008a805604007988 */ /* 0x000fe80008000009 */
[----:B------:R-:W-:Y:S04]  /*2d550*/  STS.U8 [R4+UR9+0x8c80], R84 ;  /* 0x008c805404007988 */ /* 0x000fe80008000009 */
[----:B------:R-:W-:Y:S01]  /*2d560*/  STS.U8 [R4+UR9+0x8e80], R82 ;  /* 0x008e805204007988 */ /* 0x000fe20008000009 */
[----:B-1----:R-:W-:-:S04]  /*2d570*/  LOP3.LUT R5, R5, 0x7f, RZ, 0xc0, !PT ;  /* 0x0000007f05057812 */ /* 0x002fc800078ec0ff */
        /* <DEDUP_REMOVED lines=60> */
[----:B0-----:R-:W-:Y:S01]  /*2d940*/  PRMT R5, RZ, 0x7610, R5 ;  /* 0x00007610ff057816 */ /* 0x001fe20000000005 */
[----:B--2---:R-:W-:-:S05]  /*2d950*/  IMAD.X R11, R9, 0x1, R11, P2 ;  /* 0x00000001090b7824 */ /* 0x004fca00010e060b */
[----:B------:R0:W2:Y:S01]  /*2d960*/  @!P4 LDG.E.U8 R5, desc[UR22][R10.64] ;  /* 0x000000160a05c981 */ /* 0x0000a2000c1e1100 */
[----:B------:R-:W-:-:S03]  /*2d970*/  IADD3 R46, P3, PT, R8, R46, RZ ;  /* 0x0000002e082e7210 */ /* 0x000fc60007f7e0ff */
[----:B---3--:R1:W-:Y:S01]  /*2d980*/  STL [R1+0x94], R47 ;  /* 0x0000942f01007387 */ /* 0x0083e20000100800 */
[----:B------:R-:W-:Y:S01]  /*2d990*/  IADD3 R25, P2, PT, R8, R25, RZ ;  /* 0x0000001908197210 */ /* 0x000fe20007f5e0ff */
[----:B------:R-:W-:Y:S01]  /*2d9a0*/  IMAD.X R43, R9, 0x1, R43, P3 ;  /* 0x00000001092b7824 */ /* 0x000fe200018e062b */
[----:B------:R-:W-:Y:S01]  /*2d9b0*/  PRMT R38, RZ, 0x7610, R38 ;  /* 0x00007610ff267816 */ /* 0x000fe20000000026 */
[----:B-1----:R-:W3:Y:S04]  /*2d9c0*/  LDL.LU R47, [R1+0x270] ;  /* 0x00027000012f7983 */ /* 0x002ee80000300800 */
[----:B------:R1:W-:Y:S01]  /*2d9d0*/  STL [R1+0x1f0], R13 ;  /* 0x0001f00d01007387 */ /* 0x0003e20000100800 */
[----:B0-----:R-:W-:-:S03]  /*2d9e0*/  @!P4 IMAD.MOV.U32 R10, RZ, RZ, R46 ;  /* 0x000000ffff0ac224 */ /* 0x001fc600078e002e */
[----:B------:R-:W3:Y:S04]  /*2d9f0*/  LDL.LU R45, [R1+0x290] ;  /* 0x00029000012d7983 */ /* 0x000ee80000300800 */
[----:B------:R-:W-:Y:S01]  /*2da00*/  STL [R1+0x210], R46 ;  /* 0x0002102e01007387 */ /* 0x000fe20000100800 */
[----:B----4-:R-:W-:-:S03]  /*2da10*/  IMAD.X R28, R9, 0x1, R28, P2 ;  /* 0x00000001091c7824 */ /* 0x010fc600010e061c */
[----:B------:R0:W-:Y:S01]  /*2da20*/  STL [R1+0x1ec], R11 ;  /* 0x0001ec0b01007387 */ /* 0x0001e20000100800 */
[----:B------:R-:W-:-:S03]  /*2da30*/  PRMT R15, RZ, 0x7610, R15 ;  /* 0x00007610ff0f7816 */ /* 0x000fc6000000000f */
[----:B------:R-:W-:Y:S04]  /*2da40*/  STL [R1+0x230], R25 ;  /* 0x0002301901007387 */ /* 0x000fe80000100800 */
[----:B-1----:R-:W4:Y:S01]  /*2da50*/  LDL.LU R13, [R1+0x2a8] ;  /* 0x0002a800010d7983 */ /* 0x002f220000300800 */
[----:B0-----:R-:W-:-:S03]  /*2da60*/  @!P4 IMAD.MOV.U32 R11, RZ, RZ, R43 ;  /* 0x000000ffff0bc224 */ /* 0x001fc600078e002b */
[----:B------:R-:W-:Y:S04]  /*2da70*/  STL [R1+0x20c], R43 ;  /* 0x00020c2b01007387 */ /* 0x000fe80000100800 */
[----:B------:R0:W4:Y:S02]  /*2da80*/  @!P4 LDG.E.U8 R38, desc[UR22][R10.64] ;  /* 0x000000160a26c981 */ /* 0x000124000c1e1100 */
[----:B0-----:R-:W-:Y:S02]  /*2da90*/  @!P4 IMAD.MOV.U32 R10, RZ, RZ, R25 ;  /* 0x000000ffff0ac224 */ /* 0x001fe400078e0019 */
[----:B------:R-:W-:-:S05]  /*2daa0*/  @!P4 IMAD.MOV.U32 R11, RZ, RZ, R28 ;  /* 0x000000ffff0bc224 */ /* 0x000fca00078e001c */
[----:B------:R0:W4:Y:S04]  /*2dab0*/  @!P4 LDG.E.U8 R15, desc[UR22][R10.64] ;  /* 0x000000160a0fc981 */ /* 0x000128000c1e1100 */
[----:B--2---:R-:W-:Y:S04]  /*2dac0*/  STL [R1+0x90], R5 ;  /* 0x0000900501007387 */ /* 0x004fe80000100800 */
[----:B------:R-:W2:Y:S04]  /*2dad0*/  LDL.LU R46, [R1+0x28c] ;  /* 0x00028c00012e7983 */ /* 0x000ea80000300800 */
[----:B------:R1:W-:Y:S04]  /*2dae0*/  STL [R1+0x22c], R28 ;  /* 0x00022c1c01007387 */ /* 0x0003e80000100800 */
[----:B-1----:R-:W2:Y:S04]  /*2daf0*/  LDL.LU R28, [R1+0x2a4] ;  /* 0x0002a400011c7983 */ /* 0x002ea80000300800 */
[----:B------:R-:W2:Y:S01]  /*2db00*/  LDL.LU R11, [R1+0x26c] ;  /* 0x00026c00010b7983 */ /* 0x000ea20000300800 */
[----:B---3--:R-:W-:-:S02]  /*2db10*/  IADD3 R47, P2, PT, R8, R47, RZ ;  /* 0x0000002f082f7210 */ /* 0x008fc40007f5e0ff */
[----:B------:R-:W-:-:S03]  /*2db20*/  PRMT R40, RZ, 0x7610, R40 ;  /* 0x00007610ff287816 */ /* 0x000fc60000000028 */
[----:B0-----:R-:W-:Y:S01]  /*2db30*/  @!P4 IMAD.MOV.U32 R10, RZ, RZ, R47 ;  /* 0x000000ffff0ac224 */ /* 0x001fe200078e002f */
[----:B------:R-:W-:Y:S04]  /*2db40*/  STL [R1+0x270], R47 ;  /* 0x0002702f01007387 */ /* 0x000fe80000100800 */
[----:B------:R-:W3:Y:S04]  /*2db50*/  LDL.LU R43, [R1+0x2ac] ;  /* 0x0002ac00012b7983 */ /* 0x000ee80000300800 */
[----:B------:R-:W3:Y:S01]  /*2db60*/  LDL.LU R25, [R1+0x2b0] ;  /* 0x0002b00001197983 */ /* 0x000ee20000300800 */
[----:B--2---:R-:W-:-:S05]  /*2db70*/  IMAD.X R11, R9, 0x1, R11, P2 ;  /* 0x00000001090b7824 */ /* 0x004fca00010e060b */
[----:B------:R0:W2:Y:S01]  /*2db80*/  @!P4 LDG.E.U8 R40, desc[UR22][R10.64] ;  /* 0x000000160a28c981 */ /* 0x0000a2000c1e1100 */
[----:B------:R-:W-:-:S03]  /*2db90*/  IADD3 R45, P3, PT, R8, R45, RZ ;  /* 0x0000002d082d7210 */ /* 0x000fc60007f7e0ff */
[----:B----4-:R1:W-:Y:S01]  /*2dba0*/  STL [R1+0x8c], R38 ;  /* 0x00008c2601007387 */ /* 0x0103e20000100800 */
[----:B------:R-:W-:Y:S01]  /*2dbb0*/  IADD3 R13, P2, PT, R8, R13, RZ ;  /* 0x0000000d080d7210 */ /* 0x000fe20007f5e0ff */
[----:B------:R-:W-:Y:S01]  /*2dbc0*/  IMAD.X R46, R9, 0x1, R46, P3 ;  /* 0x00000001092e7824 */ /* 0x000fe200018e062e */
[----:B------:R-:W-:Y:S01]  /*2dbd0*/  PRMT R17, RZ, 0x7610, R17 ;  /* 0x00007610ff117816 */ /* 0x000fe20000000011 */
[----:B-1----:R-:W4:Y:S04]  /*2dbe0*/  LDL.LU R38, [R1+0x2c8] ;  /* 0x0002c80001267983 */ /* 0x002f280000300800 */
[----:B------:R1:W-:Y:S01]  /*2dbf0*/  STL [R1+0x88], R15 ;  /* 0x0000880f01007387 */ /* 0x0003e20000100800 */
[----:B0-----:R-:W-:-:S03]  /*2dc00*/  @!P4 IMAD.MOV.U32 R10, RZ, RZ, R45 ;  /* 0x000000ffff0ac224 */ /* 0x001fc600078e002d */
[----:B-1----:R-:W4:Y:S04]  /*2dc10*/  LDL.LU R15, [R1+0x2d0] ;  /* 0x0002d000010f7983 */ /* 0x002f280000300800 */
[----:B------:R-:W-:Y:S04]  /*2dc20*/  STL [R1+0x290], R45 ;  /* 0x0002902d01007387 */ /* 0x000fe80000100800 */
[----:B------:R0:W-:Y:S04]  /*2dc30*/  STL [R1+0x26c], R11 ;  /* 0x00026c0b01007387 */ /* 0x0001e80000100800 */
[----:B------:R-:W-:Y:S01]  /*2dc40*/  STL [R1+0x2a8], R13 ;  /* 0x0002a80d01007387 */ /* 0x000fe20000100800 */
[----:B0-----:R-:W-:-:S03]  /*2dc50*/  @!P4 IMAD.MOV.U32 R11, RZ, RZ, R46 ;  /* 0x000000ffff0bc224 */ /* 0x001fc600078e002e */
[----:B------:R-:W-:Y:S04]  /*2dc60*/  STL [R1+0x28c], R46 ;  /* 0x00028c2e01007387 */ /* 0x000fe80000100800 */
[----:B------:R0:W4:Y:S04]  /*2dc70*/  @!P4 LDG.E.U8 R17, desc[UR22][R10.64] ;  /* 0x000000160a11c981 */ /* 0x000128000c1e1100 */
[----:B--2---:R1:W-:Y:S04]  /*2dc80*/  STL [R1+0x84], R40 ;  /* 0x0000842801007387 */ /* 0x0043e80000100800 */
[----:B-1----:R-:W2:Y:S01]  /*2dc90*/  LDL.LU R40, [R1+0x2c4] ;  /* 0x0002c40001287983 */ /* 0x002ea20000300800 */
[----:B------:R-:W-:Y:S01]  /*2dca0*/  IMAD.X R28, R9, 0x1, R28, P2 ;  /* 0x00000001091c7824 */ /* 0x000fe200010e061c */
[----:B---3--:R-:W-:Y:S01]  /*2dcb0*/  IADD3 R25, P2, PT, R8, R25, RZ ;  /* 0x0000001908197210 */ /* 0x008fe20007f5e0ff */
[----:B0-----:R-:W-:Y:S01]  /*2dcc0*/  @!P4 IMAD.MOV.U32 R10, RZ, RZ, R13 ;  /* 0x000000ffff0ac224 */ /* 0x001fe200078e000d */
[----:B------:R-:W-:Y:S01]  /*2dcd0*/  PRMT R44, RZ, 0x7610, R44 ;  /* 0x00007610ff2c7816 */ /* 0x000fe2000000002c */
[----:B------:R-:W-:-:S02]  /*2dce0*/  @!P4 IMAD.MOV.U32 R11, RZ, RZ, R28 ;  /* 0x000000ffff0bc224 */ /* 0x000fc400078e001c */
[----:B------:R-:W-:Y:S01]  /*2dcf0*/  IMAD.X R43, R9, 0x1, R43, P2 ;  /* 0x00000001092b7824 */ /* 0x000fe200010e062b */
[----:B------:R-:W-:Y:S02]  /*2dd00*/  PRMT R42, RZ, 0x7610, R42 ;  /* 0x00007610ff2a7816 */ /* 0x000fe4000000002a */
[----:B------:R0:W3:Y:S01]  /*2dd10*/  @!P4 LDG.E.U8 R44, desc[UR22][R10.64] ;  /* 0x000000160a2cc981 */ /* 0x0000e2000c1e1100 */
[----:B----4-:R-:W-:Y:S01]  /*2dd20*/  IADD3 R38, P3, PT, R8, R38, RZ ;  /* 0x0000002608267210 */ /* 0x010fe20007f7e0ff */
[----:B0-----:R-:W-:Y:S02]  /*2dd30*/  @!P4 IMAD.MOV.U32 R10, RZ, RZ, R25 ;  /* 0x000000ffff0ac224 */ /* 0x001fe400078e0019 */
[----:B------:R-:W-:-:S05]  /*2dd40*/  @!P4 IMAD.MOV.U32 R11, RZ, RZ, R43 ;  /* 0x000000ffff0bc224 */ /* 0x000fca00078e002b */
[----:B------:R0:W4:Y:S04]  /*2dd50*/  @!P4 LDG.E.U8 R42, desc[UR22][R10.64] ;  /* 0x000000160a2ac981 */ /* 0x000128000c1e1100 */
[----:B------:R-:W-:Y:S01]  /*2dd60*/  STL [R1+0x2a4], R28 ;  /* 0x0002a41c01007387 */ /* 0x000fe20000100800 */
[----:B------:R-:W-:Y:S01]  /*2dd70*/  PRMT R36, RZ, 0x7610, R36 ;  /* 0x00007610ff247816 */ /* 0x000fe20000000024 */
[----:B0-----:R-:W-:Y:S02]  /*2dd80*/  @!P4 IMAD.MOV.U32 R10, RZ, RZ, R38 ;  /* 0x000000ffff0ac224 */ /* 0x001fe400078e0026 */
[----:B------:R0:W-:Y:S04]  /*2dd90*/  STL [R1+0x80], R17 ;  /* 0x0000801101007387 */ /* 0x0001e80000100800 */
[----:B0-----:R-:W3:Y:S04]  /*2dda0*/  LDL.LU R17, [R1+0x2cc] ;  /* 0x0002cc0001117983 */ /* 0x001ee80000300800 */
[----:B------:R-:W3:Y:S01]  /*2ddb0*/  LDL.LU R28, [R1+0x2e8] ;  /* 0x0002e800011c7983 */ /* 0x000ee20000300800 */
[----:B------:R-:W-:-:S03]  /*2ddc0*/  IADD3 R15, P2, PT, R8, R15, RZ ;  /* 0x0000000f080f7210 */ /* 0x000fc60007f5e0ff */
[----:B------:R-:W3:Y:S01]  /*2ddd0*/  LDL.LU R13, [R1+0x2f0] ;  /* 0x0002f000010d7983 */ /* 0x000ee20000300800 */
[----:B--2---:R-:W-:-:S04]  /*2dde0*/  IMAD.X R40, R9, 0x1, R40, P3 ;  /* 0x0000000109287824 */ /* 0x004fc800018e0628 */
[----:B------:R-:W-:-:S05]  /*2ddf0*/  @!P4 IMAD.MOV.U32 R11, RZ, RZ, R40 ;  /* 0x000000ffff0bc224 */ /* 0x000fca00078e0028 */
[----:B------:R0:W2:Y:S04]  /*2de00*/  @!P4 LDG.E.U8 R36, desc[UR22][R10.64] ;  /* 0x000000160a24c981 */ /* 0x0000a8000c1e1100 */
[----:B------:R1:W-:Y:S04]  /*2de10*/  STL [R1+0x2b0], R25 ;  /* 0x0002b01901007387 */ /* 0x0003e80000100800 */
[----:B------:R-:W-:Y:S04]  /*2de20*/  STL [R1+0x2c8], R38 ;  /* 0x0002c82601007387 */ /* 0x000fe80000100800 */
[----:B------:R-:W-:Y:S04]  /*2de30*/  STL [R1+0x2ac], R43 ;  /* 0x0002ac2b01007387 */ /* 0x000fe80000100800 */
[----:B------:R-:W-:Y:S04]  /*2de40*/  STL [R1+0x2d0], R15 ;  /* 0x0002d00f01007387 */ /* 0x000fe80000100800 */
[----:B-1----:R-:W2:Y:S04]  /*2de50*/  LDL.LU R25, [R1+0x308] ;  /* 0x0003080001197983 */ /* 0x002ea80000300800 */
[----:B------:R-:W-:Y:S04]  /*2de60*/  STL [R1+0x2c4], R40 ;  /* 0x0002c42801007387 */ /* 0x000fe80000100800 */
[----:B----4-:R1:W-:Y:S04]  /*2de70*/  STL [R1+0x78], R42 ;  /* 0x0000782a01007387 */ /* 0x0103e80000100800 */
[----:B-1----:R-:W4:Y:S01]  /*2de80*/  LDL.LU R42, [R1+0x2e4] ;  /* 0x0002e400012a7983 */ /* 0x002f220000300800 */
[----:B---3--:R-:W-:-:S03]  /*2de90*/  IMAD.X R17, R9, 0x1, R17, P2 ;  /* 0x0000000109117824 */ /* 0x008fc600010e0611 */
[----:B------:R-:W3:Y:S01]  /*2dea0*/  LDL.LU R40, [R1+0x2ec] ;  /* 0x0002ec0001287983 */ /* 0x000ee20000300800 */
[----:B------:R-:W-:-:S03]  /*2deb0*/  IADD3 R28, P2, PT, R8, R28, RZ ;  /* 0x0000001c081c7210 */ /* 0x000fc60007f5e0ff */
[----:B------:R-:W-:Y:S01]  /*2dec0*/  STL [R1+0x2cc], R17 ;  /* 0x0002cc1101007387 */ /* 0x000fe20000100800 */
[----:B------:R-:W-:Y:S01]  /*2ded0*/  PRMT R12, RZ, 0x7610, R12 ;  /* 0x00007610ff0c7816 */ /* 0x000fe2000000000c */
[----:B0-----:R-:W-:Y:S02]  /*2dee0*/  @!P4 IMAD.MOV.U32 R10, RZ, RZ, R15 ;  /* 0x000000ffff0ac224 */ /* 0x001fe400078e000f */
[----:B------:R-:W3:Y:S01]  /*2def0*/  LDL.LU R38, [R1+0x304] ;  /* 0x0003040001267983 */ /* 0x000ee20000300800 */
[----:B------:R-:W-:-:S03]  /*2df00*/  @!P4 IMAD.MOV.U32 R11, RZ, RZ, R17 ;  /* 0x000000ffff0bc224 */ /* 0x000fc600078e0011 */
[----:B------:R-:W-:Y:S04]  /*2df10*/  STL [R1+0x2e8], R28 ;  /* 0x0002e81c01007387 */ /* 0x000fe80000100800 */
[----:B------:R0:W3:Y:S04]  /*2df20*/  @!P4 LDG.E.U8 R12, desc[UR22][R10.64] ;  /* 0x000000160a0cc981 */ /* 0x0000e8000c1e1100 */
[----:B--2---:R1:W-:Y:S04]  /*2df30*/  STL [R1+0x74], R36 ;  /* 0x0000742401007387 */ /* 0x0043e80000100800 */
[----:B-1----:R-:W2:Y:S04]  /*2df40*/  LDL.LU R36, [R1+0x30c] ;  /* 0x00030c0001247983 */ /* 0x002ea80000300800 */
[----:B------:R-:W2:Y:S01]  /*2df50*/  LDL.LU R15, [R1+0x310] ;  /* 0x00031000010f7983 */ /* 0x000ea20000300800 */
[----:B------:R-:W-:Y:S01]  /*2df60*/  IADD3 R13, P3, PT, R8, R13, RZ ;  /* 0x0000000d080d7210 */ /* 0x000fe20007f7e0ff */
[----:B0-----:R-:W-:Y:S01]  /*2df70*/  @!P4 IMAD.MOV.U32 R10, RZ, RZ, R28 ;  /* 0x000000ffff0ac224 */ /* 0x001fe200078e001c */
[----:B------:R-:W-:Y:S01]  /*2df80*/  PRMT R41, RZ, 0x7610, R41 ;  /* 0x00007610ff297816 */ /* 0x000fe20000000029 */
[----:B------:R-:W2:Y:S01]  /*2df90*/  LDL.LU R17, [R1+0x328] ;  /* 0x0003280001117983 */ /* 0x000ea20000300800 */
[----:B------:R-:W-:-:S02]  /*2dfa0*/  PRMT R39, RZ, 0x7610, R39 ;  /* 0x00007610ff277816 */ /* 0x000fc40000000027 */
[----:B------:R-:W-:Y:S01]  /*2dfb0*/  PRMT R33, RZ, 0x7610, R33 ;  /* 0x00007610ff217816 */ /* 0x000fe20000000021 */
[----:B----4-:R-:W-:Y:S01]  /*2dfc0*/  IMAD.X R42, R9, 0x1, R42, P2 ;  /* 0x00000001092a7824 */ /* 0x010fe200010e062a */
[----:B------:R-:W-:-:S03]  /*2dfd0*/  IADD3 R25, P2, PT, R8, R25, RZ ;  /* 0x0000001908197210 */ /* 0x000fc60007f5e0ff */
[----:B------:R-:W-:Y:S02]  /*2dfe0*/  @!P4 IMAD.MOV.U32 R11, RZ, RZ, R42 ;  /* 0x000000ffff0bc224 */ /* 0x000fe400078e002a */
[----:B---3--:R-:W-:-:S03]  /*2dff0*/  IMAD.X R40, R9, 0x1, R40, P3 ;  /* 0x0000000109287824 */ /* 0x008fc600018e0628 */
[----:B------:R0:W3:Y:S01]  /*2e000*/  @!P4 LDG.E.U8 R41, desc[UR22][R10.64] ;  /* 0x000000160a29c981 */ /* 0x0000e2000c1e1100 */
[----:B------:R-:W-:Y:S02]  /*2e010*/  IMAD.X R38, R9, 0x1, R38, P2 ;  /* 0x0000000109267824 */ /* 0x000fe400010e0626 */
[----:B0-----:R-:W-:Y:S02]  /*2e020*/  @!P4 IMAD.MOV.U32 R10, RZ, RZ, R13 ;  /* 0x000000ffff0ac224 */ /* 0x001fe400078e000d */
[----:B------:R-:W-:Y:S01]  /*2e030*/  @!P4 IMAD.MOV.U32 R11, RZ, RZ, R40 ;  /* 0x000000ffff0bc224 */ /* 0x000fe200078e0028 */
[----:B------:R0:W-:Y:S04]  /*2e040*/  STL [R1+0x70], R12 ;  /* 0x0000700c01007387 */ /* 0x0001e80000100800 */
[----:B------:R1:W4:Y:S01]  /*2e050*/  @!P4 LDG.E.U8 R39, desc[UR22][R10.64] ;  /* 0x000000160a27c981 */ /* 0x000322000c1e1100 */
[----:B------:R-:W-:-:S03]  /*2e060*/  PRMT R34, RZ, 0x7610, R34 ;  /* 0x00007610ff227816 */ /* 0x000fc60000000022 */
[----:B0-----:R-:W3:Y:S01]  /*2e070*/  LDL.LU R12, [R1+0x330] ;  /* 0x00033000010c7983 */ /* 0x001ee20000300800 */
[----:B-1----:R-:W-:Y:S02]  /*2e080*/  @!P4 IMAD.MOV.U32 R10, RZ, RZ, R25 ;  /* 0x000000ffff0ac224 */ /* 0x002fe400078e0019 */
[----:B------:R-:W-:Y:S01]  /*2e090*/  @!P4 IMAD.MOV.U32 R11, RZ, RZ, R38 ;  /* 0x000000ffff0bc224 */ /* 0x000fe200078e0026 */
[----:B------:R0:W-:Y:S04]  /*2e0a0*/  STL [R1+0x2f0], R13 ;  /* 0x0002f00d01007387 */ /* 0x0001e80000100800 */
[----:B------:R-:W-:Y:S04]  /*2e0b0*/  STL [R1+0x2e4], R42 ;  /* 0x0002e42a01007387 */ /* 0x000fe80000100800 */
[----:B------:R1:W4:Y:S04]  /*2e0c0*/  @!P4 LDG.E.U8 R33, desc[UR22][R10.64] ;  /* 0x000000160a21c981 */ /* 0x000328000c1e1100 */
[----:B------:R0:W-:Y:S04]  /*2e0d0*/  STL [R1+0x308], R25 ;  /* 0x0003081901007387 */ /* 0x0001e80000100800 */
[----:B------:R-:W4:Y:S04]  /*2e0e0*/  LDL.LU R28, [R1+0x324] ;  /* 0x00032400011c7983 */ /* 0x000f280000300800 */
[----:B------:R-:W-:Y:S04]  /*2e0f0*/  STL [R1+0x2ec], R40 ;  /* 0x0002ec2801007387 */ /* 0x000fe80000100800 */
[----:B0-----:R-:W4:Y:S01]  /*2e100*/  LDL.LU R13, [R1+0x32c] ;  /* 0x00032c00010d7983 */ /* 0x001f220000300800 */
[----:B--2---:R-:W-:-:S05]  /*2e110*/  IADD3 R15, P2, PT, R8, R15, RZ ;  /* 0x0000000f080f7210 */ /* 0x004fca0007f5e0ff */
[----:B------:R-:W-:Y:S02]  /*2e120*/  IMAD.X R36, R9, 0x1, R36, P2 ;  /* 0x0000000109247824 */ /* 0x000fe400010e0624 */
[----:B-1----:R-:W-:Y:S02]  /*2e130*/  @!P4 IMAD.MOV.U32 R10, RZ, RZ, R15 ;  /* 0x000000ffff0ac224 */ /* 0x002fe400078e000f */
[----:B------:R-:W-:-:S05]  /*2e140*/  @!P4 IMAD.MOV.U32 R11, RZ, RZ, R36 ;  /* 0x000000ffff0bc224 */ /* 0x000fca00078e0024 */
[----:B------:R0:W2:Y:S01]  /*2e150*/  @!P4 LDG.E.U8 R34, desc[UR22][R10.64] ;  /* 0x000000160a22c981 */ /* 0x0000a2000c1e1100 */
[----:B------:R-:W-:-:S03]  /*2e160*/  IADD3 R17, P3, PT, R8, R17, RZ ;  /* 0x0000001108117210 */ /* 0x000fc60007f7e0ff */
[----:B------:R-:W-:Y:S04]  /*2e170*/  STL [R1+0x304], R38 ;  /* 0x0003042601007387 */ /* 0x000fe80000100800 */
[----:B------:R-:W2:Y:S04]  /*2e180*/  LDL.LU R25, [R1+0x348] ;  /* 0x0003480001197983 */ /* 0x000ea80000300800 */
[----:B------:R-:W-:Y:S01]  /*2e190*/  STL [R1+0x310], R15 ;  /* 0x0003100f01007387 */ /* 0x000fe20000100800 */
[----:B------:R-:W-:Y:S01]  /*2e1a0*/  PRMT R14, RZ, 0x7610, R14 ;  /* 0x00007610ff0e7816 */ /* 0x000fe2000000000e */
[----:B0-----:R-:W-:Y:S01]  /*2e1b0*/  @!P4 IMAD.MOV.U32 R10, RZ, RZ, R17 ;  /* 0x000000ffff0ac224 */ /* 0x001fe200078e0011 */
[----:B---3--:R-:W-:Y:S01]  /*2e1c0*/  IADD3 R12, P2, PT, R8, R12, RZ ;  /* 0x0000000c080c7210 */ /* 0x008fe20007f5e0ff */
[----:B----4-:R0:W-:Y:S01]  /*2e1d0*/  STL [R1+0x64], R33 ;  /* 0x0000642101007387 */ /* 0x0101e20000100800 */
[----:B------:R-:W-:-:S03]  /*2e1e0*/  IMAD.X R28, R9, 0x1, R28, P3 ;  /* 0x00000001091c7824 */ /* 0x000fc600018e061c */
[----:B0-----:R-:W3:Y:S04]  /*2e1f0*/  LDL.LU R33, [R1+0x350] ;  /* 0x0003500001217983 */ /* 0x001ee80000300800 */
[----:B------:R-:W-:Y:S01]  /*2e200*/  STL [R1+0x328], R17 ;  /* 0x0003281101007387 */ /* 0x000fe20000100800 */
[----:B------:R-:W-:-:S03]  /*2e210*/  @!P4 IMAD.MOV.U32 R11, RZ, RZ, R28 ;  /* 0x000000ffff0bc224 */ /* 0x000fc600078e001c */
[----:B------:R0:W-:Y:S04]  /*2e220*/  STL [R1+0x30c], R36 ;  /* 0x00030c2401007387 */ /* 0x0001e80000100800 */
[----:B------:R-:W-:Y:S01]  /*2e230*/  STL [R1+0x330], R12 ;  /* 0x0003300c01007387 */ /* 0x000fe20000100800 */
[----:B------:R-:W-:-:S03]  /*2e240*/  IMAD.X R13, R9, 0x1, R13, P2 ;  /* 0x00000001090d7824 */ /* 0x000fc600010e060d */
[----:B------:R1:W4:Y:S04]  /*2e250*/  @!P4 LDG.E.U8 R14, desc[UR22][R10.64] ;  /* 0x000000160a0ec981 */ /* 0x000328000c1e1100 */
[----:B0-----:R-:W4:Y:S04]  /*2e260*/  LDL.LU R36, [R1+0x344] ;  /* 0x0003440001247983 */ /* 0x001f280000300800 */
[----:B------:R-:W-:Y:S04]  /*2e270*/  STL [R1+0x324], R28 ;  /* 0x0003241c01007387 */ /* 0x000fe80000100800 */
[----:B------:R-:W4:Y:S04]  /*2e280*/  LDL.LU R15, [R1+0x368] ;  /* 0x00036800010f7983 */ /* 0x000f280000300800 */
[----:B--2---:R0:W-:Y:S04]  /*2e290*/  STL [R1+0x60], R34 ;  /* 0x0000602201007387 */ /* 0x0041e80000100800 */
[----:B------:R-:W-:Y:S04]  /*2e2a0*/  STL [R1+0x6c], R41 ;  /* 0x00006c2901007387 */ /* 0x000fe80000100800 */
[----:B0-----:R-:W2:Y:S04]  /*2e2b0*/  LDL.LU R34, [R1+0x34c] ;  /* 0x00034c0001227983 */ /* 0x001ea80000300800 */
[----:B------:R0:W-:Y:S04]  /*2e2c0*/  STL [R1+0x32c], R13 ;  /* 0x00032c0d01007387 */ /* 0x0001e80000100800 */
[----:B------:R-:W2:Y:S01]  /*2e2d0*/  LDL.LU R17, [R1+0x364] ;  /* 0x0003640001117983 */ /* 0x000ea20000300800 */
[----:B------:R-:W-:Y:S01]  /*2e2e0*/  IADD3 R25, P2, PT, R8, R25, RZ ;  /* 0x0000001908197210 */ /* 0x000fe20007f5e0ff */
[----:B-1----:R-:W-:Y:S01]  /*2e2f0*/  @!P4 IMAD.MOV.U32 R10, RZ, RZ, R12 ;  /* 0x000000ffff0ac224 */ /* 0x002fe200078e000c */
[----:B------:R-:W-:Y:S01]  /*2e300*/  PRMT R37, RZ, 0x7610, R37 ;  /* 0x00007610ff257816 */ /* 0x000fe20000000025 */
[----:B------:R-:W-:Y:S01]  /*2e310*/  STL [R1+0x68], R39 ;  /* 0x0000682701007387 */ /* 0x000fe20000100800 */
[----:B------:R-:W-:-:S03]  /*2e320*/  @!P4 IMAD.MOV.U32 R11, RZ, RZ, R13 ;  /* 0x000000ffff0bc224 */ /* 0x000fc600078e000d */
[----:B------:R-:W2:Y:S04]  /*2e330*/  LDL.LU R28, [R1+0x36c] ;  /* 0x00036c00011c7983 */ /* 0x000ea80000300800 */
[----:B------:R-:W-:Y:S01]  /*2e340*/  STL [R1+0x348], R25 ;  /* 0x0003481901007387 */ /* 0x000fe20000100800 */
[----:B------:R-:W-:-:S03]  /*2e350*/  PRMT R35, RZ, 0x7610, R35 ;  /* 0x00007610ff237816 */ /* 0x000fc60000000023 */
[----:B------:R-:W2:Y:S04]  /*2e360*/  LDL.LU R12, [R1+0x370] ;  /* 0x00037000010c7983 */ /* 0x000ea80000300800 */
[----:B------:R1:W2:Y:S04]  /*2e370*/  @!P4 LDG.E.U8 R37, desc[UR22][R10.64] ;  /* 0x000000160a25c981 */ /* 0x0002a8000c1e1100 */
[----:B0-----:R-:W2:Y:S01]  /*2e380*/  LDL.LU R13, [R1+0x388] ;  /* 0x00038800010d7983 */ /* 0x001ea20000300800 */
[----:B------:R-:W-:Y:S01]  /*2e390*/  PRMT R26, RZ, 0x7610, R26 ;  /* 0x00007610ff1a7816 */ /* 0x000fe2000000001a */
[----:B-1----:R-:W-:Y:S01]  /*2e3a0*/  @!P4 IMAD.MOV.U32 R10, RZ, RZ, R25 ;  /* 0x000000ffff0ac224 */ /* 0x002fe200078e0019 */
[----:B------:R-:W-:-:S02]  /*2e3b0*/  PRMT R30, RZ, 0x7610, R30 ;  /* 0x00007610ff1e7816 */ /* 0x000fc4000000001e */
[C---:B---3--:R-:W-:Y:S01]  /*2e3c0*/  IADD3 R33, P3, PT, R8.reuse, R33, RZ ;  /* 0x0000002108217210 */ /* 0x048fe20007f7e0ff */
[----:B----4-:R-:W-:Y:S01]  /*2e3d0*/  IMAD.X R36, R9, 0x1, R36, P2 ;  /* 0x0000000109247824 */ /* 0x010fe200010e0624 */
[----:B------:R0:W-:Y:S03]  /*2e3e0*/  STL [R1+0x5c], R14 ;  /* 0x00005c0e01007387 */ /* 0x0001e60000100800 */
[----:B------:R-:W-:Y:S01]  /*2e3f0*/  @!P4 IMAD.MOV.U32 R11, RZ, RZ, R36 ;  /* 0x000000ffff0bc224 */ /* 0x000fe200078e0024 */
[----:B------:R-:W-:-:S04]  /*2e400*/  IADD3 R15, P2, PT, R8, R15, RZ ;  /* 0x0000000f080f7210 */ /* 0x000fc80007f5e0ff */
[----:B------:R1:W3:Y:S04]  /*2e410*/  @!P4 LDG.E.U8 R35, desc[UR22][R10.64] ;  /* 0x000000160a23c981 */ /* 0x0002e8000c1e1100 */
[----:B0-----:R-:W4:Y:S04]  /*2e420*/  LDL.LU R14, [R1+0x390] ;  /* 0x00039000010e7983 */ /* 0x001f280000300800 */
[----:B------:R-:W-:Y:S01]  /*2e430*/  STL [R1+0x350], R33 ;  /* 0x0003502101007387 */ /* 0x000fe20000100800 */
[----:B-1----:R-:W-:-:S03]  /*2e440*/  @!P4 IMAD.MOV.U32 R10, RZ, RZ, R33 ;  /* 0x000000ffff0ac224 */ /* 0x002fc600078e0021 */
[----:B------:R-:W-:Y:S04]  /*2e450*/  STL [R1+0x344], R36 ;  /* 0x0003442401007387 */ /* 0x000fe80000100800 */
[----:B------:R0:W-:Y:S04]  /*2e460*/  STL [R1+0x368], R15 ;  /* 0x0003680f01007387 */ /* 0x0001e80000100800 */
[----:B------:R-:W3:Y:S01]  /*2e470*/  LDL.LU R25, [R1+0x384] ;  /* 0x0003840001197983 */ /* 0x000ee20000300800 */
[----:B--2---:R-:W-:-:S04]  /*2e480*/  IMAD.X R34, R9, 0x1, R34, P3 ;  /* 0x0000000109227824 */ /* 0x004fc800018e0622 */
[----:B------:R-:W-:Y:S02]  /*2e490*/  @!P4 IMAD.MOV.U32 R11, RZ, RZ, R34 ;  /* 0x000000ffff0bc224 */ /* 0x000fe400078e0022 */
[----:B------:R-:W-:-:S03]  /*2e4a0*/  IMAD.X R17, R9, 0x1, R17, P2 ;  /* 0x0000000109117824 */ /* 0x000fc600010e0611 */
[----:B------:R1:W2:Y:S02]  /*2e4b0*/  @!P4 LDG.E.U8 R26, desc[UR22][R10.64] ;  /* 0x000000160a1ac981 */ /* 0x0002a4000c1e1100 */
[----:B-1----:R-:W-:Y:S02]  /*2e4c0*/  @!P4 IMAD.MOV.U32 R10, RZ, RZ, R15 ;  /* 0x000000ffff0ac224 */ /* 0x002fe400078e000f */
[----:B------:R-:W-:-:S05]  /*2e4d0*/  @!P4 IMAD.MOV.U32 R11, RZ, RZ, R17 ;  /* 0x000000ffff0bc224 */ /* 0x000fca00078e0011 */
[----:B------:R1:W2:Y:S01]  /*2e4e0*/  @!P4 LDG.E.U8 R30, desc[UR22][R10.64] ;  /* 0x000000160a1ec981 */ /* 0x0002a2000c1e1100 */
[----:B------:R-:W-:Y:S02]  /*2e4f0*/  IADD3 R12, P2, PT, R8, R12, RZ ;  /* 0x0000000c080c7210 */ /* 0x000fe40007f5e0ff */
[----:B------:R-:W-:-:S03]  /*2e500*/  PRMT R32, RZ, 0x7610, R32 ;  /* 0x00007610ff207816 */ /* 0x000fc60000000020 */
[----:B------:R-:W-:Y:S01]  /*2e510*/  IMAD.X R28, R9, 0x1, R28, P2 ;  /* 0x00000001091c7824 */ /* 0x000fe200010e061c */
[----:B------:R-:W-:Y:S01]  /*2e520*/  IADD3 R13, P3, PT, R8, R13, RZ ;  /* 0x0000000d080d7210 */ /* 0x000fe20007f7e0ff */
[----:B-1----:R-:W-:Y:S02]  /*2e530*/  @!P4 IMAD.MOV.U32 R10, RZ, RZ, R12 ;  /* 0x000000ffff0ac224 */ /* 0x002fe400078e000c */
[----:B------:R-:W-:Y:S01]  /*2e540*/  @!P4 IMAD.MOV.U32 R11, RZ, RZ, R28 ;  /* 0x000000ffff0bc224 */ /* 0x000fe200078e001c */
[----:B------:R-:W-:Y:S01]  /*2e550*/  STL [R1+0x34c], R34 ;  /* 0x00034c2201007387 */ /* 0x000fe20000100800 */
[----:B------:R-:W-:-:S03]  /*2e560*/  PRMT R18, RZ, 0x7610, R18 ;  /* 0x00007610ff127816 */ /* 0x000fc60000000012 */
[----:B------:R-:W-:Y:S04]  /*2e570*/  STL [R1+0x364], R17 ;  /* 0x0003641101007387 */ /* 0x000fe80000100800 */
[----:B0-----:R-:W2:Y:S04]  /*2e580*/  LDL.LU R15, [R1+0x38c] ;  /* 0x00038c00010f7983 */ /* 0x001ea80000300800 */
[----:B------:R0:W2:Y:S02]  /*2e590*/  @!P4 LDG.E.U8 R32, desc[UR22][R10.64] ;  /* 0x000000160a20c981 */ /* 0x0000a4000c1e1100 */
[----:B0-----:R-:W-:Y:S01]  /*2e5a0*/  @!P4 IMAD.MOV.U32 R10, RZ, RZ, R13 ;  /* 0x000000ffff0ac224 */ /* 0x001fe200078e000d */
[----:B----4-:R-:W-:Y:S01]  /*2e5b0*/  IADD3 R14, P2, PT, R8, R14, RZ ;  /* 0x0000000e080e7210 */ /* 0x010fe20007f5e0ff */
[----:B---3--:R-:W-:-:S04]  /*2e5c0*/  IMAD.X R25, R9, 0x1, R25, P3 ;  /* 0x0000000109197824 */ /* 0x008fc800018e0619 */
[----:B------:R-:W-:-:S05]  /*2e5d0*/  @!P4 IMAD.MOV.U32 R11, RZ, RZ, R25 ;  /* 0x000000ffff0bc224 */ /* 0x000fca00078e0019 */
[----:B------:R0:W3:Y:S04]  /*2e5e0*/  @!P4 LDG.E.U8 R18, desc[UR22][R10.64] ;  /* 0x000000160a12c981 */ /* 0x0000e8000c1e1100 */
[----:B--2---:R1:W-:Y:S04]  /*2e5f0*/  STL [R1+0x50], R26 ;  /* 0x0000501a01007387 */ /* 0x0043e80000100800 */
[----:B-1----:R-:W2:Y:S04]  /*2e600*/  LDL.LU R26, [R1+0x3a8] ;  /* 0x0003a800011a7983 */ /* 0x002ea80000300800 */
[----:B------:R-:W-:Y:S04]  /*2e610*/  STL [R1+0x370], R12 ;  /* 0x0003700c01007387 */ /* 0x000fe80000100800 */
[----:B------:R-:W4:Y:S04]  /*2e620*/  LDL.LU R17, [R1+0x3b0] ;  /* 0x0003b00001117983 */ /* 0x000f280000300800 */
[----:B------:R-:W-:Y:S04]  /*2e630*/  STL [R1+0x388], R13 ;  /* 0x0003880d01007387 */ /* 0x000fe80000100800 */
[----:B------:R-:W-:Y:S04]  /*2e640*/  STL [R1+0x58], R37 ;  /* 0x0000582501007387 */ /* 0x000fe80000100800 */
[----:B------:R-:W-:Y:S04]  /*2e650*/  STL [R1+0x36c], R28 ;  /* 0x00036c1c01007387 */ /* 0x000fe80000100800 */
[----:B------:R-:W-:Y:S04]  /*2e660*/  STL [R1+0x390], R14 ;  /* 0x0003900e01007387 */ /* 0x000fe80000100800 */
[----:B------:R1:W-:Y:S04]  /*2e670*/  STL [R1+0x4c], R30 ;  /* 0x00004c1e01007387 */ /* 0x0003e80000100800 */
[----:B-1----:R-:W4:Y:S04]  /*2e680*/  LDL.LU R30, [R1+0x3a4] ;  /* 0x0003a400011e7983 */ /* 0x002f280000300800 */
[----:B------:R-:W-:Y:S04]  /*2e690*/  STL [R1+0x384], R25 ;  /* 0x0003841901007387 */ /* 0x000fe80000100800 */
[----:B------:R-:W4:Y:S04]  /*2e6a0*/  LDL.LU R28, [R1+0x3ac] ;  /* 0x0003ac00011c7983 */ /* 0x000f280000300800 */
[----:B------:R-:W4:Y:S01]  /*2e6b0*/  LDL.LU R12, [R1+0x3c8] ;  /* 0x0003c800010c7983 */ /* 0x000f220000300800 */
[----:B------:R-:W-:-:S03]  /*2e6c0*/  IMAD.X R15, R9, 0x1, R15, P2 ;  /* 0x00000001090f7824 */ /* 0x000fc600010e060f */
[----:B------:R-:W-:Y:S01]  /*2e6d0*/  STL [R1+0x54], R35 ;  /* 0x0000542301007387 */ /* 0x000fe20000100800 */
[----:B0-----:R-:W-:-:S03]  /*2e6e0*/  @!P4 IMAD.MOV.U32 R10, RZ, RZ, R14 ;  /* 0x000000ffff0ac224 */ /* 0x001fc600078e000e */
[----:B------:R-:W4:Y:S04]  /*2e6f0*/  LDL.LU R13, [R1+0x3c4] ;  /* 0x0003c400010d7983 */ /* 0x000f280000300800 */
[----:B------:R-:W-:Y:S01]  /*2e700*/  STL [R1+0x38c], R15 ;  /* 0x00038c0f01007387 */ /* 0x000fe20000100800 */
[----:B------:R-:W-:Y:S01]  /*2e710*/  PRMT R31, RZ, 0x7610, R31 ;  /* 0x00007610ff1f7816 */ /* 0x000fe2000000001f */
[----:B------:R-:W-:-:S05]  /*2e720*/  @!P4 IMAD.MOV.U32 R11, RZ, RZ, R15 ;  /* 0x000000ffff0bc224 */ /* 0x000fca00078e000f */
[----:B------:R0:W4:Y:S04]  /*2e730*/  @!P4 LDG.E.U8 R31, desc[UR22][R10.64] ;  /* 0x000000160a1fc981 */ /* 0x000128000c1e1100 */
[----:B---3--:R1:W-:Y:S04]  /*2e740*/  STL [R1+0x44], R18 ;  /* 0x0000441201007387 */ /* 0x0083e80000100800 */
[----:B-1----:R-:W3:Y:S04]  /*2e750*/  LDL.LU R18, [R1+0x3cc] ;  /* 0x0003cc0001127983 */ /* 0x002ee80000300800 */
[----:B------:R-:W3:Y:S01]  /*2e760*/  LDL.LU R14, [R1+0x3d0] ;  /* 0x0003d000010e7983 */ /* 0x000ee20000300800 */
[----:B--2---:R-:W-:-:S05]  /*2e770*/  IADD3 R26, P2, PT, R8, R26, RZ ;  /* 0x0000001a081a7210 */ /* 0x004fca0007f5e0ff */
[----:B------:R1:W-:Y:S01]  /*2e780*/  STL [R1+0x3a8], R26 ;  /* 0x0003a81a01007387 */ /* 0x0003e20000100800 */
[----:B----4-:R-:W-:-:S03]  /*2e790*/  IADD3 R17, P3, PT, R8, R17, RZ ;  /* 0x0000001108117210 */ /* 0x010fc60007f7e0ff */
[----:B------:R-:W2:Y:S01]  /*2e7a0*/  LDL.LU R25, [R1+0x3e8] ;  /* 0x0003e80001197983 */ /* 0x000ea20000300800 */
[----:B0-----:R-:W-:-:S03]  /*2e7b0*/  @!P4 IMAD.MOV.U32 R10, RZ, RZ, R26 ;  /* 0x000000ffff0ac224 */ /* 0x001fc600078e001a */
[----:B------:R-:W4:Y:S04]  /*2e7c0*/  LDL.LU R15, [R1+0x3f0] ;  /* 0x0003f000010f7983 */ /* 0x000f280000300800 */
[----:B------:R0:W-:Y:S01]  /*2e7d0*/  STL [R1+0x3b0], R17 ;  /* 0x0003b01101007387 */ /* 0x0001e20000100800 */
[----:B------:R-:W-:-:S05]  /*2e7e0*/  IMAD.X R30, R9, 0x1, R30, P2 ;  /* 0x00000001091e7824 */ /* 0x000fca00010e061e */
[----:B------:R-:W-:Y:S01]  /*2e7f0*/  STL [R1+0x3a4], R30 ;  /* 0x0003a41e01007387 */ /* 0x000fe20000100800 */
[----:B------:R-:W-:-:S05]  /*2e800*/  IADD3 R12, P2, PT, R8, R12, RZ ;  /* 0x0000000c080c7210 */ /* 0x000fca0007f5e0ff */
[----:B------:R-:W-:Y:S04]  /*2e810*/  STL [R1+0x3c8], R12 ;  /* 0x0003c80c01007387 */ /* 0x000fe80000100800 */
[----:B-1----:R-:W4:Y:S01]  /*2e820*/  LDL.LU R26, [R1+0x3e4] ;  /* 0x0003e400011a7983 */ /* 0x002f220000300800 */
[----:B------:R-:W-:Y:S01]  /*2e830*/  PRMT R29, RZ, 0x7610, R29 ;  /* 0x00007610ff1d7816 */ /* 0x000fe2000000001d */
[----:B------:R-:W-:Y:S02]  /*2e840*/  @!P4 IMAD.MOV.U32 R11, RZ, RZ, R30 ;  /* 0x000000ffff0bc224 */ /* 0x000fe400078e001e */
[C---:B------:R-:W-:Y:S01]  /*2e850*/  IMAD.X R28, R9.reuse, 0x1, R28, P3 ;  /* 0x00000001091c7824 */ /* 0x040fe200018e061c */
[----:B------:R-:W-:Y:S02]  /*2e860*/  PRMT R16, RZ, 0x7610, R16 ;  /* 0x00007610ff107816 */ /* 0x000fe40000000010 */
[----:B------:R1:W4:Y:S01]  /*2e870*/  @!P4 LDG.E.U8 R29, desc[UR22][R10.64] ;  /* 0x000000160a1dc981 */ /* 0x000322000c1e1100 */
[----:B------:R-:W-:-:S02]  /*2e880*/  IMAD.X R13, R9, 0x1, R13, P2 ;  /* 0x00000001090d7824 */ /* 0x000fc400010e060d */
[----:B-1----:R-:W-:Y:S02]  /*2e890*/  @!P4 IMAD.MOV.U32 R10, RZ, RZ, R17 ;  /* 0x000000ffff0ac224 */ /* 0x002fe400078e0011 */
[----:B------:R-:W-:Y:S01]  /*2e8a0*/  @!P4 IMAD.MOV.U32 R11, RZ, RZ, R28 ;  /* 0x000000ffff0bc224 */ /* 0x000fe200078e001c */
[----:B------:R-:W-:-:S04]  /*2e8b0*/  PRMT R22, RZ, 0x7610, R22 ;  /* 0x00007610ff167816 */ /* 0x000fc80000000016 */
[----:B------:R1:W4:Y:S01]  /*2e8c0*/  @!P4 LDG.E.U8 R16, desc[UR22][R10.64] ;  /* 0x000000160a10c981 */ /* 0x000322000c1e1100 */
[----:B------:R-:W-:-:S03]  /*2e8d0*/  PRMT R27, RZ, 0x7610, R27 ;  /* 0x00007610ff1b7816 */ /* 0x000fc6000000001b */
[----:B------:R-:W-:Y:S01]  /*2e8e0*/  STL [R1+0x3ac], R28 ;  /* 0x0003ac1c01007387 */ /* 0x000fe20000100800 */
[----:B-1----:R-:W-:Y:S02]  /*2e8f0*/  @!P4 IMAD.MOV.U32 R10, RZ, RZ, R12 ;  /* 0x000000ffff0ac224 */ /* 0x002fe400078e000c */
[----:B------:R-:W-:Y:S01]  /*2e900*/  @!P4 IMAD.MOV.U32 R11, RZ, RZ, R13 ;  /* 0x000000ffff0bc224 */ /* 0x000fe200078e000d */
[----:B------:R-:W-:Y:S04]  /*2e910*/  STL [R1+0x48], R32 ;  /* 0x0000482001007387 */ /* 0x000fe80000100800 */
[----:B------:R1:W4:Y:S04]  /*2e920*/  @!P4 LDG.E.U8 R22, desc[UR22][R10.64] ;  /* 0x000000160a16c981 */ /* 0x000328000c1e1100 */
[----:B0-----:R-:W4:Y:S01]  /*2e930*/  LDL.LU R17, [R1+0x3ec] ;  /* 0x0003ec0001117983 */ /* 0x001f220000300800 */
[----:B---3--:R-:W-:-:S05]  /*2e940*/  IADD3 R14, P2, PT, R8, R14, RZ ;  /* 0x0000000e080e7210 */ /* 0x008fca0007f5e0ff */
[----:B------:R-:W-:Y:S02]  /*2e950*/  IMAD.X R18, R9, 0x1, R18, P2 ;  /* 0x0000000109127824 */ /* 0x000fe400010e0612 */
[----:B-1----:R-:W-:Y:S02]  /*2e960*/  @!P4 IMAD.MOV.U32 R10, RZ, RZ, R14 ;  /* 0x000000ffff0ac224 */ /* 0x002fe400078e000e */
[----:B------:R-:W-:Y:S01]  /*2e970*/  @!P4 IMAD.MOV.U32 R11, RZ, RZ, R18 ;  /* 0x000000ffff0bc224 */ /* 0x000fe200078e0012 */
[----:B------:R-:W-:-:S04]  /*2e980*/  PRMT R19, RZ, 0x7610, R19 ;  /* 0x00007610ff137816 */ /* 0x000fc80000000013 */
[----:B------:R0:W3:Y:S01]  /*2e990*/  @!P4 LDG.E.U8 R27, desc[UR22][R10.64] ;  /* 0x000000160a1bc981 */ /* 0x0000e2000c1e1100 */
[----:B--2---:R-:W-:-:S05]  /*2e9a0*/  IADD3 R25, P3, PT, R8, R25, RZ ;  /* 0x0000001908197210 */ /* 0x004fca0007f7e0ff */
[----:B0-----:R-:W-:Y:S02]  /*2e9b0*/  @!P4 IMAD.MOV.U32 R10, RZ, RZ, R25 ;  /* 0x000000ffff0ac224 */ /* 0x001fe400078e0019 */
[----:B----4-:R-:W-:-:S04]  /*2e9c0*/  IMAD.X R26, R9, 0x1, R26, P3 ;  /* 0x00000001091a7824 */ /* 0x010fc800018e061a */
[----:B------:R-:W-:-:S05]  /*2e9d0*/  @!P4 IMAD.MOV.U32 R11, RZ, RZ, R26 ;  /* 0x000000ffff0bc224 */ /* 0x000fca00078e001a */
[----:B------:R0:W2:Y:S04]  /*2e9e0*/  @!P4 LDG.E.U8 R19, desc[UR22][R10.64] ;  /* 0x000000160a13c981 */ /* 0x0000a8000c1e1100 */
[----:B------:R-:W-:Y:S01]  /*2e9f0*/  STL [R1+0x3c4], R13 ;  /* 0x0003c40d01007387 */ /* 0x000fe20000100800 */
[----:B------:R-:W-:-:S03]  /*2ea00*/  IADD3 R15, P2, PT, R8, R15, RZ ;  /* 0x0000000f080f7210 */ /* 0x000fc60007f5e0ff */
[----:B------:R1:W-:Y:S04]  /*2ea10*/  STL [R1+0x38], R16 ;  /* 0x0000381001007387 */ /* 0x0003e80000100800 */
[----:B-1----:R-:W4:Y:S04]  /*2ea20*/  LDL.LU R16, [R1+0x404] ;  /* 0x0004040001107983 */ /* 0x002f280000300800 */
[----:B------:R-:W3:Y:S04]  /*2ea30*/  LDL.LU R12, [R1+0x408] ;  /* 0x00040800010c7983 */ /* 0x000ee80000300800 */
[----:B------:R-:W-:Y:S04]  /*2ea40*/  STL [R1+0x3d0], R14 ;  /* 0x0003d00e01007387 */ /* 0x000fe80000100800 */
[----:B------:R-:W4:Y:S04]  /*2ea50*/  LDL.LU R13, [R1+0x410] ;  /* 0x00041000010d7983 */ /* 0x000f280000300800 */
[----:B------:R-:W-:Y:S04]  /*2ea60*/  STL [R1+0x40], R31 ;  /* 0x0000401f01007387 */ /* 0x000fe80000100800 */
[----:B------:R-:W-:Y:S04]  /*2ea70*/  STL [R1+0x3e8], R25 ;  /* 0x0003e81901007387 */ /* 0x000fe80000100800 */
[----:B------:R1:W-:Y:S01]  /*2ea80*/  STL [R1+0x3cc], R18 ;  /* 0x0003cc1201007387 */ /* 0x0003e20000100800 */
[----:B------:R-:W-:-:S03]  /*2ea90*/  IMAD.X R17, R9, 0x1, R17, P2 ;  /* 0x0000000109117824 */ /* 0x000fc600010e0611 */
[----:B------:R-:W-:Y:S01]  /*2eaa0*/  STL [R1+0x3f0], R15 ;  /* 0x0003f00f01007387 */ /* 0x000fe20000100800 */
[----:B------:R-:W-:-:S03]  /*2eab0*/  PRMT R20, RZ, 0x7610, R20 ;  /* 0x00007610ff147816 */ /* 0x000fc60000000014 */
[----:B-1----:R-:W4:Y:S04]  /*2eac0*/  LDL.LU R18, [R1+0x40c] ;  /* 0x00040c0001127983 */ /* 0x002f280000300800 */
[----:B------:R-:W-:Y:S04]  /*2ead0*/  STL [R1+0x3e4], R26 ;  /* 0x0003e41a01007387 */ /* 0x000fe80000100800 */
[----:B------:R1:W-:Y:S01]  /*2eae0*/  STL [R1+0x34], R22 ;  /* 0x0000341601007387 */ /* 0x0003e20000100800 */
[----:B0-----:R-:W-:Y:S02]  /*2eaf0*/  @!P4 IMAD.MOV.U32 R10, RZ, RZ, R15 ;  /* 0x000000ffff0ac224 */ /* 0x001fe400078e000f */
[----:B------:R-:W-:-:S05]  /*2eb00*/  @!P4 IMAD.MOV.U32 R11, RZ, RZ, R17 ;  /* 0x000000ffff0bc224 */ /* 0x000fca00078e0011 */
[----:B------:R0:W4:Y:S04]  /*2eb10*/  @!P4 LDG.E.U8 R20, desc[UR22][R10.64] ;  /* 0x000000160a14c981 */ /* 0x000128000c1e1100 */
[----:B-1----:R-:W4:Y:S04]  /*2eb20*/  LDL.LU R22, [R1+0x424] ;  /* 0x0004240001167983 */ /* 0x002f280000300800 */
[----:B------:R-:W4:Y:S04]  /*2eb30*/  LDL.LU R14, [R1+0x428] ;  /* 0x00042800010e7983 */ /* 0x000f280000300800 */
[----:B------:R-:W-:Y:S04]  /*2eb40*/  STL [R1+0x3c], R29 ;  /* 0x00003c1d01007387 */ /* 0x000fe80000100800 */
[----:B------:R-:W-:Y:S04]  /*2eb50*/  STL [R1+0x3ec], R17 ;  /* 0x0003ec1101007387 */ /* 0x000fe80000100800 */
[----:B--2---:R1:W-:Y:S04]  /*2eb60*/  STL [R1+0x2c], R19 ;  /* 0x00002c1301007387 */ /* 0x0043e80000100800 */
[----:B-1----:R-:W2:Y:S04]  /*2eb70*/  LDL.LU R19, [R1+0x42c] ;  /* 0x00042c0001137983 */ /* 0x002ea80000300800 */
[----:B------:R-:W2:Y:S01]  /*2eb80*/  LDL.LU R17, [R1+0x430] ;  /* 0x0004300001117983 */ /* 0x000ea20000300800 */
[----:B------:R-:W-:-:S02]  /*2eb90*/  PRMT R24, RZ, 0x7610, R24 ;  /* 0x00007610ff187816 */ /* 0x000fc40000000018 */
[----:B---3--:R-:W-:-:S05]  /*2eba0*/  IADD3 R12, P2, PT, R8, R12, RZ ;  /* 0x0000000c080c7210 */ /* 0x008fca0007f5e0ff */
[----:B----4-:R-:W-:Y:S01]  /*2ebb0*/  IMAD.X R16, R9, 0x1, R16, P2 ;  /* 0x0000000109107824 */ /* 0x010fe200010e0610 */
[----:B------:R-:W-:Y:S01]  /*2ebc0*/  IADD3 R13, P3, PT, R8, R13, RZ ;  /* 0x0000000d080d7210 */ /* 0x000fe20007f7e0ff */
[----:B0-----:R-:W-:Y:S02]  /*2ebd0*/  @!P4 IMAD.MOV.U32 R10, RZ, RZ, R12 ;  /* 0x000000ffff0ac224 */ /* 0x001fe400078e000c */
[----:B------:R-:W-:Y:S01]  /*2ebe0*/  @!P4 IMAD.MOV.U32 R11, RZ, RZ, R16 ;  /* 0x000000ffff0bc224 */ /* 0x000fe200078e0010 */
[----:B------:R-:W-:Y:S01]  /*2ebf0*/  PRMT R2, RZ, 0x7610, R2 ;  /* 0x00007610ff027816 */ /* 0x000fe20000000002 */
[----:B------:R-:W-:Y:S04]  /*2ec00*/  STL [R1+0x408], R12 ;  /* 0x0004080c01007387 */ /* 0x000fe80000100800 */
[----:B------:R0:W3:Y:S01]  /*2ec10*/  @!P4 LDG.E.U8 R24, desc[UR22][R10.64] ;  /* 0x000000160a18c981 */ /* 0x0000e2000c1e1100 */
[----:B------:R-:W-:-:S03]  /*2ec20*/  PRMT R21, RZ, 0x7610, R21 ;  /* 0x00007610ff157816 */ /* 0x000fc60000000015 */
[----:B------:R-:W4:Y:S01]  /*2ec30*/  LDL.LU R15, [R1+0x448] ;  /* 0x00044800010f7983 */ /* 0x000f220000300800 */
[----:B------:R-:W-:Y:S02]  /*2ec40*/  IMAD.X R18, R9, 0x1, R18, P3 ;  /* 0x0000000109127824 */ /* 0x000fe400018e0612 */
[----:B0-----:R-:W-:Y:S02]  /*2ec50*/  @!P4 IMAD.MOV.U32 R10, RZ, RZ, R13 ;  /* 0x000000ffff0ac224 */ /* 0x001fe400078e000d */
[----:B------:R-:W-:-:S05]  /*2ec60*/  @!P4 IMAD.MOV.U32 R11, RZ, RZ, R18 ;  /* 0x000000ffff0bc224 */ /* 0x000fca00078e0012 */
[----:B------:R0:W3:Y:S04]  /*2ec70*/  @!P4 LDG.E.U8 R2, desc[UR22][R10.64] ;  /* 0x000000160a02c981 */ /* 0x0000e8000c1e1100 */
[----:B------:R1:W-:Y:S01]  /*2ec80*/  STL [R1+0x28], R20 ;  /* 0x0000281401007387 */ /* 0x0003e20000100800 */
[----:B------:R-:W-:-:S03]  /*2ec90*/  IADD3 R14, P2, PT, R8, R14, RZ ;  /* 0x0000000e080e7210 */ /* 0x000fc60007f5e0ff */
[----:B-1----:R-:W3:Y:S02]  /*2eca0*/  LDL.LU R20, [R1+0x444] ;  /* 0x0004440001147983 */ /* 0x002ee40000300800 */
[----:B------:R-:W-:Y:S02]  /*2ecb0*/  IMAD.X R22, R9, 0x1, R22, P2 ;  /* 0x0000000109167824 */ /* 0x000fe400010e0616 */
[----:B------:R-:W-:Y:S01]  /*2ecc0*/  STL [R1+0x410], R13 ;  /* 0x0004100d01007387 */ /* 0x000fe20000100800 */
[----:B0-----:R-:W-:Y:S02]  /*2ecd0*/  @!P4 IMAD.MOV.U32 R10, RZ, RZ, R14 ;  /* 0x000000ffff0ac224 */ /* 0x001fe400078e000e */
[----:B------:R-:W-:Y:S01]  /*2ece0*/  @!P4 IMAD.MOV.U32 R11, RZ, RZ, R22 ;  /* 0x000000ffff0bc224 */ /* 0x000fe200078e0016 */
[----:B------:R0:W-:Y:S04]  /*2ecf0*/  STL [R1+0x404], R16 ;  /* 0x0004041001007387 */ /* 0x0001e80000100800 */
[----:B------:R-:W-:Y:S04]  /*2ed00*/  STL [R1+0x428], R14 ;  /* 0x0004280e01007387 */ /* 0x000fe80000100800 */
[----:B------:R1:W3:Y:S04]  /*2ed10*/  @!P4 LDG.E.U8 R21, desc[UR22][R10.64] ;  /* 0x000000160a15c981 */ /* 0x0002e8000c1e1100 */
[----:B0-----:R-:W3:Y:S04]  /*2ed20*/  LDL.LU R16, [R1+0x44c] ;  /* 0x00044c0001107983 */ /* 0x001ee80000300800 */
[----:B------:R0:W-:Y:S04]  /*2ed30*/  STL [R1+0x40c], R18 ;  /* 0x00040c1201007387 */ /* 0x0001e80000100800 */
[----:B------:R-:W3:Y:S01]  /*2ed40*/  LDL.LU R12, [R1+0x450] ;  /* 0x00045000010c7983 */ /* 0x000ee20000300800 */
[----:B------:R-:W-:-:S02]  /*2ed50*/  PRMT R3, RZ, 0x7610, R3 ;  /* 0x00007610ff037816 */ /* 0x000fc40000000003 */
[----:B--2---:R-:W-:-:S05]  /*2ed60*/  IADD3 R17, P2, PT, R8, R17, RZ ;  /* 0x0000001108117210 */ /* 0x004fca0007f5e0ff */
[----:B------:R-:W-:Y:S02]  /*2ed70*/  IMAD.X R19, R9, 0x1, R19, P2 ;  /* 0x0000000109137824 */ /* 0x000fe400010e0613 */
[----:B-1----:R-:W-:Y:S02]  /*2ed80*/  @!P4 IMAD.MOV.U32 R10, RZ, RZ, R17 ;  /* 0x000000ffff0ac224 */ /* 0x002fe400078e0011 */
[----:B------:R-:W-:-:S05]  /*2ed90*/  @!P4 IMAD.MOV.U32 R11, RZ, RZ, R19 ;  /* 0x000000ffff0bc224 */ /* 0x000fca00078e0013 */
[----:B------:R-:W2:Y:S04]  /*2eda0*/  @!P4 LDG.E.U8 R3, desc[UR22][R10.64] ;  /* 0x000000160a03c981 */ /* 0x000ea8000c1e1100 */
[----:B------:R-:W-:Y:S04]  /*2edb0*/  STL [R1+0x30], R27 ;  /* 0x0000301b01007387 */ /* 0x000fe80000100800 */
[----:B0-----:R-:W2:Y:S04]  /*2edc0*/  LDL.LU R18, [R1+0x468] ;  /* 0x0004680001127983 */ /* 0x001ea80000300800 */
[----:B------:R0:W-:Y:S04]  /*2edd0*/  STL [R1+0x424], R22 ;  /* 0x0004241601007387 */ /* 0x0001e80000100800 */
[----:B------:R-:W2:Y:S01]  /*2ede0*/  LDL.LU R13, [R1+0x470] ;  /* 0x00047000010d7983 */ /* 0x000ea20000300800 */
[----:B------:R-:W-:-:S02]  /*2edf0*/  PRMT R23, RZ, 0x7610, R23 ;  /* 0x00007610ff177816 */ /* 0x000fc40000000017 */
[----:B----4-:R-:W-:Y:S01]  /*2ee00*/  IADD3 R15, P3, PT, R8, R15, RZ ;  /* 0x0000000f080f7210 */ /* 0x010fe20007f7e0ff */
[----:B---3--:R-:W-:Y:S04]  /*2ee10*/  STL [R1+0xce4], R2 ;  /* 0x000ce40201007387 */ /* 0x008fe80000100800 */
[----:B------:R-:W3:Y:S04]  /*2ee20*/  LDL.LU R14, [R1+0x488] ;  /* 0x00048800010e7983 */ /* 0x000ee80000300800 */
[----:B------:R-:W-:Y:S04]  /*2ee30*/  STL [R1+0x430], R17 ;  /* 0x0004301101007387 */ /* 0x000fe80000100800 */
[----:B0-----:R-:W4:Y:S01]  /*2ee40*/  LDL.LU R22, [R1+0x464] ;  /* 0x0004640001167983 */ /* 0x001f220000300800 */
[----:B------:R-:W-:-:S03]  /*2ee50*/  IMAD.X R20, R9, 0x1, R20, P3 ;  /* 0x0000000109147824 */ /* 0x000fc600018e0614 */
[----:B------:R0:W-:Y:S04]  /*2ee60*/  STL [R1+0x1c], R21 ;  /* 0x00001c1501007387 */ /* 0x0001e80000100800 */
[----:B0-----:R-:W3:Y:S01]  /*2ee70*/  LDL.LU R21, [R1+0x46c] ;  /* 0x00046c0001157983 */ /* 0x001ee20000300800 */
[----:B------:R-:W-:-:S03]  /*2ee80*/  IADD3 R12, P2, PT, R8, R12, RZ ;  /* 0x0000000c080c7210 */ /* 0x000fc60007f5e0ff */
[----:B------:R-:W-:Y:S04]  /*2ee90*/  STL [R1+0x448], R15 ;  /* 0x0004480f01007387 */ /* 0x000fe80000100800 */
[----:B------:R0:W-:Y:S04]  /*2eea0*/  STL [R1+0x42c], R19 ;  /* 0x00042c1301007387 */ /* 0x0001e80000100800 */
[----:B------:R-:W-:Y:S04]  /*2eeb0*/  STL.S16 [R1+0x14], R23 ;  /* 0x0000141701007387 */ /* 0x000fe80000100600 */
[----:B------:R-:W-:Y:S04]  /*2eec0*/  STL [R1+0x450], R12 ;  /* 0x0004500c01007387 */ /* 0x000fe80000100800 */
[----:B------:R-:W3:Y:S04]  /*2eed0*/  LDL.LU R17, [R1+0x484] ;  /* 0x0004840001117983 */ /* 0x000ee80000300800 */
[----:B------:R-:W-:Y:S04]  /*2eee0*/  STL [R1+0x444], R20 ;  /* 0x0004441401007387 */ /* 0x000fe80000100800 */
[----:B0-----:R-:W3:Y:S04]  /*2eef0*/  LDL.LU R19, [R1+0x490] ;  /* 0x0004900001137983 */ /* 0x001ee80000300800 */
[----:B------:R-:W-:Y:S04]  /*2ef00*/  STL [R1+0x24], R24 ;  /* 0x0000241801007387 */ /* 0x000fe80000100800 */
[----:B--2---:R0:W-:Y:S04]  /*2ef10*/  STL [R1+0xce8], R3 ;  /* 0x000ce80301007387 */ /* 0x0041e80000100800 */
[----:B0-----:R-:W2:Y:S01]  /*2ef20*/  LDL.LU R3, [R1+0x14] ;  /* 0x0000140001037983 */ /* 0x001ea20000300800 */
[----:B------:R-:W-:-:S02]  /*2ef30*/  @!P4 IMAD.MOV.U32 R10, RZ, RZ, R15 ;  /* 0x000000ffff0ac224 */ /* 0x000fc400078e000f */
[----:B------:R-:W-:Y:S01]  /*2ef40*/  @!P4 IMAD.MOV.U32 R11, RZ, RZ, R20 ;  /* 0x000000ffff0bc224 */ /* 0x000fe200078e0014 */
[----:B------:R-:W-:Y:S01]  /*2ef50*/  PRMT R7, RZ, 0x7610, R7 ;  /* 0x00007610ff077816 */ /* 0x000fe20000000007 */
[C---:B------:R-:W-:Y:S01]  /*2ef60*/  IMAD.X R16, R9.reuse, 0x1, R16, P2 ;  /* 0x0000000109107824 */ /* 0x040fe200010e0610 */
[C---:B------:R-:W-:Y:S01]  /*2ef70*/  IADD3 R18, P2, PT, R8.reuse, R18, RZ ;  /* 0x0000001208127210 */ /* 0x040fe20007f5e0ff */
[----:B------:R-:W2:Y:S01]  /*2ef80*/  LDL.LU R15, [R1+0x4a8] ;  /* 0x0004a800010f7983 */ /* 0x000ea20000300800 */
[----:B------:R-:W-:Y:S02]  /*2ef90*/  IADD3 R13, P3, PT, R8, R13, RZ ;  /* 0x0000000d080d7210 */ /* 0x000fe40007f7e0ff */
[----:B------:R-:W-:Y:S02]  /*2efa0*/  PRMT R2, RZ, 0x7610, R2 ;  /* 0x00007610ff027816 */ /* 0x000fe40000000002 */
[----:B------:R-:W-:Y:S01]  /*2efb0*/  PRMT R0, RZ, 0x7610, R0 ;  /* 0x00007610ff007816 */ /* 0x000fe20000000000 */
[----:B----4-:R-:W-:-:S02]  /*2efc0*/  IMAD.X R22, R9, 0x1, R22, P2 ;  /* 0x0000000109167824 */ /* 0x010fc400010e0616 */
[----:B---3--:R-:W-:Y:S01]  /*2efd0*/  IMAD.X R21, R9, 0x1, R21, P3 ;  /* 0x0000000109157824 */ /* 0x008fe200018e0615 */
[----:B--2---:R0:W2:Y:S02]  /*2efe0*/  @!P4 LDG.E.U8 R3, desc[UR22][R10.64] ;  /* 0x000000160a03c981 */ /* 0x0040a4000c1e1100 */
[----:B0-----:R-:W-:Y:S02]  /*2eff0*/  @!P4 IMAD.MOV.U32 R10, RZ, RZ, R12 ;  /* 0x000000ffff0ac224 */ /* 0x001fe400078e000c */
[----:B------:R-:W-:-:S05]  /*2f000*/  @!P4 IMAD.MOV.U32 R11, RZ, RZ, R16 ;  /* 0x000000ffff0bc224 */ /* 0x000fca00078e0010 */
[----:B------:R0:W3:Y:S02]  /*2f010*/  @!P4 LDG.E.U8 R7, desc[UR22][R10.64] ;  /* 0x000000160a07c981 */ /* 0x0000e4000c1e1100 */
[----:B0-----:R-:W-:Y:S02]  /*2f020*/  @!P4 IMAD.MOV.U32 R10, RZ, RZ, R18 ;  /* 0x000000ffff0ac224 */ /* 0x001fe400078e0012 */
[----:B------:R-:W-:-:S05]  /*2f030*/  @!P4 IMAD.MOV.U32 R11, RZ, RZ, R22 ;  /* 0x000000ffff0bc224 */ /* 0x000fca00078e0016 */
[----:B------:R0:W4:Y:S02]  /*2f040*/  @!P4 LDG.E.U8 R2, desc[UR22][R10.64] ;  /* 0x000000160a02c981 */ /* 0x000124000c1e1100 */
[----:B0-----:R-:W-:Y:S02]  /*2f050*/  @!P4 IMAD.MOV.U32 R10, RZ, RZ, R13 ;  /* 0x000000ffff0ac224 */ /* 0x001fe400078e000d */
[----:B------:R-:W-:-:S05]  /*2f060*/  @!P4 IMAD.MOV.U32 R11, RZ, RZ, R21 ;  /* 0x000000ffff0bc224 */ /* 0x000fca00078e0015 */
[----:B------:R0:W4:Y:S04]  /*2f070*/  @!P4 LDG.E.U8 R0, desc[UR22][R10.64] ;  /* 0x000000160a00c981 */ /* 0x000128000c1e1100 */
[----:B------:R1:W-:Y:S01]  /*2f080*/  STL [R1+0x44c], R16 ;  /* 0x00044c1001007387 */ /* 0x0003e20000100800 */
[----:B------:R-:W-:-:S05]  /*2f090*/  IADD3 R14, P2, PT, R8, R14, RZ ;  /* 0x0000000e080e7210 */ /* 0x000fca0007f5e0ff */
[----:B------:R-:W-:Y:S01]  /*2f0a0*/  IMAD.X R17, R9, 0x1, R17, P2 ;  /* 0x0000000109117824 */ /* 0x000fe200010e0611 */
[----:B------:R-:W-:Y:S01]  /*2f0b0*/  PRMT R6, RZ, 0x7610, R6 ;  /* 0x00007610ff067816 */ /* 0x000fe20000000006 */
[----:B0-----:R-:W-:Y:S02]  /*2f0c0*/  @!P4 IMAD.MOV.U32 R10, RZ, RZ, R14 ;  /* 0x000000ffff0ac224 */ /* 0x001fe400078e000e */
[----:B------:R-:W-:-:S05]  /*2f0d0*/  @!P4 IMAD.MOV.U32 R11, RZ, RZ, R17 ;  /* 0x000000ffff0bc224 */ /* 0x000fca00078e0011 */
[----:B------:R0:W4:Y:S04]  /*2f0e0*/  @!P4 LDG.E.U8 R6, desc[UR22][R10.64] ;  /* 0x000000160a06c981 */ /* 0x000128000c1e1100 */
[----:B--2---:R2:W-:Y:S04]  /*2f0f0*/  STL [R1+0xcec], R3 ;  /* 0x000cec0301007387 */ /* 0x0045e80000100800 */
[----:B------:R-:W4:Y:S04]  /*2f100*/  LDL.LU R20, [R1+0x48c] ;  /* 0x00048c0001147983 */ /* 0x000f280000300800 */
[----:B-1----:R-:W4:Y:S04]  /*2f110*/  LDL.LU R16, [R1+0x4a4] ;  /* 0x0004a40001107983 */ /* 0x002f280000300800 */
[----:B------:R1:W-:Y:S04]  /*2f120*/  STL [R1+0x468], R18 ;  /* 0x0004681201007387 */ /* 0x0003e80000100800 */
[----:B------:R-:W4:Y:S04]  /*2f130*/  LDL.LU R12, [R1+0x4ac] ;  /* 0x0004ac00010c7983 */ /* 0x000f280000300800 */
[----:B--2---:R-:W2:Y:S04]  /*2f140*/  LDL.LU R3, [R1+0x4b0] ;  /* 0x0004b00001037983 */ /* 0x004ea80000300800 */
[----:B---3--:R-:W-:Y:S04]  /*2f150*/  STL [R1+0xcf0], R7 ;  /* 0x000cf00701007387 */ /* 0x008fe80000100800 */
[----:B------:R3:W-:Y:S04]  /*2f160*/  STL [R1+0x470], R13 ;  /* 0x0004700d01007387 */ /* 0x0007e80000100800 */
[----:B------:R-:W-:Y:S04]  /*2f170*/  STL [R1+0x464], R22 ;  /* 0x0004641601007387 */ /* 0x000fe80000100800 */
[----:B------:R-:W-:Y:S04]  /*2f180*/  STL [R1+0x488], R14 ;  /* 0x0004880e01007387 */ /* 0x000fe80000100800 */
[----:B-1----:R-:W2:Y:S04]  /*2f190*/  LDL.LU R18, [R1+0x4c8] ;  /* 0x0004c80001127983 */ /* 0x002ea80000300800 */
[----:B------:R-:W-:Y:S04]  /*2f1a0*/  STL [R1+0x46c], R21 ;  /* 0x00046c1501007387 */ /* 0x000fe80000100800 */
[----:B----4-:R1:W-:Y:S04]  /*2f1b0*/  STL [R1+0xcf4], R2 ;  /* 0x000cf40201007387 */ /* 0x0103e80000100800 */
[----:B---3--:R-:W3:Y:S04]  /*2f1c0*/  LDL.LU R13, [R1+0x4d0] ;  /* 0x0004d000010d7983 */ /* 0x008ee80000300800 */
[----:B------:R-:W-:Y:S04]  /*2f1d0*/  STL [R1+0x484], R17 ;  /* 0x0004841101007387 */ /* 0x000fe80000100800 */
[----:B------:R4:W-:Y:S04]  /*2f1e0*/  STL [R1+0xcf8], R0 ;  /* 0x000cf80001007387 */ /* 0x0009e80000100800 */
[----:B-1----:R-:W3:Y:S04]  /*2f1f0*/  LDL.LU R2, [R1+0x4c4] ;  /* 0x0004c40001027983 */ /* 0x002ee80000300800 */
[----:B----4-:R-:W4:Y:S01]  /*2f200*/  LDL.LU R0, [R1+0x4cc] ;  /* 0x0004cc0001007983 */ /* 0x010f220000300800 */
[----:B------:R-:W-:-:S02]  /*2f210*/  IADD3 R19, P2, PT, R8, R19, RZ ;  /* 0x0000001308137210 */ /* 0x000fc40007f5e0ff */
[----:B------:R-:W-:Y:S02]  /*2f220*/  IADD3 R15, P3, PT, R8, R15, RZ ;  /* 0x0000000f080f7210 */ /* 0x000fe40007f7e0ff */
[----:B------:R-:W-:Y:S01]  /*2f230*/  PRMT R4, RZ, 0x7610, R4 ;  /* 0x00007610ff047816 */ /* 0x000fe20000000004 */
[----:B0-----:R-:W-:Y:S01]  /*2f240*/  @!P4 IMAD.MOV.U32 R10, RZ, RZ, R19 ;  /* 0x000000ffff0ac224 */ /* 0x001fe200078e0013 */
[----:B------:R-:W-:Y:S01]  /*2f250*/  STL [R1+0x490], R19 ;  /* 0x0004901301007387 */ /* 0x000fe20000100800 */
[----:B------:R-:W-:-:S03]  /*2f260*/  PRMT R92, RZ, 0x7610, R92 ;  /* 0x00007610ff5c7816 */ /* 0x000fc6000000005c */
[----:B------:R-:W4:Y:S04]  /*2f270*/  LDL.LU R17, [R1+0x4e4] ;  /* 0x0004e40001117983 */ /* 0x000f280000300800 */
[----:B------:R-:W4:Y:S01]  /*2f280*/  LDL.LU R14, [R1+0x4e8] ;  /* 0x0004e800010e7983 */ /* 0x000f220000300800 */
[----:B------:R-:W-:Y:S02]  /*2f290*/  PRMT R90, RZ, 0x7610, R90 ;  /* 0x00007610ff5a7816 */ /* 0x000fe4000000005a */
[----:B------:R-:W-:Y:S02]  /*2f2a0*/  PRMT R88, RZ, 0x7610, R88 ;  /* 0x00007610ff587816 */ /* 0x000fe40000000058 */
[----:B------:R-:W-:Y:S01]  /*2f2b0*/  PRMT R86, RZ, 0x7610, R86 ;  /* 0x00007610ff567816 */ /* 0x000fe20000000056 */
[----:B------:R-:W-:Y:S04]  /*2f2c0*/  STL [R1+0xcfc], R6 ;  /* 0x000cfc0601007387 */ /* 0x000fe80000100800 */
[----:B------:R-:W-:Y:S01]  /*2f2d0*/  STL [R1+0x4a8], R15 ;  /* 0x0004a80f01007387 */ /* 0x000fe20000100800 */
[----:B------:R-:W-:-:S04]  /*2f2e0*/  IMAD.X R20, R9, 0x1, R20, P2 ;  /* 0x0000000109147824 */ /* 0x000fc800010e0614 */
[----:B------:R-:W-:Y:S02]  /*2f2f0*/  @!P4 IMAD.MOV.U32 R11, RZ, RZ, R20 ;  /* 0x000000ffff0bc224 */ /* 0x000fe400078e0014 */
[----:B------:R-:W-:-:S03]  /*2f300*/  IMAD.X R16, R9, 0x1, R16, P3 ;  /* 0x0000000109107824 */ /* 0x000fc600018e0610 */
[----:B------:R0:W4:Y:S02]  /*2f310*/  @!P4 LDG.E.U8 R4, desc[UR22][R10.64] ;  /* 0x000000160a04c981 */ /* 0x000124000c1e1100 */
[----:B0-----:R-:W-:Y:S02]  /*2f320*/  @!P4 IMAD.MOV.U32 R10, RZ, RZ, R15 ;  /* 0x000000ffff0ac224 */ /* 0x001fe400078e000f */
[----:B------:R-:W-:Y:S01]  /*2f330*/  @!P4 IMAD.MOV.U32 R11, RZ, RZ, R16 ;  /* 0x000000ffff0bc224 */ /* 0x000fe200078e0010 */
[----:B--2---:R-:W-:-:S04]  /*2f340*/  IADD3 R3, P2, PT, R8, R3, RZ ;  /* 0x0000000308037210 */ /* 0x004fc80007f5e0ff */
[----:B------:R0:W2:Y:S01]  /*2f350*/  @!P4 LDG.E.U8 R92, desc[UR22][R10.64] ;  /* 0x000000160a5cc981 */ /* 0x0000a2000c1e1100 */
[----:B------:R-:W-:Y:S01]  /*2f360*/  IMAD.X R12, R9, 0x1, R12, P2 ;  /* 0x00000001090c7824 */ /* 0x000fe200010e060c */
[----:B------:R-:W-:Y:S01]  /*2f370*/  IADD3 R18, P2, PT, R8, R18, RZ ;  /* 0x0000001208127210 */ /* 0x000fe20007f5e0ff */
[----:B0-----:R-:W-:Y:S02]  /*2f380*/  @!P4 IMAD.MOV.U32 R10, RZ, RZ, R3 ;  /* 0x000000ffff0ac224 */ /* 0x001fe400078e0003 */
[----:B------:R-:W-:-:S05]  /*2f390*/  @!P4 IMAD.MOV.U32 R11, RZ, RZ, R12 ;  /* 0x000000ffff0bc224 */ /* 0x000fca00078e000c */
[----:B------:R0:W2:Y:S01]  /*2f3a0*/  @!P4 LDG.E.U8 R90, desc[UR22][R10.64] ;  /* 0x000000160a5ac981 */ /* 0x0000a2000c1e1100 */
[----:B---3--:R-:W-:Y:S01]  /*2f3b0*/  IADD3 R13, P3, PT, R8, R13, RZ ;  /* 0x0000000d080d7210 */ /* 0x008fe20007f7e0ff */
[----:B0-----:R-:W-:Y:S02]  /*2f3c0*/  @!P4 IMAD.MOV.U32 R10, RZ, RZ, R18 ;  /* 0x000000ffff0ac224 */ /* 0x001fe400078e0012 */
[----:B------:R-:W-:-:S04]  /*2f3d0*/  IMAD.X R2, R9, 0x1, R2, P2 ;  /* 0x0000000109027824 */ /* 0x000fc800010e0602 */
[----:B------:R-:W-:Y:S02]  /*2f3e0*/  @!P4 IMAD.MOV.U32 R11, RZ, RZ, R2 ;  /* 0x000000ffff0bc224 */ /* 0x000fe400078e0002 */
[----:B----4-:R-:W-:-:S03]  /*2f3f0*/  IMAD.X R0, R9, 0x1, R0, P3 ;  /* 0x0000000109007824 */ /* 0x010fc600018e0600 */
[----:B------:R0:W3:Y:S02]  /*2f400*/  @!P4 LDG.E.U8 R88, desc[UR22][R10.64] ;  /* 0x000000160a58c981 */ /* 0x0000e4000c1e1100 */
[----:B0-----:R-:W-:Y:S02]  /*2f410*/  @!P4 IMAD.MOV.U32 R10, RZ, RZ, R13 ;  /* 0x000000ffff0ac224 */ /* 0x001fe400078e000d */
[----:B------:R-:W-:-:S05]  /*2f420*/  @!P4 IMAD.MOV.U32 R11, RZ, RZ, R0 ;  /* 0x000000ffff0bc224 */ /* 0x000fca00078e0000 */
[----:B------:R0:W4:Y:S04]  /*2f430*/  @!P4 LDG.E.U8 R86, desc[UR22][R10.64] ;  /* 0x000000160a56c981 */ /* 0x000128000c1e1100 */
[----:B------:R-:W-:Y:S04]  /*2f440*/  STL [R1+0x48c], R20 ;  /* 0x00048c1401007387 */ /* 0x000fe80000100800 */
[----:B------:R-:W-:Y:S04]  /*2f450*/  STL [R1+0x4b0], R3 ;  /* 0x0004b00301007387 */ /* 0x000fe80000100800 */
[----:B------:R-:W4:Y:S01]  /*2f460*/  LDL.LU R7, [R1+0x4f0] ;  /* 0x0004f00001077983 */ /* 0x000f220000300800 */
[----:B------:R-:W-:-:S03]  /*2f470*/  IADD3 R14, P2, PT, R8, R14, RZ ;  /* 0x0000000e080e7210 */ /* 0x000fc60007f5e0ff */
[----:B------:R1:W-:Y:S02]  /*2f480*/  STL [R1+0x4a4], R16 ;  /* 0x0004a41001007387 */ /* 0x0003e40000100800 */
[----:B------:R-:W-:Y:S01]  /*2f490*/  IMAD.X R17, R9, 0x1, R17, P2 ;  /* 0x0000000109117824 */ /* 0x000fe200010e0611 */
[----:B------:R-:W-:Y:S01]  /*2f4a0*/  PRMT R84, RZ, 0x7610, R84 ;  /* 0x00007610ff547816 */ /* 0x000fe20000000054 */
[----:B0-----:R-:W-:Y:S02]  /*2f4b0*/  @!P4 IMAD.MOV.U32 R10, RZ, RZ, R14 ;  /* 0x000000ffff0ac224 */ /* 0x001fe400078e000e */
[----:B------:R-:W-:-:S05]  /*2f4c0*/  @!P4 IMAD.MOV.U32 R11, RZ, RZ, R17 ;  /* 0x000000ffff0bc224 */ /* 0x000fca00078e0011 */
[----:B------:R0:W4:Y:S04]  /*2f4d0*/  @!P4 LDG.E.U8 R84, desc[UR22][R10.64] ;  /* 0x000000160a54c981 */ /* 0x000128000c1e1100 */
[----:B------:R-:W-:Y:S04]  /*2f4e0*/  STL [R1+0xd00], R4 ;  /* 0x000d000401007387 */ /* 0x000fe80000100800 */
[----:B------:R0:W-:Y:S04]  /*2f4f0*/  STL [R1+0x4ac], R12 ;  /* 0x0004ac0c01007387 */ /* 0x0001e80000100800 */
[----:B--2---:R-:W-:Y:S04]  /*2f500*/  STL [R1+0xd04], R92 ;  /* 0x000d045c01007387 */ /* 0x004fe80000100800 */
[----:B-1----:R-:W2:Y:S04]  /*2f510*/  LDL.LU R16, [R1+0x4ec] ;  /* 0x0004ec0001107983 */ /* 0x002ea80000300800 */
[----:B------:R-:W2:Y:S04]  /*2f520*/  LDL.LU R15, [R1+0x504] ;  /* 0x00050400010f7983 */ /* 0x000ea80000300800 */
[----:B------:R-:W-:Y:S04]  /*2f530*/  STL [R1+0x4c8], R18 ;  /* 0x0004c81201007387 */ /* 0x000fe80000100800 */
[----:B------:R-:W2:Y:S04]  /*2f540*/  LDL.LU R3, [R1+0x508] ;  /* 0x0005080001037983 */ /* 0x000ea80000300800 */
[----:B0-----:R-:W2:Y:S04]  /*2f550*/  LDL.LU R12, [R1+0x50c] ;  /* 0x00050c00010c7983 */ /* 0x001ea80000300800 */
[----:B------:R-:W2:Y:S04]  /*2f560*/  LDL.LU R6, [R1+0x510] ;  /* 0x0005100001067983 */ /* 0x000ea80000300800 */
[----:B------:R-:W-:Y:S04]  /*2f570*/  STL [R1+0xd08], R90 ;  /* 0x000d085a01007387 */ /* 0x000fe80000100800 */
[----:B------:R-:W-:Y:S04]  /*2f580*/  STL [R1+0x4d0], R13 ;  /* 0x0004d00d01007387 */ /* 0x000fe80000100800 */
[----:B------:R0:W-:Y:S04]  /*2f590*/  STL [R1+0x4c4], R2 ;  /* 0x0004c40201007387 */ /* 0x0001e80000100800 */
[----:B------:R-:W-:Y:S04]  /*2f5a0*/  STL [R1+0x4e8], R14 ;  /* 0x0004e80e01007387 */ /* 0x000fe80000100800 */
[----:B0-----:R-:W2:Y:S04]  /*2f5b0*/  LDL.LU R2, [R1+0x528] ;  /* 0x0005280001027983 */ /* 0x001ea80000300800 */
[----:B------:R0:W-:Y:S04]  /*2f5c0*/  STL [R1+0x4cc], R0 ;  /* 0x0004cc0001007387 */ /* 0x0001e80000100800 */
[----:B---3--:R-:W-:Y:S04]  /*2f5d0*/  STL [R1+0xd0c], R88 ;  /* 0x000d0c5801007387 */ /* 0x008fe80000100800 */
[----:B------:R-:W3:Y:S04]  /*2f5e0*/  LDL.LU R18, [R1+0x524] ;  /* 0x0005240001127983 */ /* 0x000ee80000300800 */
[----:B------:R1:W-:Y:S04]  /*2f5f0*/  STL [R1+0x4e4], R17 ;  /* 0x0004e41101007387 */ /* 0x0003e80000100800 */
[----:B0-----:R-:W3:Y:S04]  /*2f600*/  LDL.LU R0, [R1+0x530] ;  /* 0x0005300001007983 */ /* 0x001ee80000300800 */
[----:B------:R-:W3:Y:S04]  /*2f610*/  LDL.LU R13, [R1+0x548] ;  /* 0x00054800010d7983 */ /* 0x000ee80000300800 */
[----:B----4-:R-:W-:Y:S04]  /*2f620*/  STL [R1+0xd10], R86 ;  /* 0x000d105601007387 */ /* 0x010fe80000100800 */
[----:B-1----:R-:W4:Y:S04]  /*2f630*/  LDL.LU R17, [R1+0x52c] ;  /* 0x00052c0001117983 */ /* 0x002f280000300800 */
[----:B------:R-:W4:Y:S01]  /*2f640*/  LDL.LU R14, [R1+0x544] ;  /* 0x00054400010e7983 */ /* 0x000f220000300800 */
[----:B------:R-:W-:-:S05]  /*2f650*/  IADD3 R7, P2, PT, R8, R7, RZ ;  /* 0x0000000708077210 */ /* 0x000fca0007f5e0ff */
[----:B------:R0:W-:Y:S04]  /*2f660*/  STL [R1+0x4f0], R7 ;  /* 0x0004f00701007387 */ /* 0x0001e80000100800 */
[----:B------:R-:W4:Y:S01]  /*2f670*/  LDL.LU R4, [R1+0x550] ;  /* 0x0005500001047983 */ /* 0x000f220000300800 */
[----:B------:R-:W-:Y:S01]  /*2f680*/  PRMT R82, RZ, 0x7610, R82 ;  /* 0x00007610ff527816 */ /* 0x000fe20000000052 */
[----:B------:R-:W-:Y:S02]  /*2f690*/  @!P4 IMAD.MOV.U32 R10, RZ, RZ, R7 ;  /* 0x000000ffff0ac224 */ /* 0x000fe400078e0007 */
[----:B------:R-:W-:Y:S01]  /*2f6a0*/  STL [R1+0xd14], R84 ;  /* 0x000d145401007387 */ /* 0x000fe20000100800 */
[----:B------:R-:W-:Y:S02]  /*2f6b0*/  PRMT R80, RZ, 0x7610, R80 ;  /* 0x00007610ff507816 */ /* 0x000fe40000000050 */
[----:B------:R-:W-:-:S02]  /*2f6c0*/  PRMT R78, RZ, 0x7610, R78 ;  /* 0x00007610ff4e7816 */ /* 0x000fc4000000004e */
[----:B------:R-:W-:Y:S02]  /*2f6d0*/  PRMT R76, RZ, 0x7610, R76 ;  /* 0x00007610ff4c7816 */ /* 0x000fe4000000004c */
[----:B------:R-:W-:Y:S01]  /*2f6e0*/  PRMT R74, RZ, 0x7610, R74 ;  /* 0x00007610ff4a7816 */ /* 0x000fe2000000004a */
[----:B--2---:R-:W-:-:S04]  /*2f6f0*/  IMAD.X R16, R9, 0x1, R16, P2 ;  /* 0x0000000109107824 */ /* 0x004fc800010e0610 */
[----:B------:R-:W-:-:S05]  /*2f700*/  @!P4 IMAD.MOV.U32 R11, RZ, RZ, R16 ;  /* 0x000000ffff0bc224 */ /* 0x000fca00078e0010 */
[----:B------:R1:W2:Y:S01]  /*2f710*/  @!P4 LDG.E.U8 R82, desc[UR22][R10.64] ;  /* 0x000000160a52c981 */ /* 0x0002a2000c1e1100 */
[----:B------:R-:W-:-:S05]  /*2f720*/  IADD3 R3, P3, PT, R8, R3, RZ ;  /* 0x0000000308037210 */ /* 0x000fca0007f7e0ff */
[C---:B------:R-:W-:Y:S01]  /*2f730*/  IMAD.X R15, R9.reuse, 0x1, R15, P3 ;  /* 0x00000001090f7824 */ /* 0x040fe200018e060f */
[----:B------:R-:W-:Y:S01]  /*2f740*/  IADD3 R6, P2, PT, R8, R6, RZ ;  /* 0x0000000608067210 */ /* 0x000fe20007f5e0ff */
[----:B------:R-:W-:Y:S04]  /*2f750*/  STL [R1+0x508], R3 ;  /* 0x0005080301007387 */ /* 0x000fe80000100800 */
[----:B------:R0:W-:Y:S01]  /*2f760*/  STL [R1+0x4ec], R16 ;  /* 0x0004ec1001007387 */ /* 0x0001e20000100800 */
[----:B------:R-:W-:-:S03]  /*2f770*/  IMAD.X R12, R9, 0x1, R12, P2 ;  /* 0x00000001090c7824 */ /* 0x000fc600010e060c */
[----:B------:R-:W-:Y:S01]  /*2f780*/  STL [R1+0x510], R6 ;  /* 0x0005100601007387 */ /* 0x000fe20000100800 */
[----:B-1----:R-:W-:-:S03]  /*2f790*/  @!P4 IMAD.MOV.U32 R10, RZ, RZ, R3 ;  /* 0x000000ffff0ac224 */ /* 0x002fc600078e0003 */
[----:B0-----:R-:W2:Y:S01]  /*2f7a0*/  LDL.LU R7, [R1+0x568] ;  /* 0x0005680001077983 */ /* 0x001ea20000300800 */
[----:B------:R-:W-:-:S03]  /*2f7b0*/  @!P4 IMAD.MOV.U32 R11, RZ, RZ, R15 ;  /* 0x000000ffff0bc224 */ /* 0x000fc600078e000f */
[----:B------:R0:W-:Y:S04]  /*2f7c0*/  STL [R1+0x504], R15 ;  /* 0x0005040f01007387 */ /* 0x0001e80000100800 */
[----:B------:R-:W2:Y:S01]  /*2f7d0*/  LDL.LU R16, [R1+0x54c] ;  /* 0x00054c0001107983 */ /* 0x000ea20000300800 */
[----:B------:R-:W-:-:S03]  /*2f7e0*/  IADD3 R2, P2, PT, R8, R2, RZ ;  /* 0x0000000208027210 */ /* 0x000fc60007f5e0ff */
[----:B------:R1:W-:Y:S04]  /*2f7f0*/  STL [R1+0x50c], R12 ;  /* 0x00050c0c01007387 */ /* 0x0003e80000100800 */
[----:B------:R-:W2:Y:S04]  /*2f800*/  LDL.LU R3, [R1+0x570] ;  /* 0x0005700001037983 */ /* 0x000ea80000300800 */
[----:B------:R1:W2:Y:S01]  /*2f810*/  @!P4 LDG.E.U8 R80, desc[UR22][R10.64] ;  /* 0x000000160a50c981 */ /* 0x0002a2000c1e1100 */
[----:B---3--:R-:W-:-:S03]  /*2f820*/  IMAD.X R18, R9, 0x1, R18, P2 ;  /* 0x0000000109127824 */ /* 0x008fc600010e0612 */
[----:B0-----:R-:W3:Y:S01]  /*2f830*/  LDL.LU R15, [R1+0x564] ;  /* 0x00056400010f7983 */ /* 0x001ee20000300800 */
[C---:B------:R-:W-:Y:S01]  /*2f840*/  IADD3 R0, P3, PT, R8.reuse, R0, RZ ;  /* 0x0000000008007210 */ /* 0x040fe20007f7e0ff */
[----:B-1----:R-:W-:Y:S02]  /*2f850*/  @!P4 IMAD.MOV.U32 R10, RZ, RZ, R6 ;  /* 0x000000ffff0ac224 */ /* 0x002fe400078e0006 */
[----:B------:R-:W-:Y:S01]  /*2f860*/  @!P4 IMAD.MOV.U32 R11, RZ, RZ, R12 ;  /* 0x000000ffff0bc224 */ /* 0x000fe200078e000c */
[----:B------:R-:W-:Y:S01]  /*2f870*/  IADD3 R13, P2, PT, R8, R13, RZ ;  /* 0x0000000d080d7210 */ /* 0x000fe20007f5e0ff */
[----:B------:R-:W3:Y:S04]  /*2f880*/  LDL.LU R12, [R1+0x56c] ;  /* 0x00056c00010c7983 */ /* 0x000ee80000300800 */
[----:B------:R0:W-:Y:S01]  /*2f890*/  STL [R1+0x528], R2 ;  /* 0x0005280201007387 */ /* 0x0001e20000100800 */
[----:B----4-:R-:W-:-:S03]  /*2f8a0*/  IMAD.X R17, R9, 0x1, R17, P3 ;  /* 0x0000000109117824 */ /* 0x010fc600018e0611 */
[----:B------:R1:W4:Y:S04]  /*2f8b0*/  @!P4 LDG.E.U8 R78, desc[UR22][R10.64] ;  /* 0x000000160a4ec981 */ /* 0x000328000c1e1100 */
[----:B------:R-:W4:Y:S01]  /*2f8c0*/  LDL.LU R6, [R1+0x588] ;  /* 0x0005880001067983 */ /* 0x000f220000300800 */
[----:B------:R-:W-:-:S03]  /*2f8d0*/  IMAD.X R14, R9, 0x1, R14, P2 ;  /* 0x00000001090e7824 */ /* 0x000fc600010e060e */
[----:B------:R-:W-:Y:S01]  /*2f8e0*/  STL [R1+0x530], R0 ;  /* 0x0005300001007387 */ /* 0x000fe20000100800 */
[----:B-1----:R-:W-:Y:S02]  /*2f8f0*/  @!P4 IMAD.MOV.U32 R10, RZ, RZ, R2 ;  /* 0x000000ffff0ac224 */ /* 0x002fe400078e0002 */
[----:B------:R-:W-:Y:S01]  /*2f900*/  @!P4 IMAD.MOV.U32 R11, RZ, RZ, R18 ;  /* 0x000000ffff0bc224 */ /* 0x000fe200078e0012 */
[----:B------:R1:W-:Y:S04]  /*2f910*/  STL [R1+0x524], R18 ;  /* 0x0005241201007387 */ /* 0x0003e80000100800 */
[----:B------:R-:W-:Y:S04]  /*2f920*/  STL [R1+0x548], R13 ;  /* 0x0005480d01007387 */ /* 0x000fe80000100800 */
[----:B0-----:R-:W4:Y:S04]  /*2f930*/  LDL.LU R2, [R1+0x590] ;  /* 0x0005900001027983 */ /* 0x001f280000300800 */
[----:B------:R0:W-:Y:S04]  /*2f940*/  STL [R1+0x52c], R17 ;  /* 0x00052c1101007387 */ /* 0x0001e80000100800 */
[----:B------:R0:W4:Y:S04]  /*2f950*/  @!P4 LDG.E.U8 R76, desc[UR22][R10.64] ;  /* 0x000000160a4cc981 */ /* 0x000128000c1e1100 */
[----:B-1----:R-:W4:Y:S04]  /*2f960*/  LDL.LU R18, [R1+0x584] ;  /* 0x0005840001127983 */ /* 0x002f280000300800 */
[----:B------:R1:W-:Y:S01]  /*2f970*/  STL [R1+0x544], R14 ;  /* 0x0005440e01007387 */ /* 0x0003e20000100800 */
[----:B0-----:R-:W-:-:S02]  /*2f980*/  @!P4 IMAD.MOV.U32 R10, RZ, RZ, R0 ;  /* 0x000000ffff0ac224 */ /* 0x001fc400078e0000 */
[----:B------:R-:W-:Y:S01]  /*2f990*/  @!P4 IMAD.MOV.U32 R11, RZ, RZ, R17 ;  /* 0x000000ffff0bc224 */ /* 0x000fe200078e0011 */
[----:B------:R-:W4:Y:S04]  /*2f9a0*/  LDL.LU R0, [R1+0x5a8] ;  /* 0x0005a80001007983 */ /* 0x000f280000300800 */
[----:B------:R0:W4:Y:S04]  /*2f9b0*/  @!P4 LDG.E.U8 R74, desc[UR22][R10.64] ;  /* 0x000000160a4ac981 */ /* 0x000128000c1e1100 */
[----:B------:R-:W4:Y:S01]  /*2f9c0*/  LDL.LU R17, [R1+0x58c] ;  /* 0x00058c0001117983 */ /* 0x000f220000300800 */
[----:B0-----:R-:W-:-:S03]  /*2f9d0*/  @!P4 IMAD.MOV.U32 R10, RZ, RZ, R13 ;  /* 0x000000ffff0ac224 */ /* 0x001fc600078e000d */
[----:B------:R-:W4:Y:S01]  /*2f9e0*/  LDL.LU R13, [R1+0x5a4] ;  /* 0x0005a400010d7983 */ /* 0x000f220000300800 */
[----:B------:R-:W-:Y:S01]  /*2f9f0*/  IADD3 R4, P2, PT, R8, R4, RZ ;  /* 0x0000000408047210 */ /* 0x000fe20007f5e0ff */
[----:B------:R-:W-:-:S04]  /*2fa00*/  @!P4 IMAD.MOV.U32 R11, RZ, RZ, R14 ;  /* 0x000000ffff0bc224 */ /* 0x000fc800078e000e */
[----:B------:R0:W-:Y:S04]  /*2fa10*/  STL [R1+0x550], R4 ;  /* 0x0005500401007387 */ /* 0x0001e80000100800 */
[----:B-1----:R-:W4:Y:S01]  /*2fa20*/  LDL.LU R14, [R1+0x5b0] ;  /* 0x0005b000010e7983 */ /* 0x002f220000300800 */
[----:B------:R-:W-:Y:S02]  /*2fa30*/  PRMT R72, RZ, 0x7610, R72 ;  /* 0x00007610ff487816 */ /* 0x000fe40000000048 */
[----:B------:R-:W-:-:S04]  /*2fa40*/  PRMT R70, RZ, 0x7610, R70 ;  /* 0x00007610ff467816 */ /* 0x000fc80000000046 */
[----:B------:R1:W4:Y:S01]  /*2fa50*/  @!P4 LDG.E.U8 R72, desc[UR22][R10.64] ;  /* 0x000000160a48c981 */ /* 0x000322000c1e1100 */
[----:B------:R-:W-:Y:S01]  /*2fa60*/  PRMT R68, RZ, 0x7610, R68 ;  /* 0x00007610ff447816 */ /* 0x000fe20000000044 */
[----:B-1----:R-:W-:Y:S01]  /*2fa70*/  @!P4 IMAD.MOV.U32 R10, RZ, RZ, R4 ;  /* 0x000000ffff0ac224 */ /* 0x002fe200078e0004 */
[----:B------:R-:W-:Y:S02]  /*2fa80*/  PRMT R66, RZ, 0x7610, R66 ;  /* 0x00007610ff427816 */ /* 0x000fe40000000042 */
[----:B------:R-:W-:Y:S02]  /*2fa90*/  PRMT R64, RZ, 0x7610, R64 ;  /* 0x00007610ff407816 */ /* 0x000fe40000000040 */
[----:B------:R-:W-:Y:S02]  /*2faa0*/  PRMT R62, RZ, 0x7610, R62 ;  /* 0x00007610ff3e7816 */ /* 0x000fe4000000003e */
[----:B--2---:R-:W-:Y:S01]  /*2fab0*/  IADD3 R7, P3, PT, R8, R7, RZ ;  /* 0x0000000708077210 */ /* 0x004fe20007f7e0ff */
[----:B------:R-:W-:-:S04]  /*2fac0*/  IMAD.X R16, R9, 0x1, R16, P2 ;  /* 0x0000000109107824 */ /* 0x000fc800010e0610 */
[----:B------:R-:W-:Y:S01]  /*2fad0*/  STL [R1+0x568], R7 ;  /* 0x0005680701007387 */ /* 0x000fe20000100800 */
[----:B------:R-:W-:Y:S01]  /*2fae0*/  @!P4 IMAD.MOV.U32 R11, RZ, RZ, R16 ;  /* 0x000000ffff0bc224 */ /* 0x000fe200078e0010 */
[----:B------:R-:W-:Y:S02]  /*2faf0*/  IADD3 R3, P2, PT, R8, R3, RZ ;  /* 0x0000000308037210 */ /* 0x000fe40007f5e0ff */
[----:B------:R1:W-:Y:S04]  /*2fb00*/  STL [R1+0x54c], R16 ;  /* 0x00054c1001007387 */ /* 0x0003e80000100800 */
[----:B------:R-:W-:Y:S01]  /*2fb10*/  STL [R1+0x570], R3 ;  /* 0x0005700301007387 */ /* 0x000fe20000100800 */
[----:B---3--:R-:W-:-:S03]  /*2fb20*/  IMAD.X R15, R9, 0x1, R15, P3 ;  /* 0x00000001090f7824 */ /* 0x008fc600018e060f */
[----:B0-----:R-:W2:Y:S04]  /*2fb30*/  LDL.LU R4, [R1+0x5c8] ;  /* 0x0005c80001047983 */ /* 0x001ea80000300800 */
[----:B------:R0:W3:Y:S04]  /*2fb40*/  @!P4 LDG.E.U8 R70, desc[UR22][R10.64] ;  /* 0x000000160a46c981 */ /* 0x0000e8000c1e1100 */
[----:B------:R-:W-:Y:S01]  /*2fb50*/  STL [R1+0x564], R15 ;  /* 0x0005640f01007387 */ /* 0x000fe20000100800 */
[----:B------:R-:W-:-:S03]  /*2fb60*/  IMAD.X R12, R9, 0x1, R12, P2 ;  /* 0x00000001090c7824 */ /* 0x000fc600010e060c */
[----:B-1----:R-:W3:Y:S01]  /*2fb70*/  LDL.LU R16, [R1+0x5ac] ;  /* 0x0005ac0001107983 */ /* 0x002ee20000300800 */
[----:B0-----:R-:W-:Y:S02]  /*2fb80*/  @!P4 IMAD.MOV.U32 R10, RZ, RZ, R7 ;  /* 0x000000ffff0ac224 */ /* 0x001fe400078e0007 */
[----:B------:R-:W-:Y:S01]  /*2fb90*/  @!P4 IMAD.MOV.U32 R11, RZ, RZ, R15 ;  /* 0x000000ffff0bc224 */ /* 0x000fe200078e000f */
[----:B------:R0:W-:Y:S01]  /*2fba0*/  STL [R1+0x56c], R12 ;  /* 0x00056c0c01007387 */ /* 0x0001e20000100800 */
[----:B----4-:R-:W-:-:S03]  /*2fbb0*/  IADD3 R6, P2, PT, R8, R6, RZ ;  /* 0x0000000608067210 */ /* 0x010fc60007f5e0ff */
[----:B------:R1:W4:Y:S04]  /*2fbc0*/  @!P4 LDG.E.U8 R68, desc[UR22][R10.64] ;  /* 0x000000160a44c981 */ /* 0x000328000c1e1100 */
[----:B------:R-:W4:Y:S01]  /*2fbd0*/  LDL.LU R7, [R1+0x5d0] ;  /* 0x0005d00001077983 */ /* 0x000f220000300800 */
[----:B-1----:R-:W-:Y:S02]  /*2fbe0*/  @!P4 IMAD.MOV.U32 R11, RZ, RZ, R12 ;  /* 0x000000ffff0bc224 */ /* 0x002fe400078e000c */
[----:B------:R-:W-:Y:S01]  /*2fbf0*/  @!P4 IMAD.MOV.U32 R10, RZ, RZ, R3 ;  /* 0x000000ffff0ac224 */ /* 0x000fe200078e0003 */
[----:B0-----:R-:W4:Y:S01]  /*2fc00*/  LDL.LU R12, [R1+0x5c4] ;  /* 0x0005c400010c7983 */ /* 0x001f220000300800 */
[----:B------:R-:W-:-:S03]  /*2fc10*/  IADD3 R2, P3, PT, R8, R2, RZ ;  /* 0x0000000208027210 */ /* 0x000fc60007f7e0ff */
[----:B------:R-:W4:Y:S04]  /*2fc20*/  LDL.LU R15, [R1+0x5cc] ;  /* 0x0005cc00010f7983 */ /* 0x000f280000300800 */
[----:B------:R0:W-:Y:S04]  /*2fc30*/  STL [R1+0x588], R6 ;  /* 0x0005880601007387 */ /* 0x0001e80000100800 */
[----:B------:R1:W4:Y:S01]  /*2fc40*/  @!P4 LDG.E.U8 R66, desc[UR22][R10.64] ;  /* 0x000000160a42c981 */ /* 0x000322000c1e1100 */
[----:B------:R-:W-:-:S03]  /*2fc50*/  IMAD.X R18, R9, 0x1, R18, P2 ;  /* 0x0000000109127824 */ /* 0x000fc600010e0612 */
[----:B------:R-:W4:Y:S04]  /*2fc60*/  LDL.LU R3, [R1+0x5e8] ;  /* 0x0005e80001037983 */ /* 0x000f280000300800 */
[----:B------:R-:W-:Y:S01]  /*2fc70*/  STL [R1+0x590], R2 ;  /* 0x0005900201007387 */ /* 0x000fe20000100800 */
[----:B------:R-:W-:Y:S01]  /*2fc80*/  IADD3 R0, P2, PT, R8, R0, RZ ;  /* 0x0000000008007210 */ /* 0x000fe20007f5e0ff */
[----:B-1----:R-:W-:Y:S02]  /*2fc90*/  @!P4 IMAD.MOV.U32 R10, RZ, RZ, R6 ;  /* 0x000000ffff0ac224 */ /* 0x002fe400078e0006 */
[----:B------:R-:W-:Y:S01]  /*2fca0*/  @!P4 IMAD.MOV.U32 R11, RZ, RZ, R18 ;  /* 0x000000ffff0bc224 */ /* 0x000fe200078e0012 */
[----:B------:R1:W-:Y:S01]  /*2fcb0*/  STL [R1+0x584], R18 ;  /* 0x0005841201007387 */ /* 0x0003e20000100800 */
[----:B------:R-:W-:-:S03]  /*2fcc0*/  IMAD.X R17, R9, 0x1, R17, P3 ;  /* 0x0000000109117824 */ /* 0x000fc600018e0611 */
[----:B------:R-:W-:Y:S04]  /*2fcd0*/  STL [R1+0x5a8], R0 ;  /* 0x0005a80001007387 */ /* 0x000fe80000100800 */
[----:B0-----:R-:W4:Y:S01]  /*2fce0*/  LDL.LU R6, [R1+0x5f0] ;  /* 0x0005f00001067983 */ /* 0x001f220000300800 */
[----:B------:R-:W-:-:S03]  /*2fcf0*/  IMAD.X R13, R9, 0x1, R13, P2 ;  /* 0x00000001090d7824 */ /* 0x000fc600010e060d */
        /* <DEDUP_REMOVED lines=9> */
[----:B------:R-:W-:Y:S01]  /*2fd90*/  IADD3 R14, P2, PT, R8, R14, RZ ;  /* 0x0000000e080e7210 */ /* 0x000fe20007f5e0ff */
[----:B0-----:R-:W-:-:S02]  /*2fda0*/  @!P4 IMAD.MOV.U32 R11, RZ, RZ, R13 ;  /* 0x000000ffff0bc224 */ /* 0x001fc400078e000d */
[----:B-1----:R-:W4:Y:S01]  /*2fdb0*/  LDL.LU R13, [R1+0x604] ;  /* 0x00060400010d7983 */ /* 0x002f220000300800 */
[----:B------:R-:W-:-:S03]  /*2fdc0*/  @!P4 IMAD.MOV.U32 R10, RZ, RZ, R0 ;  /* 0x000000ffff0ac224 */ /* 0x000fc600078e0000 */
[----:B------:R0:W-:Y:S04]  /*2fdd0*/  STL [R1+0x5b0], R14 ;  /* 0x0005b00e01007387 */ /* 0x0001e80000100800 */
[----:B------:R-:W4:Y:S01]  /*2fde0*/  LDL.LU R0, [R1+0x610] ;  /* 0x0006100001007983 */ /* 0x000f220000300800 */
        /* <DEDUP_REMOVED lines=9> */
[----:B---3--:R-:W-:-:S04]  /*2fe80*/  IMAD.X R16, R9, 0x1, R16, P2 ;  /* 0x0000000109107824 */ /* 0x008fc800010e0610 */
[----:B------:R-:W-:Y:S01]  /*2fe90*/  @!P4 IMAD.MOV.U32 R11, RZ, RZ, R16 ;  /* 0x000000ffff0bc224 */ /* 0x000fe200078e0010 */
[----:B------:R-:W-:Y:S04]  /*2fea0*/  STL [R1+0x5c8], R4 ;  /* 0x0005c80401007387 */ /* 0x000fe80000100800 */
[----:B------:R1:W2:Y:S01]  /*2feb0*/  @!P4 LDG.E.U8 R58, desc[UR22][R10.64] ;  /* 0x000000160a3ac981 */ /* 0x0002a2000c1e1100 */
[----:B----4-:R-:W-:-:S03]  /*2fec0*/  IADD3 R7, P2, PT, R8, R7, RZ ;  /* 0x0000000708077210 */ /* 0x010fc60007f5e0ff */
[----:B------:R-:W-:Y:S01]  /*2fed0*/  STL [R1+0x5ac], R16 ;  /* 0x0005ac1001007387 */ /* 0x000fe20000100800 */
[----:B-1----:R-:W-:Y:S02]  /*2fee0*/  @!P4 IMAD.MOV.U32 R10, RZ, RZ, R4 ;  /* 0x000000ffff0ac224 */ /* 0x002fe400078e0004 */
[C---:B------:R-:W-:Y:S01]  /*2fef0*/  IMAD.X R12, R9.reuse, 0x1, R12, P3 ;  /* 0x00000001090c7824 */ /* 0x040fe200018e060c */
[----:B------:R-:W-:Y:S03]  /*2ff00*/  STL [R1+0x5d0], R7 ;  /* 0x0005d00701007387 */ /* 0x000fe60000100800 */
[----:B------:R-:W-:Y:S01]  /*2ff10*/  @!P4 IMAD.MOV.U32 R11, RZ, RZ, R12 ;  /* 0x000000ffff0bc224 */ /* 0x000fe200078e000c */
[----:B0-----:R-:W3:Y:S01]  /*2ff20*/  LDL.LU R14, [R1+0x628] ;  /* 0x00062800010e7983 */ /* 0x001ee20000300800 */
[----:B------:R-:W-:-:S03]  /*2ff30*/  IMAD.X R15, R9, 0x1, R15, P2 ;  /* 0x00000001090f7824 */ /* 0x000fc600010e060f */
[----:B------:R0:W-:Y:S04]  /*2ff40*/  STL [R1+0x5c4], R12 ;  /* 0x0005c40c01007387 */ /* 0x0001e80000100800 */
[----:B------:R1:W4:Y:S01]  /*2ff50*/  @!P4 LDG.E.U8 R56, desc[UR22][R10.64] ;  /* 0x000000160a38c981 */ /* 0x000322000c1e1100 */
[----:B------:R-:W-:-:S03]  /*2ff60*/  IADD3 R3, P2, PT, R8, R3, RZ ;  /* 0x0000000308037210 */ /* 0x000fc60007f5e0ff */
[----:B0-----:R-:W2:Y:S01]  /*2ff70*/  LDL.LU R12, [R1+0x60c] ;  /* 0x00060c00010c7983 */ /* 0x001ea20000300800 */
[----:B-1----:R-:W-:-:S03]  /*2ff80*/  @!P4 IMAD.MOV.U32 R10, RZ, RZ, R7 ;  /* 0x000000ffff0ac224 */ /* 0x002fc600078e0007 */
[----:B------:R0:W-:Y:S01]  /*2ff90*/  STL [R1+0x5cc], R15 ;  /* 0x0005cc0f01007387 */ /* 0x0001e20000100800 */
[----:B------:R-:W-:-:S03]  /*2ffa0*/  @!P4 IMAD.MOV.U32 R11, RZ, RZ, R15 ;  /* 0x000000ffff0bc224 */ /* 0x000fc600078e000f */
[----:B------:R-:W4:Y:S04]  /*2ffb0*/  LDL.LU R4, [R1+0x630] ;  /* 0x0006300001047983 */ /* 0x000f280000300800 */
[----:B------:R1:W4:Y:S04]  /*2ffc0*/  @!P4 LDG.E.U8 R54, desc[UR22][R10.64] ;  /* 0x000000160a36c981 */ /* 0x000328000c1e1100 */
[----:B0-----:R-:W4:Y:S01]  /*2ffd0*/  LDL.LU R15, [R1+0x624] ;  /* 0x00062400010f7983 */ /* 0x001f220000300800 */
[----:B------:R-:W-:-:S03]  /*2ffe0*/  IADD3 R6, P3, PT, R8, R6, RZ ;  /* 0x0000000608067210 */ /* 0x000fc60007f7e0ff */
[----:B------:R-:W4:Y:S01]  /*2fff0*/  LDL.LU R7, [R1+0x62c] ;  /* 0x00062c0001077983 */ /* 0x000f220000300800 */
[----:B-1----:R-:W-:-:S03]  /*30000*/  @!P4 IMAD.MOV.U32 R10, RZ, RZ, R3 ;  /* 0x000000ffff0ac224 */ /* 0x002fc600078e0003 */
[----:B------:R0:W-:Y:S04]  /*30010*/  STL [R1+0x5e8], R3 ;  /* 0x0005e80301007387 */ /* 0x0001e80000100800 */
[----:B------:R-:W4:Y:S01]  /*30020*/  LDL.LU R16, [R1+0x648] ;  /* 0x0006480001107983 */ /* 0x000f220000300800 */
[----:B------:R-:W-:-:S04]  /*30030*/  IMAD.X R18, R9, 0x1, R18, P2 ;  /* 0x0000000109127824 */ /* 0x000fc800010e0612 */
[----:B------:R-:W-:Y:S01]  /*30040*/  @!P4 IMAD.MOV.U32 R11, RZ, RZ, R18 ;  /* 0x000000ffff0bc224 */ /* 0x000fe200078e0012 */
[----:B------:R-:W-:Y:S01]  /*30050*/  STL [R1+0x5f0], R6 ;  /* 0x0005f00601007387 */ /* 0x000fe20000100800 */
[----:B------:R-:W-:-:S03]  /*30060*/  IADD3 R2, P2, PT, R8, R2, RZ ;  /* 0x0000000208027210 */ /* 0x000fc60007f5e0ff */
[----:B------:R-:W-:Y:S04]  /*30070*/  STL [R1+0x5e4], R18 ;  /* 0x0005e41201007387 */ /* 0x000fe80000100800 */
[----:B------:R-:W-:Y:S01]  /*30080*/  STL [R1+0x608], R2 ;  /* 0x0006080201007387 */ /* 0x000fe20000100800 */
[----:B------:R-:W-:-:S03]  /*30090*/  IMAD.X R17, R9, 0x1, R17, P3 ;  /* 0x0000000109117824 */ /* 0x000fc600018e0611 */
[----:B0-----:R-:W4:Y:S04]  /*300a0*/  LDL.LU R3, [R1+0x650] ;  /* 0x0006500001037983 */ /* 0x001f280000300800 */
[----:B------:R0:W4:Y:S01]  /*300b0*/  @!P4 LDG.E.U8 R52, desc[UR22][R10.64] ;  /* 0x000000160a34c981 */ /* 0x000122000c1e1100 */
[----:B------:R-:W-:-:S03]  /*300c0*/  IMAD.X R13, R9, 0x1, R13, P2 ;  /* 0x00000001090d7824 */ /* 0x000fc600010e060d */
[----:B------:R1:W-:Y:S01]  /*300d0*/  STL [R1+0x5ec], R17 ;  /* 0x0005ec1101007387 */ /* 0x0003e20000100800 */
[----:B0-----:R-:W-:Y:S02]  /*300e0*/  @!P4 IMAD.MOV.U32 R11, RZ, RZ, R17 ;  /* 0x000000ffff0bc224 */ /* 0x001fe400078e0011 */
[----:B------:R-:W-:Y:S01]  /*300f0*/  @!P4 IMAD.MOV.U32 R10, RZ, RZ, R6 ;  /* 0x000000ffff0ac224 */ /* 0x000fe200078e0006 */
[----:B-1----:R-:W4:Y:S04]  /*30100*/  LDL.LU R17, [R1+0x644] ;  /* 0x0006440001117983 */ /* 0x002f280000300800 */
[----:B------:R0:W-:Y:S01]  /*30110*/  STL [R1+0x604], R13 ;  /* 0x0006040d01007387 */ /* 0x0001e20000100800 */
[----:B------:R-:W-:-:S03]  /*30120*/  IADD3 R0, P2, PT, R8, R0, RZ ;  /* 0x0000000008007210 */ /* 0x000fc60007f5e0ff */
[----:B------:R-:W4:Y:S04]  /*30130*/  LDL.LU R6, [R1+0x668] ;  /* 0x0006680001067983 */ /* 0x000f280000300800 */
[----:B------:R-:W4:Y:S04]  /*30140*/  LDL.LU R20, [R1+0x64c] ;  /* 0x00064c0001147983 */ /* 0x000f280000300800 */
[----:B------:R-:W4:Y:S04]  /*30150*/  LDL.LU R19, [R1+0x664] ;  /* 0x0006640001137983 */ /* 0x000f280000300800 */
[----:B------:R1:W4:Y:S04]  /*30160*/  @!P4 LDG.E.U8 R50, desc[UR22][R10.64] ;  /* 0x000000160a32c981 */ /* 0x000328000c1e1100 */
[----:B------:R-:W-:Y:S01]  /*30170*/  STL [R1+0x610], R0 ;  /* 0x0006100001007387 */ /* 0x000fe20000100800 */
[----:B-1----:R-:W-:-:S03]  /*30180*/  @!P4 IMAD.MOV.U32 R10, RZ, RZ, R2 ;  /* 0x000000ffff0ac224 */ /* 0x002fc600078e0002 */
[----:B------:R-:W4:Y:S01]  /*30190*/  LDL.LU R2, [R1+0x670] ;  /* 0x0006700001027983 */ /* 0x000f220000300800 */
[----:B------:R-:W-:Y:S01]  /*301a0*/  PRMT R48, RZ, 0x7610, R48 ;  /* 0x00007610ff307816 */ /* 0x000fe20000000030 */
[----:B------:R-:W-:-:S05]  /*301b0*/  @!P4 IMAD.MOV.U32 R11, RZ, RZ, R13 ;  /* 0x000000ffff0bc224 */ /* 0x000fca00078e000d */
[----:B------:R1:W4:Y:S02]  /*301c0*/  @!P4 LDG.E.U8 R48, desc[UR22][R10.64] ;  /* 0x000000160a30c981 */ /* 0x000324000c1e1100 */
[----:B-1----:R-:W-:Y:S02]  /*301d0*/  PRMT R10, RZ, 0x7610, R10 ;  /* 0x00007610ff0a7816 */ /* 0x002fe4000000000a */
[----:B------:R-:W-:Y:S02]  /*301e0*/  PRMT R11, RZ, 0x7610, R11 ;  /* 0x00007610ff0b7816 */ /* 0x000fe4000000000b */
[----:B---3--:R-:W-:-:S05]  /*301f0*/  IADD3 R14, P3, PT, R8, R14, RZ ;  /* 0x0000000e080e7210 */ /* 0x008fca0007f7e0ff */
[----:B------:R-:W-:Y:S01]  /*30200*/  STL [R1+0x628], R14 ;  /* 0x0006280e01007387 */ /* 0x000fe20000100800 */
[----:B--2---:R-:W-:-:S04]  /*30210*/  IMAD.X R12, R9, 0x1, R12, P2 ;  /* 0x00000001090c7824 */ /* 0x004fc800010e060c */
[----:B0-----:R-:W-:Y:S01]  /*30220*/  @!P4 IMAD.MOV.U32 R13, RZ, RZ, R12 ;  /* 0x000000ffff0dc224 */ /* 0x001fe200078e000c */
[----:B------:R0:W-:Y:S01]  /*30230*/  STL [R1+0x60c], R12 ;  /* 0x00060c0c01007387 */ /* 0x0001e20000100800 */
[----:B----4-:R-:W-:Y:S01]  /*30240*/  IADD3 R4, P2, PT, R8, R4, RZ ;  /* 0x0000000408047210 */ /* 0x010fe20007f5e0ff */
[----:B0-----:R-:W-:Y:S02]  /*30250*/  @!P4 IMAD.MOV.U32 R12, RZ, RZ, R0 ;  /* 0x000000ffff0cc224 */ /* 0x001fe400078e0000 */
[C---:B------:R-:W-:Y:S02]  /*30260*/  IMAD.X R15, R9.reuse, 0x1, R15, P3 ;  /* 0x00000001090f7824 */ /* 0x040fe400018e060f */
[----:B------:R-:W-:Y:S01]  /*30270*/  STL [R1+0x630], R4 ;  /* 0x0006300401007387 */ /* 0x000fe20000100800 */
[----:B------:R-:W-:-:S03]  /*30280*/  IMAD.X R7, R9, 0x1, R7, P2 ;  /* 0x0000000109077824 */ /* 0x000fc600010e0607 */
[----:B------:R-:W2:Y:S04]  /*30290*/  LDL.LU R0, [R1+0x688] ;  /* 0x0006880001007983 */ /* 0x000ea80000300800 */
[----:B------:R0:W-:Y:S01]  /*302a0*/  STL [R1+0x624], R15 ;  /* 0x0006240f01007387 */ /* 0x0001e20000100800 */
[----:B------:R-:W-:-:S03]  /*302b0*/  IADD3 R16, P2, PT, R8, R16, RZ ;  /* 0x0000001008107210 */ /* 0x000fc60007f5e0ff */
[----:B------:R1:W3:Y:S04]  /*302c0*/  @!P4 LDG.E.U8 R10, desc[UR22][R12.64] ;  /* 0x000000160c0ac981 */ /* 0x0002e8000c1e1100 */
[----:B------:R-:W4:Y:S04]  /*302d0*/  LDL.LU R18, [R1+0x66c] ;  /* 0x00066c0001127983 */ /* 0x000f280000300800 */
[----:B------:R0:W3:Y:S01]  /*302e0*/  @!P4 LDG.E.U8 R11, desc[UR22][R14.64] ;  /* 0x000000160e0bc981 */ /* 0x0000e2000c1e1100 */
[----:B-1----:R-:W-:-:S03]  /*302f0*/  PRMT R12, RZ, 0x7610, R12 ;  /* 0x00007610ff0c7816 */ /* 0x002fc6000000000c */
[----:B------:R1:W-:Y:S01]  /*30300*/  STL [R1+0x62c], R7 ;  /* 0x00062c0701007387 */ /* 0x0003e20000100800 */
[----:B------:R-:W-:Y:S02]  /*30310*/  PRMT R13, RZ, 0x7610, R13 ;  /* 0x00007610ff0d7816 */ /* 0x000fe4000000000d */
[----:B------:R-:W-:Y:S01]  /*30320*/  IADD3 R3, P3, PT, R8, R3, RZ ;  /* 0x0000000308037210 */ /* 0x000fe20007f7e0ff */
[----:B0-----:R-:W-:Y:S02]  /*30330*/  @!P4 IMAD.MOV.U32 R14, RZ, RZ, R4 ;  /* 0x000000ffff0ec224 */ /* 0x001fe400078e0004 */
[----:B------:R-:W-:Y:S01]  /*30340*/  @!P4 IMAD.MOV.U32 R15, RZ, RZ, R7 ;  /* 0x000000ffff0fc224 */ /* 0x000fe200078e0007 */
[----:B------:R-:W3:Y:S04]  /*30350*/  LDL.LU R4, [R1+0x684] ;  /* 0x0006840001047983 */ /* 0x000ee80000300800 */
[----:B------:R-:W3:Y:S04]  /*30360*/  LDL.LU R27, [R1+0x68c] ;  /* 0x00068c00011b7983 */ /* 0x000ee80000300800 */
[----:B------:R0:W-:Y:S04]  /*30370*/  STL [R1+0x648], R16 ;  /* 0x0006481001007387 */ /* 0x0001e80000100800 */
[----:B------:R-:W3:Y:S01]  /*30380*/  LDL.LU R23, [R1+0x690] ;  /* 0x0006900001177983 */ /* 0x000ee20000300800 */
[----:B------:R-:W-:-:S03]  /*30390*/  IMAD.X R17, R9, 0x1, R17, P2 ;  /* 0x0000000109117824 */ /* 0x000fc600010e0611 */
[----:B-1----:R-:W3:Y:S04]  /*303a0*/  LDL.LU R7, [R1+0x6a8] ;  /* 0x0006a80001077983 */ /* 0x002ee80000300800 */
[----:B------:R1:W3:Y:S01]  /*303b0*/  @!P4 LDG.E.U8 R12, desc[UR22][R14.64] ;  /* 0x000000160e0cc981 */ /* 0x0002e2000c1e1100 */
[----:B------:R-:W-:-:S03]  /*303c0*/  IADD3 R6, P2, PT, R8, R6, RZ ;  /* 0x0000000608067210 */ /* 0x000fc60007f5e0ff */
[----:B------:R-:W-:Y:S01]  /*303d0*/  STL [R1+0x650], R3 ;  /* 0x0006500301007387 */ /* 0x000fe20000100800 */
[----:B------:R-:W-:-:S03]  /*303e0*/  IMAD.X R20, R9, 0x1, R20, P3 ;  /* 0x0000000109147824 */ /* 0x000fc600018e0614 */
[----:B------:R0:W-:Y:S01]  /*303f0*/  STL [R1+0x644], R17 ;  /* 0x0006441101007387 */ /* 0x0001e20000100800 */
[----:B-1----:R-:W-:Y:S01]  /*30400*/  PRMT R14, RZ, 0x7610, R14 ;  /* 0x00007610ff0e7816 */ /* 0x002fe2000000000e */
[----:B------:R-:W-:Y:S02]  /*30410*/  IMAD.X R19, R9, 0x1, R19, P2 ;  /* 0x0000000109137824 */ /* 0x000fe400010e0613 */
[----:B------:R0:W3:Y:S04]  /*30420*/  @!P4 LDG.E.U8 R13, desc[UR22][R16.64] ;  /* 0x00000016100dc981 */ /* 0x0000e8000c1e1100 */
[----:B------:R1:W-:Y:S01]  /*30430*/  STL [R1+0x668], R6 ;  /* 0x0006680601007387 */ /* 0x0003e20000100800 */
[----:B0-----:R-:W-:Y:S02]  /*30440*/  @!P4 IMAD.MOV.U32 R16, RZ, RZ, R3 ;  /* 0x000000ffff10c224 */ /* 0x001fe400078e0003 */
[----:B------:R-:W-:Y:S01]  /*30450*/  @!P4 IMAD.MOV.U32 R17, RZ, RZ, R20 ;  /* 0x000000ffff11c224 */ /* 0x000fe200078e0014 */
[----:B------:R-:W-:Y:S01]  /*30460*/  STL [R1+0x64c], R20 ;  /* 0x00064c1401007387 */ /* 0x000fe20000100800 */
[----:B------:R-:W-:-:S03]  /*30470*/  IADD3 R2, P2, PT, R8, R2, RZ ;  /* 0x0000000208027210 */ /* 0x000fc60007f5e0ff */
[----:B------:R-:W3:Y:S04]  /*30480*/  LDL.LU R22, [R1+0x6a4] ;  /* 0x0006a40001167983 */ /* 0x000ee80000300800 */
[----:B------:R0:W-:Y:S04]  /*30490*/  STL [R1+0x664], R19 ;  /* 0x0006641301007387 */ /* 0x0001e80000100800 */
[----:B------:R0:W3:Y:S04]  /*304a0*/  @!P4 LDG.E.U8 R14, desc[UR22][R16.64] ;  /* 0x00000016100ec981 */ /* 0x0000e8000c1e1100 */
[----:B------:R-:W3:Y:S01]  /*304b0*/  LDL.LU R3, [R1+0x6b0] ;  /* 0x0006b00001037983 */ /* 0x000ee20000300800 */
[----:B0-----:R-:W-:-:S03]  /*304c0*/  @!P4 IMAD.MOV.U32 R16, RZ, RZ, R6 ;  /* 0x000000ffff10c224 */ /* 0x001fc600078e0006 */
[----:B-1----:R-:W3:Y:S04]  /*304d0*/  LDL.LU R6, [R1+0x6ac] ;  /* 0x0006ac0001067983 */ /* 0x002ee80000300800 */
[----:B------:R-:W3:Y:S04]  /*304e0*/  LDL.LU R25, [R1+0x6c4] ;  /* 0x0006c40001197983 */ /* 0x000ee80000300800 */
[----:B------:R-:W-:Y:S04]  /*304f0*/  STL [R1+0x670], R2 ;  /* 0x0006700201007387 */ /* 0x000fe80000100800 */
[----:B------:R-:W3:Y:S01]  /*30500*/  LDL.LU R24, [R1+0x6c8] ;  /* 0x0006c80001187983 */ /* 0x000ee20000300800 */
[----:B------:R-:W-:Y:S01]  /*30510*/  PRMT R15, RZ, 0x7610, R15 ;  /* 0x00007610ff0f7816 */ /* 0x000fe2000000000f */
[----:B------:R-:W-:-:S05]  /*30520*/  @!P4 IMAD.MOV.U32 R17, RZ, RZ, R19 ;  /* 0x000000ffff11c224 */ /* 0x000fca00078e0013 */
[----:B------:R0:W3:Y:S02]  /*30530*/  @!P4 LDG.E.U8 R15, desc[UR22][R16.64] ;  /* 0x00000016100fc981 */ /* 0x0000e4000c1e1100 */
[----:B0-----:R-:W-:Y:S02]  /*30540*/  PRMT R17, RZ, 0x7610, R17 ;  /* 0x00007610ff117816 */ /* 0x001fe40000000011 */
[----:B--2---:R-:W-:-:S05]  /*30550*/  IADD3 R0, P3, PT, R8, R0, RZ ;  /* 0x0000000008007210 */ /* 0x004fca0007f7e0ff */
[----:B------:R-:W-:Y:S01]  /*30560*/  STL [R1+0x688], R0 ;  /* 0x0006880001007387 */ /* 0x000fe20000100800 */
[----:B----4-:R-:W-:-:S04]  /*30570*/  IMAD.X R18, R9, 0x1, R18, P2 ;  /* 0x0000000109127824 */ /* 0x010fc800010e0612 */
[----:B------:R-:W-:Y:S01]  /*30580*/  @!P4 IMAD.MOV.U32 R19, RZ, RZ, R18 ;  /* 0x000000ffff13c224 */ /* 0x000fe200078e0012 */
[----:B------:R0:W-:Y:S01]  /*30590*/  STL [R1+0x66c], R18 ;  /* 0x00066c1201007387 */ /* 0x0001e20000100800 */
[----:B------:R-:W-:Y:S02]  /*305a0*/  @!P4 IMAD.MOV.U32 R20, RZ, RZ, R0 ;  /* 0x000000ffff14c224 */ /* 0x000fe400078e0000 */
[----:B0-----:R-:W-:Y:S02]  /*305b0*/  @!P4 IMAD.MOV.U32 R18, RZ, RZ, R2 ;  /* 0x000000ffff12c224 */ /* 0x001fe400078e0002 */
[----:B---3--:R-:W-:-:S04]  /*305c0*/  IMAD.X R4, R9, 0x1, R4, P3 ;  /* 0x0000000109047824 */ /* 0x008fc800018e0604 */
[----:B------:R-:W-:-:S05]  /*305d0*/  @!P4 IMAD.MOV.U32 R21, RZ, RZ, R4 ;  /* 0x000000ffff15c224 */ /* 0x000fca00078e0004 */
[----:B------:R0:W2:Y:S01]  /*305e0*/  @!P4 LDG.E.U8 R17, desc[UR22][R20.64] ;  /* 0x000000161411c981 */ /* 0x0000a2000c1e1100 */
[----:B------:R-:W-:-:S05]  /*305f0*/  IADD3 R23, P2, PT, R8, R23, RZ ;  /* 0x0000001708177210 */ /* 0x000fca0007f5e0ff */
[----:B------:R-:W-:Y:S01]  /*30600*/  IMAD.X R27, R9, 0x1, R27, P2 ;  /* 0x00000001091b7824 */ /* 0x000fe200010e061b */
[----:B------:R-:W-:Y:S01]  /*30610*/  STL [R1+0x690], R23 ;  /* 0x0006901701007387 */ /* 0x000fe20000100800 */
[----:B------:R-:W-:-:S03]  /*30620*/  IADD3 R7, P2, PT, R8, R7, RZ ;  /* 0x0000000708077210 */ /* 0x000fc60007f5e0ff */
[----:B------:R-:W3:Y:S04]  /*30630*/  LDL.LU R2, [R1+0x6d0] ;  /* 0x0006d00001027983 */ /* 0x000ee80000300800 */
[----:B------:R1:W-:Y:S01]  /*30640*/  STL [R1+0x684], R4 ;  /* 0x0006840401007387 */ /* 0x0003e20000100800 */
[----:B0-----:R-:W-:-:S03]  /*30650*/  @!P4 IMAD.MOV.U32 R20, RZ, RZ, R23 ;  /* 0x000000ffff14c224 */ /* 0x001fc600078e0017 */
[----:B-1----:R-:W4:Y:S04]  /*30660*/  LDL.LU R4, [R1+0x6cc] ;  /* 0x0006cc0001047983 */ /* 0x002f280000300800 */
[----:B------:R-:W-:Y:S04]  /*30670*/  STL [R1+0x68c], R27 ;  /* 0x00068c1b01007387 */ /* 0x000fe80000100800 */
[----:B------:R-:W2:Y:S04]  /*30680*/  LDL.LU R26, [R1+0x6e4] ;  /* 0x0006e400011a7983 */ /* 0x000ea80000300800 */
[----:B------:R-:W2:Y:S01]  /*30690*/  LDL.LU R0, [R1+0x6e8] ;  /* 0x0006e80001007983 */ /* 0x000ea20000300800 */
[----:B------:R-:W-:-:S03]  /*306a0*/  IMAD.X R22, R9, 0x1, R22, P2 ;  /* 0x0000000109167824 */ /* 0x000fc600010e0616 */
[----:B------:R-:W2:Y:S01]  /*306b0*/  LDL.LU R28, [R1+0x23c] ;  /* 0x00023c00011c7983 */ /* 0x000ea20000300800 */
[----:B------:R-:W-:-:S03]  /*306c0*/  @!P4 IMAD.MOV.U32 R23, RZ, RZ, R22 ;  /* 0x000000ffff17c224 */ /* 0x000fc600078e0016 */
[----:B------:R-:W-:Y:S01]  /*306d0*/  STL [R1+0x6a8], R7 ;  /* 0x0006a80701007387 */ /* 0x000fe20000100800 */
[----:B------:R-:W-:-:S05]  /*306e0*/  IADD3 R3, P3, PT, R8, R3, RZ ;  /* 0x0000000308037210 */ /* 0x000fca0007f7e0ff */
[----:B------:R-:W-:Y:S04]  /*306f0*/  STL [R1+0x6b0], R3 ;  /* 0x0006b00301007387 */ /* 0x000fe80000100800 */
[----:B------:R0:W-:Y:S01]  /*30700*/  STL [R1+0x6a4], R22 ;  /* 0x0006a41601007387 */ /* 0x0001e20000100800 */
[----:B------:R-:W-:Y:S01]  /*30710*/  IADD3 R24, P2, PT, R8, R24, RZ ;  /* 0x0000001808187210 */ /* 0x000fe20007f5e0ff */
[----:B0-----:R-:W-:-:S04]  /*30720*/  @!P4 IMAD.MOV.U32 R22, RZ, RZ, R7 ;  /* 0x000000ffff16c224 */ /* 0x001fc800078e0007 */
[----:B------:R-:W-:Y:S04]  /*30730*/  STL [R1+0x6c8], R24 ;  /* 0x0006c81801007387 */ /* 0x000fe80000100800 */
[----:B------:R-:W2:Y:S01]  /*30740*/  LDL.LU R7, [R1+0x240] ;  /* 0x0002400001077983 */ /* 0x000ea20000300800 */
[----:B------:R-:W-:Y:S01]  /*30750*/  PRMT R16, RZ, 0x7610, R16 ;  /* 0x00007610ff107816 */ /* 0x000fe20000000010 */
[----:B------:R-:W-:-:S05]  /*30760*/  IMAD.X R6, R9, 0x1, R6, P3 ;  /* 0x0000000109067824 */ /* 0x000fca00018e0606 */
[----:B------:R0:W2:Y:S01]  /*30770*/  @!P4 LDG.E.U8 R16, desc[UR22][R18.64] ;  /* 0x000000161210c981 */ /* 0x0000a2000c1e1100 */
[----:B------:R-:W-:Y:S02]  /*30780*/  @!P4 IMAD.MOV.U32 R21, RZ, RZ, R27 ;  /* 0x000000ffff15c224 */ /* 0x000fe400078e001b */
[----:B------:R-:W-:Y:S01]  /*30790*/  IMAD.X R25, R9, 0x1, R25, P2 ;  /* 0x0000000109197824 */ /* 0x000fe200010e0619 */
[----:B0-----:R-:W-:Y:S02]  /*307a0*/  PRMT R19, RZ, 0x7610, R19 ;  /* 0x00007610ff137816 */ /* 0x001fe40000000013 */
[----:B------:R-:W-:Y:S01]  /*307b0*/  PRMT R18, RZ, 0x7610, R18 ;  /* 0x00007610ff127816 */ /* 0x000fe20000000012 */
[----:B------:R0:W-:Y:S04]  /*307c0*/  STL [R1+0x6ac], R6 ;  /* 0x0006ac0601007387 */ /* 0x0001e80000100800 */
[----:B------:R1:W2:Y:S04]  /*307d0*/  @!P4 LDG.E.U8 R19, desc[UR22][R22.64] ;  /* 0x000000161613c981 */ /* 0x0002a8000c1e1100 */
[----:B------:R0:W2:Y:S01]  /*307e0*/  @!P4 LDG.E.U8 R18, desc[UR22][R20.64] ;  /* 0x000000161412c981 */ /* 0x0000a2000c1e1100 */
[----:B-1----:R-:W-:-:S03]  /*307f0*/  @!P4 IMAD.MOV.U32 R23, RZ, RZ, R6 ;  /* 0x000000ffff17c224 */ /* 0x002fc600078e0006 */
[----:B0-----:R-:W2:Y:S01]  /*30800*/  LDL.LU R6, [R1+0x6fc] ;  /* 0x0006fc0001067983 */ /* 0x001ea20000300800 */
[----:B------:R-:W-:Y:S01]  /*30810*/  @!P4 IMAD.MOV.U32 R22, RZ, RZ, R3 ;  /* 0x000000ffff16c224 */ /* 0x000fe200078e0003 */
[----:B------:R-:W-:Y:S02]  /*30820*/  PRMT R20, RZ, 0x7610, R20 ;  /* 0x00007610ff147816 */ /* 0x000fe40000000014 */
[----:B------:R0:W-:Y:S04]  /*30830*/  STL [R1+0x6c4], R25 ;  /* 0x0006c41901007387 */ /* 0x0001e80000100800 */
[----:B------:R-:W2:Y:S04]  /*30840*/  LDL.LU R3, [R1+0x700] ;  /* 0x0007000001037983 */ /* 0x000ea80000300800 */
[----:B------:R-:W2:Y:S04]  /*30850*/  LDL.LU R33, [R1+0x704] ;  /* 0x0007040001217983 */ /* 0x000ea80000300800 */
[----:B------:R-:W2:Y:S04]  /*30860*/  LDL.LU R31, [R1+0x708] ;  /* 0x00070800011f7983 */ /* 0x000ea80000300800 */
[----:B------:R1:W2:Y:S02]  /*30870*/  @!P4 LDG.E.U8 R20, desc[UR22][R22.64] ;  /* 0x000000161614c981 */ /* 0x0002a4000c1e1100 */
[----:B-1----:R-:W-:-:S02]  /*30880*/  @!P4 IMAD.MOV.U32 R23, RZ, RZ, R25 ;  /* 0x000000ffff17c224 */ /* 0x002fc400078e0019 */
[----:B------:R-:W-:Y:S01]  /*30890*/  @!P4 IMAD.MOV.U32 R22, RZ, RZ, R24 ;  /* 0x000000ffff16c224 */ /* 0x000fe200078e0018 */
[----:B---3--:R-:W-:-:S05]  /*308a0*/  IADD3 R2, P2, PT, R8, R2, RZ ;  /* 0x0000000208027210 */ /* 0x008fca0007f5e0ff */
[----:B------:R-:W-:Y:S01]  /*308b0*/  STL [R1+0x6d0], R2 ;  /* 0x0006d00201007387 */ /* 0x000fe20000100800 */
[----:B------:R-:W-:Y:S02]  /*308c0*/  @!P4 IMAD.MOV.U32 R24, RZ, RZ, R2 ;  /* 0x000000ffff18c224 */ /* 0x000fe400078e0002 */
[----:B----4-:R-:W-:-:S04]  /*308d0*/  IMAD.X R4, R9, 0x1, R4, P2 ;  /* 0x0000000109047824 */ /* 0x010fc800010e0604 */
[----:B0-----:R-:W-:Y:S01]  /*308e0*/  @!P4 IMAD.MOV.U32 R25, RZ, RZ, R4 ;  /* 0x000000ffff19c224 */ /* 0x001fe200078e0004 */
[----:B--2---:R-:W-:-:S05]  /*308f0*/  IADD3 R0, P3, PT, R8, R0, RZ ;  /* 0x0000000008007210 */ /* 0x004fca0007f7e0ff */
[----:B------:R-:W-:Y:S01]  /*30900*/  IMAD.X R26, R9, 0x1, R26, P3 ;  /* 0x00000001091a7824 */ /* 0x000fe200018e061a */
[----:B------:R-:W-:Y:S04]  /*30910*/  STL [R1+0x6e8], R0 ;  /* 0x0006e80001007387 */ /* 0x000fe80000100800 */
[----:B------:R0:W-:Y:S01]  /*30920*/  STL [R1+0x6cc], R4 ;  /* 0x0006cc0401007387 */ /* 0x0001e20000100800 */
[----:B------:R-:W-:Y:S01]  /*30930*/  @!P4 IMAD.MOV.U32 R27, RZ, RZ, R26 ;  /* 0x000000ffff1bc224 */ /* 0x000fe200078e001a */
[----:B------:R-:W-:-:S05]  /*30940*/  IADD3 R7, P2, PT, R8, R7, RZ ;  /* 0x0000000708077210 */ /* 0x000fca0007f5e0ff */
[----:B------:R-:W-:Y:S04]  /*30950*/  STL [R1+0x240], R7 ;  /* 0x0002400701007387 */ /* 0x000fe80000100800 */
[----:B0-----:R-:W2:Y:S04]  /*30960*/  LDL.LU R4, [R1+0x71c] ;  /* 0x00071c0001047983 */ /* 0x001ea80000300800 */
[----:B------:R0:W-:Y:S04]  /*30970*/  STL [R1+0x6e4], R26 ;  /* 0x0006e41a01007387 */ /* 0x0001e80000100800 */
[----:B------:R-:W3:Y:S04]  /*30980*/  LDL.LU R2, [R1+0x720] ;  /* 0x0007200001027983 */ /* 0x000ee80000300800 */
[----:B------:R-:W4:Y:S01]  /*30990*/  LDL.LU R30, [R1+0x724] ;  /* 0x00072400011e7983 */ /* 0x000f220000300800 */
[----:B0-----:R-:W-:-:S03]  /*309a0*/  @!P4 IMAD.MOV.U32 R26, RZ, RZ, R0 ;  /* 0x000000ffff1ac224 */ /* 0x001fc600078e0000 */
[----:B------:R-:W4:Y:S01]  /*309b0*/  LDL.LU R0, [R1+0x728] ;  /* 0x0007280001007983 */ /* 0x000f220000300800 */
[----:B------:R-:W-:Y:S01]  /*309c0*/  PRMT R21, RZ, 0x7610, R21 ;  /* 0x00007610ff157816 */ /* 0x000fe20000000015 */
[----:B------:R-:W-:-:S05]  /*309d0*/  IMAD.X R28, R9, 0x1, R28, P2 ;  /* 0x00000001091c7824 */ /* 0x000fca00010e061c */
[----:B------:R0:W4:Y:S02]  /*309e0*/  @!P4 LDG.E.U8 R21, desc[UR22][R22.64] ;  /* 0x000000161615c981 */ /* 0x000124000c1e1100 */
[----:B0-----:R-:W-:Y:S02]  /*309f0*/  PRMT R22, RZ, 0x7610, R22 ;  /* 0x00007610ff167816 */ /* 0x001fe40000000016 */
[C---:B------:R-:W-:Y:S02]  /*30a00*/  IADD3 R3, P3, PT, R8.reuse, R3, RZ ;  /* 0x0000000308037210 */ /* 0x040fe40007f7e0ff */
[----:B------:R-:W-:Y:S01]  /*30a10*/  PRMT R23, RZ, 0x7610, R23 ;  /* 0x00007610ff177816 */ /* 0x000fe20000000017 */
[----:B------:R0:W-:Y:S02]  /*30a20*/  STL [R1+0x23c], R28 ;  /* 0x00023c1c01007387 */ /* 0x0001e40000100800 */
[----:B------:R-:W-:Y:S02]  /*30a30*/  IMAD.X R6, R9, 0x1, R6, P3 ;  /* 0x0000000109067824 */ /* 0x000fe400018e0606 */
[----:B------:R1:W4:Y:S01]  /*30a40*/  @!P4 LDG.E.U8 R22, desc[UR22][R24.64] ;  /* 0x000000161816c981 */ /* 0x000322000c1e1100 */
[----:B------:R-:W-:Y:S01]  /*30a50*/  IADD3 R31, P2, PT, R8, R31, RZ ;  /* 0x0000001f081f7210 */ /* 0x000fe20007f5e0ff */
[----:B------:R-:W-:-:S02]  /*30a60*/  @!P4 IMAD.MOV.U32 R29, RZ, RZ, R6 ;  /* 0x000000ffff1dc224 */ /* 0x000fc400078e0006 */
[----:B------:R0:W4:Y:S02]  /*30a70*/  @!P4 LDG.E.U8 R23, desc[UR22][R26.64] ;  /* 0x000000161a17c981 */ /* 0x000124000c1e1100 */
[----:B------:R-:W-:Y:S02]  /*30a80*/  IMAD.X R33, R9, 0x1, R33, P2 ;  /* 0x0000000109217824 */ /* 0x000fe400010e0621 */
[----:B------:R-:W4:Y:S01]  /*30a90*/  LDL.LU R32, [R1+0x73c] ;  /* 0x00073c0001207983 */ /* 0x000f220000300800 */
[----:B-1----:R-:W-:Y:S02]  /*30aa0*/  PRMT R24, RZ, 0x7610, R24 ;  /* 0x00007610ff187816 */ /* 0x002fe40000000018 */
[----:B------:R-:W-:Y:S01]  /*30ab0*/  PRMT R25, RZ, 0x7610, R25 ;  /* 0x00007610ff197816 */ /* 0x000fe20000000019 */
[----:B------:R-:W-:Y:S01]  /*30ac0*/  STL [R1+0x700], R3 ;  /* 0x0007000301007387 */ /* 0x000fe20000100800 */
[----:B0-----:R-:W-:Y:S02]  /*30ad0*/  @!P4 IMAD.MOV.U32 R26, RZ, RZ, R7 ;  /* 0x000000ffff1ac224 */ /* 0x001fe400078e0007 */
[----:B------:R-:W-:Y:S01]  /*30ae0*/  @!P4 IMAD.MOV.U32 R27, RZ, RZ, R28 ;  /* 0x000000ffff1bc224 */ /* 0x000fe200078e001c */
[----:B------:R-:W4:Y:S01]  /*30af0*/  LDL.LU R7, [R1+0x740] ;  /* 0x0007400001077983 */ /* 0x000f220000300800 */
[----:B------:R-:W-:-:S03]  /*30b00*/  @!P4 IMAD.MOV.U32 R28, RZ, RZ, R3 ;  /* 0x000000ffff1cc224 */ /* 0x000fc600078e0003 */
[----:B------:R-:W-:Y:S04]  /*30b10*/  STL [R1+0x708], R31 ;  /* 0x0007081f01007387 */ /* 0x000fe80000100800 */
[----:B------:R0:W4:Y:S04]  /*30b20*/  @!P4 LDG.E.U8 R24, desc[UR22][R26.64] ;  /* 0x000000161a18c981 */ /* 0x000128000c1e1100 */
[----:B------:R1:W-:Y:S04]  /*30b30*/  STL [R1+0x6fc], R6 ;  /* 0x0006fc0601007387 */ /* 0x0003e80000100800 */
[----:B------:R-:W-:Y:S01]  /*30b40*/  STL [R1+0x704], R33 ;  /* 0x0007042101007387 */ /* 0x000fe20000100800 */
[----:B0-----:R-:W-:-:S03]  /*30b50*/  PRMT R26, RZ, 0x7610, R26 ;  /* 0x00007610ff1a7816 */ /* 0x001fc6000000001a */
[----:B------:R0:W4:Y:S04]  /*30b60*/  @!P4 LDG.E.U8 R25, desc[UR22][R28.64] ;  /* 0x000000161c19c981 */ /* 0x000128000c1e1100 */
[----:B-1----:R-:W4:Y:S04]  /*30b70*/  LDL.LU R6, [R1+0x744] ;  /* 0x0007440001067983 */ /* 0x002f280000300800 */
[----:B------:R-:W4:Y:S01]  /*30b80*/  LDL.LU R3, [R1+0x748] ;  /* 0x0007480001037983 */ /* 0x000f220000300800 */
[----:B0-----:R-:W-:Y:S02]  /*30b90*/  @!P4 IMAD.MOV.U32 R28, RZ, RZ, R31 ;  /* 0x000000ffff1cc224 */ /* 0x001fe400078e001f */
[----:B------:R-:W-:-:S05]  /*30ba0*/  @!P4 IMAD.MOV.U32 R29, RZ, RZ, R33 ;  /* 0x000000ffff1dc224 */ /* 0x000fca00078e0021 */
[----:B------:R0:W4:Y:S01]  /*30bb0*/  @!P4 LDG.E.U8 R26, desc[UR22][R28.64] ;  /* 0x000000161c1ac981 */ /* 0x000122000c1e1100 */
[----:B---3--:R-:W-:-:S05]  /*30bc0*/  IADD3 R2, P2, PT, R8, R2, RZ ;  /* 0x0000000208027210 */ /* 0x008fca0007f5e0ff */
[C---:B--2---:R-:W-:Y:S01]  /*30bd0*/  IMAD.X R4, R9.reuse, 0x1, R4, P2 ;  /* 0x0000000109047824 */ /* 0x044fe200010e0604 */
[----:B------:R-:W-:Y:S01]  /*30be0*/  STL [R1+0x720], R2 ;  /* 0x0007200201007387 */ /* 0x000fe20000100800 */
[----:B----4-:R-:W-:Y:S02]  /*30bf0*/  IADD3 R0, P2, PT, R8, R0, RZ ;  /* 0x0000000008007210 */ /* 0x010fe40007f5e0ff */
[----:B0-----:R-:W-:Y:S01]  /*30c00*/  @!P4 IMAD.MOV.U32 R29, RZ, RZ, R4 ;  /* 0x000000ffff1dc224 */ /* 0x001fe200078e0004 */
[----:B------:R-:W2:Y:S04]  /*30c10*/  LDL.LU R34, [R1+0x75c] ;  /* 0x00075c0001227983 */ /* 0x000ea80000300800 */
[----:B------:R0:W-:Y:S01]  /*30c20*/  STL [R1+0x71c], R4 ;  /* 0x00071c0401007387 */ /* 0x0001e20000100800 */
[----:B------:R-:W-:-:S02]  /*30c30*/  IMAD.X R30, R9, 0x1, R30, P2 ;  /* 0x00000001091e7824 */ /* 0x000fc400010e061e */
[----:B------:R-:W-:Y:S01]  /*30c40*/  @!P4 IMAD.MOV.U32 R28, RZ, RZ, R2 ;  /* 0x000000ffff1cc224 */ /* 0x000fe200078e0002 */
[----:B0-----:R-:W3:Y:S01]  /*30c50*/  LDL.LU R4, [R1+0x760] ;  /* 0x0007600001047983 */ /* 0x001ee20000300800 */
[----:B------:R-:W-:-:S03]  /*30c60*/  @!P4 IMAD.MOV.U32 R31, RZ, RZ, R30 ;  /* 0x000000ffff1fc224 */ /* 0x000fc600078e001e */
[----:B------:R-:W4:Y:S04]  /*30c70*/  LDL.LU R2, [R1+0x764] ;  /* 0x0007640001027983 */ /* 0x000f280000300800 */
[----:B------:R-:W-:Y:S04]  /*30c80*/  STL [R1+0x728], R0 ;  /* 0x0007280001007387 */ /* 0x000fe80000100800 */
[----:B------:R0:W-:Y:S02]  /*30c90*/  STL [R1+0x724], R30 ;  /* 0x0007241e01007387 */ /* 0x0001e40000100800 */
[----:B0-----:R-:W-:-:S02]  /*30ca0*/  @!P4 IMAD.MOV.U32 R30, RZ, RZ, R0 ;  /* 0x000000ffff1ec224 */ /* 0x001fc400078e0000 */
[----:B------:R-:W4:Y:S01]  /*30cb0*/  LDL.LU R0, [R1+0x768] ;  /* 0x0007680001007983 */ /* 0x000f220000300800 */
[----:B------:R-:W-:Y:S02]  /*30cc0*/  PRMT R27, RZ, 0x7610, R27 ;  /* 0x00007610ff1b7816 */ /* 0x000fe4000000001b */
[----:B------:R-:W-:-:S04]  /*30cd0*/  IADD3 R7, P2, PT, R8, R7, RZ ;  /* 0x0000000708077210 */ /* 0x000fc80007f5e0ff */
[----:B------:R0:W4:Y:S01]  /*30ce0*/  @!P4 LDG.E.U8 R27, desc[UR22][R28.64] ;  /* 0x000000161c1bc981 */ /* 0x000122000c1e1100 */
[----:B------:R-:W-:-:S03]  /*30cf0*/  IMAD.X R32, R9, 0x1, R32, P2 ;  /* 0x0000000109207824 */ /* 0x000fc600010e0620 */
[----:B------:R1:W-:Y:S01]  /*30d00*/  STL [R1+0x740], R7 ;  /* 0x0007400701007387 */ /* 0x0003e20000100800 */
[----:B0-----:R-:W-:-:S03]  /*30d10*/  PRMT R28, RZ, 0x7610, R28 ;  /* 0x00007610ff1c7816 */ /* 0x001fc6000000001c */
[----:B------:R0:W-:Y:S01]  /*30d20*/  STL [R1+0x73c], R32 ;  /* 0x00073c2001007387 */ /* 0x0001e20000100800 */
[----:B------:R-:W-:-:S03]  /*30d30*/  PRMT R29, RZ, 0x7610, R29 ;  /* 0x00007610ff1d7816 */ /* 0x000fc6000000001d */
[----:B------:R-:W4:Y:S04]  /*30d40*/  LDL.LU R36, [R1+0x77c] ;  /* 0x00077c0001247983 */ /* 0x000f280000300800 */
[----:B------:R0:W4:Y:S01]  /*30d50*/  @!P4 LDG.E.U8 R28, desc[UR22][R30.64] ;  /* 0x000000161e1cc981 */ /* 0x000122000c1e1100 */
[----:B------:R-:W-:Y:S01]  /*30d60*/  IADD3 R3, P2, PT, R8, R3, RZ ;  /* 0x0000000308037210 */ /* 0x000fe20007f5e0ff */
[----:B0-----:R-:W-:Y:S02]  /*30d70*/  @!P4 IMAD.MOV.U32 R30, RZ, RZ, R7 ;  /* 0x000000ffff1ec224 */ /* 0x001fe400078e0007 */
[----:B------:R-:W-:Y:S01]  /*30d80*/  @!P4 IMAD.MOV.U32 R31, RZ, RZ, R32 ;  /* 0x000000ffff1fc224 */ /* 0x000fe200078e0020 */
[----:B-1----:R-:W4:Y:S01]  /*30d90*/  LDL.LU R7, [R1+0x780] ;  /* 0x0007800001077983 */ /* 0x002f220000300800 */
[----:B------:R-:W-:-:S03]  /*30da0*/  IMAD.X R6, R9, 0x1, R6, P2 ;  /* 0x0000000109067824 */ /* 0x000fc600010e0606 */
[----:B------:R0:W4:Y:S01]  /*30db0*/  @!P4 LDG.E.U8 R29, desc[UR22][R30.64] ;  /* 0x000000161e1dc981 */ /* 0x000122000c1e1100 */
[----:B------:R-:W-:-:S03]  /*30dc0*/  @!P4 IMAD.MOV.U32 R33, RZ, RZ, R6 ;  /* 0x000000ffff21c224 */ /* 0x000fc600078e0006 */
[----:B------:R-:W-:Y:S01]  /*30dd0*/  STL [R1+0x748], R3 ;  /* 0x0007480301007387 */ /* 0x000fe20000100800 */
[----:B------:R-:W-:-:S03]  /*30de0*/  @!P4 IMAD.MOV.U32 R32, RZ, RZ, R3 ;  /* 0x000000ffff20c224 */ /* 0x000fc600078e0003 */
[----:B------:R1:W-:Y:S01]  /*30df0*/  STL [R1+0x744], R6 ;  /* 0x0007440601007387 */ /* 0x0003e20000100800 */
[----:B0-----:R-:W-:-:S06]  /*30e00*/  PRMT R30, RZ, 0x7610, R30 ;  /* 0x00007610ff1e7816 */ /* 0x001fcc000000001e */
[----:B------:R0:W4:Y:S04]  /*30e10*/  @!P4 LDG.E.U8 R30, desc[UR22][R32.64] ;  /* 0x00000016201ec981 */ /* 0x000128000c1e1100 */
[----:B-1----:R-:W4:Y:S04]  /*30e20*/  LDL.LU R6, [R1+0x784] ;  /* 0x0007840001067983 */ /* 0x002f280000300800 */
[----:B------:R-:W4:Y:S01]  /*30e30*/  LDL.LU R3, [R1+0x788] ;  /* 0x0007880001037983 */ /* 0x000f220000300800 */
[----:B---3--:R-:W-:-:S05]  /*30e40*/  IADD3 R4, P2, PT, R8, R4, RZ ;  /* 0x0000000408047210 */ /* 0x008fca0007f5e0ff */
[----:B--2---:R-:W-:Y:S01]  /*30e50*/  IMAD.X R34, R9, 0x1, R34, P2 ;  /* 0x0000000109227824 */ /* 0x004fe200010e0622 */
[----:B------:R1:W-:Y:S01]  /*30e60*/  STL [R1+0x760], R4 ;  /* 0x0007600401007387 */ /* 0x0003e20000100800 */
[----:B0-----:R-:W-:-:S03]  /*30e70*/  @!P4 IMAD.MOV.U32 R32, RZ, RZ, R4 ;  /* 0x000000ffff20c224 */ /* 0x001fc600078e0004 */
[----:B------:R0:W-:Y:S04]  /*30e80*/  STL [R1+0x75c], R34 ;  /* 0x00075c2201007387 */ /* 0x0001e80000100800 */
[----:B------:R-:W2:Y:S04]  /*30e90*/  LDL.LU R38, [R1+0x79c] ;  /* 0x00079c0001267983 */ /* 0x000ea80000300800 */
[----:B-1----:R-:W3:Y:S01]  /*30ea0*/  LDL.LU R4, [R1+0x7a0] ;  /* 0x0007a00001047983 */ /* 0x002ee20000300800 */
[----:B----4-:R-:W-:-:S05]  /*30eb0*/  IADD3 R0, P2, PT, R8, R0, RZ ;  /* 0x0000000008007210 */ /* 0x010fca0007f5e0ff */
[----:B------:R-:W-:Y:S01]  /*30ec0*/  IMAD.X R2, R9, 0x1, R2, P2 ;  /* 0x0000000109027824 */ /* 0x000fe200010e0602 */
[----:B------:R-:W-:Y:S01]  /*30ed0*/  STL [R1+0x768], R0 ;  /* 0x0007680001007387 */ /* 0x000fe20000100800 */
[----:B------:R-:W-:Y:S02]  /*30ee0*/  @!P4 IMAD.MOV.U32 R33, RZ, RZ, R34 ;  /* 0x000000ffff21c224 */ /* 0x000fe400078e0022 */
[----:B------:R-:W-:Y:S01]  /*30ef0*/  @!P4 IMAD.MOV.U32 R35, RZ, RZ, R2 ;  /* 0x000000ffff23c224 */ /* 0x000fe200078e0002 */
[----:B------:R1:W-:Y:S01]  /*30f00*/  STL [R1+0x764], R2 ;  /* 0x0007640201007387 */ /* 0x0003e20000100800 */
[----:B0-----:R-:W-:-:S03]  /*30f10*/  @!P4 IMAD.MOV.U32 R34, RZ, RZ, R0 ;  /* 0x000000ffff22c224 */ /* 0x001fc600078e0000 */
[----:B-1----:R-:W4:Y:S04]  /*30f20*/  LDL.LU R2, [R1+0x7a4] ;  /* 0x0007a40001027983 */ /* 0x002f280000300800 */
[----:B------:R-:W4:Y:S01]  /*30f30*/  LDL.LU R0, [R1+0x7a8] ;  /* 0x0007a80001007983 */ /* 0x000f220000300800 */
[----:B------:R-:W-:-:S06]  /*30f40*/  PRMT R31, RZ, 0x7610, R31 ;  /* 0x00007610ff1f7816 */ /* 0x000fcc000000001f */
[----:B------:R0:W4:Y:S01]  /*30f50*/  @!P4 LDG.E.U8 R31, desc[UR22][R32.64] ;  /* 0x00000016201fc981 */ /* 0x000122000c1e1100 */
[----:B------:R-:W-:Y:S02]  /*30f60*/  IADD3 R7, P2, PT, R8, R7, RZ ;  /* 0x0000000708077210 */ /* 0x000fe40007f5e0ff */
[----:B0-----:R-:W-:-:S03]  /*30f70*/  PRMT R32, RZ, 0x7610, R32 ;  /* 0x00007610ff207816 */ /* 0x001fc60000000020 */
[----:B------:R-:W-:Y:S01]  /*30f80*/  IMAD.X R36, R9, 0x1, R36, P2 ;  /* 0x0000000109247824 */ /* 0x000fe200010e0624 */
[----:B------:R-:W-:Y:S02]  /*30f90*/  PRMT R33, RZ, 0x7610, R33 ;  /* 0x00007610ff217816 */ /* 0x000fe40000000021 */
[----:B------:R0:W4:Y:S04]  /*30fa0*/  @!P4 LDG.E.U8 R32, desc[UR22][R34.64] ;  /* 0x000000162220c981 */ /* 0x000128000c1e1100 */
[----:B------:R1:W-:Y:S01]  /*30fb0*/  STL [R1+0x780], R7 ;  /* 0x0007800701007387 */ /* 0x0003e20000100800 */
[----:B0-----:R-:W-:Y:S02]  /*30fc0*/  @!P4 IMAD.MOV.U32 R34, RZ, RZ, R7 ;  /* 0x000000ffff22c224 */ /* 0x001fe400078e0007 */
[----:B------:R-:W-:Y:S01]  /*30fd0*/  @!P4 IMAD.MOV.U32 R35, RZ, RZ, R36 ;  /* 0x000000ffff23c224 */ /* 0x000fe200078e0024 */
[----:B------:R0:W-:Y:S04]  /*30fe0*/  STL [R1+0x77c], R36 ;  /* 0x00077c2401007387 */ /* 0x0001e80000100800 */
[----:B-1----:R-:W4:Y:S01]  /*30ff0*/  LDL.LU R7, [R1+0x7bc] ;  /* 0x0007bc0001077983 */ /* 0x002f220000300800 */
[----:B------:R-:W-:-:S03]  /*31000*/  IADD3 R3, P2, PT, R8, R3, RZ ;  /* 0x0000000308037210 */ /* 0x000fc60007f5e0ff */
[----:B------:R1:W4:Y:S02]  /*31010*/  @!P4 LDG.E.U8 R33, desc[UR22][R34.64] ;  /* 0x000000162221c981 */ /* 0x000324000c1e1100 */
[----:B------:R-:W-:Y:S02]  /*31020*/  IMAD.X R6, R9, 0x1, R6, P2 ;  /* 0x0000000109067824 */ /* 0x000fe400010e0606 */
[----:B------:R1:W-:Y:S01]  /*31030*/  STL [R1+0x788], R3 ;  /* 0x0007880301007387 */ /* 0x0003e20000100800 */
[----:B0-----:R-:W-:Y:S02]  /*31040*/  @!P4 IMAD.MOV.U32 R36, RZ, RZ, R3 ;  /* 0x000000ffff24c224 */ /* 0x001fe400078e0003 */
[----:B------:R-:W-:Y:S01]  /*31050*/  @!P4 IMAD.MOV.U32 R37, RZ, RZ, R6 ;  /* 0x000000ffff25c224 */ /* 0x000fe200078e0006 */
[----:B------:R0:W-:Y:S01]  /*31060*/  STL [R1+0x784], R6 ;  /* 0x0007840601007387 */ /* 0x0001e20000100800 */
[----:B-1----:R-:W-:-:S03]  /*31070*/  PRMT R34, RZ, 0x7610, R34 ;  /* 0x00007610ff227816 */ /* 0x002fc60000000022 */
[----:B------:R-:W4:Y:S04]  /*31080*/  LDL.LU R3, [R1+0x7c0] ;  /* 0x0007c00001037983 */ /* 0x000f280000300800 */
[----:B0-----:R-:W4:Y:S04]  /*31090*/  LDL.LU R6, [R1+0x7c4] ;  /* 0x0007c40001067983 */ /* 0x001f280000300800 */
[----:B------:R0:W4:Y:S01]  /*310a0*/  @!P4 LDG.E.U8 R34, desc[UR22][R36.64] ;  /* 0x000000162422c981 */ /* 0x000122000c1e1100 */
[----:B---3--:R-:W-:-:S05]  /*310b0*/  IADD3 R4, P2, PT, R8, R4, RZ ;  /* 0x0000000408047210 */ /* 0x008fca0007f5e0ff */
[----:B--2---:R-:W-:Y:S01]  /*310c0*/  IMAD.X R38, R9, 0x1, R38, P2 ;  /* 0x0000000109267824 */ /* 0x004fe200010e0626 */
[----:B------:R1:W-:Y:S01]  /*310d0*/  STL [R1+0x7a0], R4 ;  /* 0x0007a00401007387 */ /* 0x0003e20000100800 */
[----:B0-----:R-:W-:-:S03]  /*310e0*/  @!P4 IMAD.MOV.U32 R36, RZ, RZ, R4 ;  /* 0x000000ffff24c224 */ /* 0x001fc600078e0004 */
[----:B------:R0:W-:Y:S04]  /*310f0*/  STL [R1+0x79c], R38 ;  /* 0x00079c2601007387 */ /* 0x0001e80000100800 */
[----:B-1----:R-:W2:Y:S01]  /*31100*/  LDL.LU R4, [R1+0x7c8] ;  /* 0x0007c80001047983 */ /* 0x002ea20000300800 */
[----:B------:R-:W-:Y:S01]  /*31110*/  @!P4 IMAD.MOV.U32 R37, RZ, RZ, R38 ;  /* 0x000000ffff25c224 */ /* 0x000fe200078e0026 */
[----:B----4-:R-:W-:-:S05]  /*31120*/  IADD3 R0, P2, PT, R8, R0, RZ ;  /* 0x0000000008007210 */ /* 0x010fca0007f5e0ff */
[----:B------:R-:W-:Y:S01]  /*31130*/  IMAD.X R2, R9, 0x1, R2, P2 ;  /* 0x0000000109027824 */ /* 0x000fe200010e0602 */
[----:B------:R-:W-:Y:S01]  /*31140*/  STL [R1+0x7a8], R0 ;  /* 0x0007a80001007387 */ /* 0x000fe20000100800 */
[----:B0-----:R-:W-:Y:S02]  /*31150*/  @!P4 IMAD.MOV.U32 R38, RZ, RZ, R0 ;  /* 0x000000ffff26c224 */ /* 0x001fe400078e0000 */
[----:B------:R-:W-:Y:S01]  /*31160*/  @!P4 IMAD.MOV.U32 R39, RZ, RZ, R2 ;  /* 0x000000ffff27c224 */ /* 0x000fe200078e0002 */
[----:B------:R0:W-:Y:S04]  /*31170*/  STL [R1+0x7a4], R2 ;  /* 0x0007a40201007387 */ /* 0x0001e80000100800 */
[----:B0-----:R-:W3:Y:S04]  /*31180*/  LDL.LU R2, [R1+0x7dc] ;  /* 0x0007dc0001027983 */ /* 0x001ee80000300800 */
[----:B------:R-:W4:Y:S01]  /*31190*/  LDL.LU R0, [R1+0x7e0] ;  /* 0x0007e00001007983 */ /* 0x000f220000300800 */
[----:B------:R-:W-:-:S06]  /*311a0*/  PRMT R35, RZ, 0x7610, R35 ;  /* 0x00007610ff237816 */ /* 0x000fcc0000000023 */
[----:B------:R0:W3:Y:S02]  /*311b0*/  @!P4 LDG.E.U8 R35, desc[UR22][R36.64] ;  /* 0x000000162423c981 */ /* 0x0000e4000c1e1100 */
[----:B0-----:R-:W-:-:S06]  /*311c0*/  PRMT R36, RZ, 0x7610, R36 ;  /* 0x00007610ff247816 */ /* 0x001fcc0000000024 */
[----:B------:R0:W3:Y:S01]  /*311d0*/  @!P4 LDG.E.U8 R36, desc[UR22][R38.64] ;  /* 0x000000162624c981 */ /* 0x0000e2000c1e1100 */
[----:B------:R-:W-:-:S05]  /*311e0*/  IADD3 R3, P2, PT, R8, R3, RZ ;  /* 0x0000000308037210 */ /* 0x000fca0007f5e0ff */
[----:B------:R-:W-:Y:S01]  /*311f0*/  IMAD.X R7, R9, 0x1, R7, P2 ;  /* 0x0000000109077824 */ /* 0x000fe200010e0607 */
[----:B------:R-:W-:Y:S01]  /*31200*/  STL [R1+0x7c0], R3 ;  /* 0x0007c00301007387 */ /* 0x000fe20000100800 */
[----:B0-----:R-:W-:Y:S02]  /*31210*/  @!P4 IMAD.MOV.U32 R38, RZ, RZ, R3 ;  /* 0x000000ffff26c224 */ /* 0x001fe400078e0003 */
[----:B------:R-:W-:Y:S01]  /*31220*/  @!P4 IMAD.MOV.U32 R39, RZ, RZ, R7 ;  /* 0x000000ffff27c224 */ /* 0x000fe200078e0007 */
[----:B------:R0:W-:Y:S01]  /*31230*/  STL [R1+0x7bc], R7 ;  /* 0x0007bc0701007387 */ /* 0x0001e20000100800 */
[----:B------:R-:W-:-:S06]  /*31240*/  PRMT R37, RZ, 0x7610, R37 ;  /* 0x00007610ff257816 */ /* 0x000fcc0000000025 */
[----:B------:R1:W3:Y:S04]  /*31250*/  @!P4 LDG.E.U8 R37, desc[UR22][R38.64] ;  /* 0x000000162625c981 */ /* 0x0002e8000c1e1100 */
[----:B0-----:R-:W3:Y:S04]  /*31260*/  LDL.LU R7, [R1+0x7e4] ;  /* 0x0007e40001077983 */ /* 0x001ee80000300800 */
[----:B------:R-:W3:Y:S01]  /*31270*/  LDL.LU R3, [R1+0x7e8] ;  /* 0x0007e80001037983 */ /* 0x000ee20000300800 */
[----:B-1----:R-:W-:Y:S02]  /*31280*/  PRMT R38, RZ, 0x7610, R38 ;  /* 0x00007610ff267816 */ /* 0x002fe40000000026 */
[----:B--2---:R-:W-:-:S05]  /*31290*/  IADD3 R4, P2, PT, R8, R4, RZ ;  /* 0x0000000408047210 */ /* 0x004fca0007f5e0ff */
[----:B------:R-:W-:Y:S01]  /*312a0*/  IMAD.X R6, R9, 0x1, R6, P2 ;  /* 0x0000000109067824 */ /* 0x000fe200010e0606 */
[----:B------:R-:W-:Y:S01]  /*312b0*/  STL [R1+0x7c8], R4 ;  /* 0x0007c80401007387 */ /* 0x000fe20000100800 */
[----:B------:R-:W-:Y:S02]  /*312c0*/  @!P4 IMAD.MOV.U32 R40, RZ, RZ, R4 ;  /* 0x000000ffff28c224 */ /* 0x000fe400078e0004 */
[----:B------:R-:W-:Y:S01]  /*312d0*/  @!P4 IMAD.MOV.U32 R41, RZ, RZ, R6 ;  /* 0x000000ffff29c224 */ /* 0x000fe200078e0006 */
[----:B------:R0:W-:Y:S04]  /*312e0*/  STL [R1+0x7c4], R6 ;  /* 0x0007c40601007387 */ /* 0x0001e80000100800 */
[----:B------:R1:W2:Y:S04]  /*312f0*/  @!P4 LDG.E.U8 R38, desc[UR22][R40.64] ;  /* 0x000000162826c981 */ /* 0x0002a8000c1e1100 */
[----:B0-----:R-:W2:Y:S04]  /*31300*/  LDL.LU R6, [R1+0x7fc] ;  /* 0x0007fc0001067983 */ /* 0x001ea80000300800 */
[----:B------:R-:W2:Y:S01]  /*31310*/  LDL.LU R4, [R1+0x800] ;  /* 0x0008000001047983 */ /* 0x000ea20000300800 */
[----:B----4-:R-:W-:-:S05]  /*31320*/  IADD3 R0, P2, PT, R8, R0, RZ ;  /* 0x0000000008007210 */ /* 0x010fca0007f5e0ff */
[----:B---3--:R-:W-:Y:S01]  /*31330*/  IMAD.X R2, R9, 0x1, R2, P2 ;  /* 0x0000000109027824 */ /* 0x008fe200010e0602 */
[----:B------:R-:W-:Y:S01]  /*31340*/  STL [R1+0x7e0], R0 ;  /* 0x0007e00001007387 */ /* 0x000fe20000100800 */
[----:B-1----:R-:W-:Y:S02]  /*31350*/  @!P4 IMAD.MOV.U32 R40, RZ, RZ, R0 ;  /* 0x000000ffff28c224 */ /* 0x002fe400078e0000 */
[----:B------:R-:W-:Y:S01]  /*31360*/  @!P4 IMAD.MOV.U32 R41, RZ, RZ, R2 ;  /* 0x000000ffff29c224 */ /* 0x000fe200078e0002 */
[----:B------:R0:W-:Y:S04]  /*31370*/  STL [R1+0x7dc], R2 ;  /* 0x0007dc0201007387 */ /* 0x0001e80000100800 */
[----:B0-----:R-:W3:Y:S04]  /*31380*/  LDL.LU R2, [R1+0x804] ;  /* 0x0008040001027983 */ /* 0x001ee80000300800 */
[----:B------:R-:W4:Y:S01]  /*31390*/  LDL.LU R0, [R1+0x808] ;  /* 0x0008080001007983 */ /* 0x000f220000300800 */
[----:B------:R-:W-:-:S06]  /*313a0*/  PRMT R39, RZ, 0x7610, R39 ;  /* 0x00007610ff277816 */ /* 0x000fcc0000000027 */
[----:B------:R0:W3:Y:S02]  /*313b0*/  @!P4 LDG.E.U8 R39, desc[UR22][R40.64] ;  /* 0x000000162827c981 */ /* 0x0000e4000c1e1100 */
[----:B0-----:R-:W-:Y:S02]  /*313c0*/  PRMT R40, RZ, 0x7610, R40 ;  /* 0x00007610ff287816 */ /* 0x001fe40000000028 */
[----:B------:R-:W-:-:S05]  /*313d0*/  IADD3 R3, P2, PT, R8, R3, RZ ;  /* 0x0000000308037210 */ /* 0x000fca0007f5e0ff */
[----:B------:R-:W-:Y:S01]  /*313e0*/  IMAD.X R7, R9, 0x1, R7, P2 ;  /* 0x0000000109077824 */ /* 0x000fe200010e0607 */
[----:B------:R-:W-:Y:S01]  /*313f0*/  STL [R1+0x7e8], R3 ;  /* 0x0007e80301007387 */ /* 0x000fe20000100800 */
[----:B------:R-:W-:Y:S02]  /*31400*/  @!P4 IMAD.MOV.U32 R42, RZ, RZ, R3 ;  /* 0x000000ffff2ac224 */ /* 0x000fe400078e0003 */
[----:B------:R-:W-:Y:S01]  /*31410*/  @!P4 IMAD.MOV.U32 R43, RZ, RZ, R7 ;  /* 0x000000ffff2bc224 */ /* 0x000fe200078e0007 */
[----:B------:R0:W-:Y:S04]  /*31420*/  STL [R1+0x7e4], R7 ;  /* 0x0007e40701007387 */ /* 0x0001e80000100800 */
[----:B------:R-:W3:Y:S04]  /*31430*/  LDL.LU R46, [R1+0x81c] ;  /* 0x00081c00012e7983 */ /* 0x000ee80000300800 */
[----:B------:R1:W3:Y:S04]  /*31440*/  @!P4 LDG.E.U8 R40, desc[UR22][R42.64] ;  /* 0x000000162a28c981 */ /* 0x0002e8000c1e1100 */
[----:B0-----:R-:W3:Y:S01]  /*31450*/  LDL.LU R7, [R1+0x820] ;  /* 0x0008200001077983 */ /* 0x001ee20000300800 */
[----:B------:R-:W-:Y:S01]  /*31460*/  IMAD.MOV.U32 R3, RZ, RZ, R44 ;  /* 0x000000ffff037224 */ /* 0x000fe200078e002c */
        /* <DEDUP_REMOVED lines=8> */
[----:B----4-:R-:W-:-:S05]  /*314f0*/  IADD3 R0, P2, PT, R8, R0, RZ ;  /* 0x0000000008007210 */ /* 0x010fca0007f5e0ff */
[----:B---3--:R-:W-:Y:S01]  /*31500*/  IMAD.X R2, R9, 0x1, R2, P2 ;  /* 0x0000000109027824 */ /* 0x008fe200010e0602 */
[----:B------:R-:W-:Y:S01]  /*31510*/  STL [R1+0x808], R0 ;  /* 0x0008080001007387 */ /* 0x000fe20000100800 */
[----:B------:R-:W-:Y:S02]  /*31520*/  @!P4 IMAD.MOV.U32 R44, RZ, RZ, R0 ;  /* 0x000000ffff2cc224 */ /* 0x000fe400078e0000 */
[----:B------:R-:W-:Y:S01]  /*31530*/  @!P4 IMAD.MOV.U32 R45, RZ, RZ, R2 ;  /* 0x000000ffff2dc224 */ /* 0x000fe200078e0002 */
[----:B------:R0:W-:Y:S04]  /*31540*/  STL [R1+0x804], R2 ;  /* 0x0008040201007387 */ /* 0x0001e80000100800 */
[----:B0-----:R-:W3:Y:S04]  /*31550*/  LDL.LU R2, [R1+0x83c] ;  /* 0x00083c0001027983 */ /* 0x001ee80000300800 */
[----:B------:R-:W4:Y:S01]  /*31560*/  LDL.LU R0, [R1+0x840] ;  /* 0x0008400001007983 */ /* 0x000f220000300800 */
[----:B------:R-:W-:-:S06]  /*31570*/  PRMT R41, RZ, 0x7610, R41 ;  /* 0x00007610ff297816 */ /* 0x000fcc0000000029 */
[----:B------:R0:W3:Y:S02]  /*31580*/  @!P4 LDG.E.U8 R41, desc[UR22][R42.64] ;  /* 0x000000162a29c981 */ /* 0x0000e4000c1e1100 */
[----:B0-----:R-:W-:Y:S02]  /*31590*/  PRMT R42, RZ, 0x7610, R42 ;  /* 0x00007610ff2a7816 */ /* 0x001fe4000000002a */
[----:B------:R-:W-:-:S04]  /*315a0*/  PRMT R43, RZ, 0x7610, R43 ;  /* 0x00007610ff2b7816 */ /* 0x000fc8000000002b */
[----:B------:R0:W3:Y:S01]  /*315b0*/  @!P4 LDG.E.U8 R42, desc[UR22][R44.64] ;  /* 0x000000162c2ac981 */ /* 0x0000e2000c1e1100 */
[----:B------:R-:W-:-:S05]  /*315c0*/  IADD3 R7, P2, PT, R8, R7, RZ ;  /* 0x0000000708077210 */ /* 0x000fca0007f5e0ff */
[----:B------:R-:W-:Y:S01]  /*315d0*/  IMAD.X R46, R9, 0x1, R46, P2 ;  /* 0x00000001092e7824 */ /* 0x000fe200010e062e */
[----:B------:R1:W-:Y:S01]  /*315e0*/  STL [R1+0x820], R7 ;  /* 0x0008200701007387 */ /* 0x0003e20000100800 */
[----:B0-----:R-:W-:-:S03]  /*315f0*/  @!P4 IMAD.MOV.U32 R44, RZ, RZ, R7 ;  /* 0x000000ffff2cc224 */ /* 0x001fc600078e0007 */
[----:B------:R0:W-:Y:S04]  /*31600*/  STL [R1+0x81c], R46 ;  /* 0x00081c2e01007387 */ /* 0x0001e80000100800 */
[----:B------:R-:W3:Y:S01]  /*31610*/  LDL.LU R84, [R1+0x844] ;  /* 0x0008440001547983 */ /* 0x000ee20000300800 */
[----:B------:R-:W-:-:S03]  /*31620*/  @!P4 IMAD.MOV.U32 R45, RZ, RZ, R46 ;  /* 0x000000ffff2dc224 */ /* 0x000fc600078e002e */
[----:B-1----:R-:W3:Y:S04]  /*31630*/  LDL.LU R7, [R1+0x848] ;  /* 0x0008480001077983 */ /* 0x002ee80000300800 */
[----:B------:R1:W3:Y:S02]  /*31640*/  @!P4 LDG.E.U8 R43, desc[UR22][R44.64] ;  /* 0x000000162c2bc981 */ /* 0x0002e4000c1e1100 */
[----:B-1----:R-:W-:Y:S02]  /*31650*/  PRMT R44, RZ, 0x7610, R44 ;  /* 0x00007610ff2c7816 */ /* 0x002fe4000000002c */
[----:B--2---:R-:W-:-:S05]  /*31660*/  IADD3 R4, P2, PT, R8, R4, RZ ;  /* 0x0000000408047210 */ /* 0x004fca0007f5e0ff */
[----:B------:R-:W-:Y:S01]  /*31670*/  IMAD.X R6, R9, 0x1, R6, P2 ;  /* 0x0000000109067824 */ /* 0x000fe200010e0606 */
[----:B------:R-:W-:Y:S01]  /*31680*/  STL [R1+0x828], R4 ;  /* 0x0008280401007387 */ /* 0x000fe20000100800 */
[----:B0-----:R-:W-:Y:S02]  /*31690*/  @!P4 IMAD.MOV.U32 R46, RZ, RZ, R4 ;  /* 0x000000ffff2ec224 */ /* 0x001fe400078e0004 */
        /* <DEDUP_REMOVED lines=13> */
[----:B------:R-:W-:-:S02]  /*31770*/  PRMT R45, RZ, 0x7610, R45 ;  /* 0x00007610ff2d7816 */ /* 0x000fc4000000002d */
[----:B------:R-:W-:-:S04]  /*31780*/  PRMT R49, RZ, 0x7610, R49 ;  /* 0x00007610ff317816 */ /* 0x000fc80000000031 */
[----:B------:R0:W3:Y:S01]  /*31790*/  @!P4 LDG.E.U8 R45, desc[UR22][R46.64] ;  /* 0x000000162e2dc981 */ /* 0x0000e2000c1e1100 */
[----:B------:R-:W-:-:S05]  /*317a0*/  IADD3 R7, P2, PT, R8, R7, RZ ;  /* 0x0000000708077210 */ /* 0x000fca0007f5e0ff */
[----:B------:R-:W-:Y:S01]  /*317b0*/  IMAD.X R84, R9, 0x1, R84, P2 ;  /* 0x0000000109547824 */ /* 0x000fe200010e0654 */
[----:B------:R-:W-:Y:S01]  /*317c0*/  STL [R1+0x848], R7 ;  /* 0x0008480701007387 */ /* 0x000fe20000100800 */
[----:B0-----:R-:W-:Y:S02]  /*317d0*/  @!P4 IMAD.MOV.U32 R46, RZ, RZ, R7 ;  /* 0x000000ffff2ec224 */ /* 0x001fe400078e0007 */
[----:B------:R-:W-:Y:S01]  /*317e0*/  @!P4 IMAD.MOV.U32 R47, RZ, RZ, R84 ;  /* 0x000000ffff2fc224 */ /* 0x000fe200078e0054 */
[----:B------:R0:W-:Y:S04]  /*317f0*/  STL [R1+0x844], R84 ;  /* 0x0008445401007387 */ /* 0x0001e80000100800 */
[----:B------:R1:W3:Y:S04]  /*31800*/  @!P4 LDG.E.U8 R49, desc[UR22][R46.64] ;  /* 0x000000162e31c981 */ /* 0x0002e8000c1e1100 */
[----:B0-----:R-:W3:Y:S04]  /*31810*/  LDL.LU R84, [R1+0x87c] ;  /* 0x00087c0001547983 */ /* 0x001ee80000300800 */
[----:B------:R-:W3:Y:S01]  /*31820*/  LDL.LU R7, [R1+0x880] ;  /* 0x0008800001077983 */ /* 0x000ee20000300800 */
[----:B------:R-:W-:-:S02]  /*31830*/  PRMT R51, RZ, 0x7610, R51 ;  /* 0x00007610ff337816 */ /* 0x000fc40000000033 */
[----:B--2---:R-:W-:-:S05]  /*31840*/  IADD3 R4, P2, PT, R8, R4, RZ ;  /* 0x0000000408047210 */ /* 0x004fca0007f5e0ff */
[----:B------:R-:W-:Y:S01]  /*31850*/  IMAD.X R6, R9, 0x1, R6, P2 ;  /* 0x0000000109067824 */ /* 0x000fe200010e0606 */
[----:B------:R-:W-:Y:S01]  /*31860*/  STL [R1+0x860], R4 ;  /* 0x0008600401007387 */ /* 0x000fe20000100800 */
[----:B-1----:R-:W-:Y:S02]  /*31870*/  @!P4 IMAD.MOV.U32 R46, RZ, RZ, R4 ;  /* 0x000000ffff2ec224 */ /* 0x002fe400078e0004 */
        /* <DEDUP_REMOVED lines=108> */
[----:B------:R-:W-:Y:S04]  /*31f40*/  STL [R1+0x920], R7 ;  /* 0x0009200701007387 */ /* 0x000fe80000100800 */
[----:B------:R1:W-:Y:S04]  /*31f50*/  STL [R1+0x91c], R84 ;  /* 0x00091c5401007387 */ /* 0x0003e80000100800 */
[----:B------:R-:W3:Y:S04]  /*31f60*/  LDL.LU R88, [R1+0x974] ;  /* 0x0009740001587983 */ /* 0x000ee80000300800 */
[----:B------:R-:W3:Y:S01]  /*31f70*/  LDL.LU R86, [R1+0x978] ;  /* 0x0009780001567983 */ /* 0x000ee20000300800 */
[----:B0-----:R-:W-:-:S02]  /*31f80*/  @!P4 IMAD.MOV.U32 R46, RZ, RZ, R7 ;  /* 0x000000ffff2ec224 */ /* 0x001fc400078e0007 */
[----:B------:R-:W-:Y:S01]  /*31f90*/  @!P4 IMAD.MOV.U32 R47, RZ, RZ, R84 ;  /* 0x000000ffff2fc224 */ /* 0x000fe200078e0054 */
[----:B------:R-:W-:-:S04]  /*31fa0*/  PRMT R75, RZ, 0x7610, R75 ;  /* 0x00007610ff4b7816 */ /* 0x000fc8000000004b */
[----:B------:R0:W3:Y:S01]  /*31fb0*/  @!P4 LDG.E.U8 R73, desc[UR22][R46.64] ;  /* 0x000000162e49c981 */ /* 0x0000e2000c1e1100 */
[----:B--2---:R-:W-:-:S05]  /*31fc0*/  IADD3 R4, P2, PT, R8, R4, RZ ;  /* 0x0000000408047210 */ /* 0x004fca0007f5e0ff */
[----:B------:R-:W-:Y:S01]  /*31fd0*/  IMAD.X R6, R9, 0x1, R6, P2 ;  /* 0x0000000109067824 */ /* 0x000fe200010e0606 */
[----:B------:R-:W-:Y:S04]  /*31fe0*/  STL [R1+0x940], R4 ;  /* 0x0009400401007387 */ /* 0x000fe80000100800 */
[----:B------:R2:W-:Y:S04]  /*31ff0*/  STL [R1+0x93c], R6 ;  /* 0x00093c0601007387 */ /* 0x0005e80000100800 */
[----:B-1----:R-:W3:Y:S04]  /*32000*/  LDL.LU R84, [R1+0x98c] ;  /* 0x00098c0001547983 */ /* 0x002ee80000300800 */
[----:B------:R-:W3:Y:S01]  /*32010*/  LDL.LU R7, [R1+0x990] ;  /* 0x0009900001077983 */ /* 0x000ee20000300800 */
[----:B0-----:R-:W-:-:S02]  /*32020*/  @!P4 IMAD.MOV.U32 R46, RZ, RZ, R4 ;  /* 0x000000ffff2ec224 */ /* 0x001fc400078e0004 */
[----:B------:R-:W-:Y:S02]  /*32030*/  @!P4 IMAD.MOV.U32 R47, RZ, RZ, R6 ;  /* 0x000000ffff2fc224 */ /* 0x000fe400078e0006 */
[----:B--2---:R-:W2:Y:S04]  /*32040*/  LDL.LU R6, [R1+0x904] ;  /* 0x0009040001067983 */ /* 0x004ea80000300800 */
[----:B------:R-:W2:Y:S04]  /*32050*/  LDL.LU R4, [R1+0x908] ;  /* 0x0009080001047983 */ /* 0x000ea80000300800 */
[----:B------:R0:W2:Y:S01]  /*32060*/  @!P4 LDG.E.U8 R75, desc[UR22][R46.64] ;  /* 0x000000162e4bc981 */ /* 0x0000a2000c1e1100 */
[----:B----4-:R-:W-:-:S05]  /*32070*/  IADD3 R0, P2, PT, R8, R0, RZ ;  /* 0x0000000008007210 */ /* 0x010fca0007f5e0ff */
[----:B---3--:R-:W-:Y:S01]  /*32080*/  IMAD.X R2, R9, 0x1, R2, P2 ;  /* 0x0000000109027824 */ /* 0x008fe200010e0602 */
[----:B------:R-:W-:Y:S01]  /*32090*/  STL [R1+0x960], R0 ;  /* 0x0009600001007387 */ /* 0x000fe20000100800 */
[----:B0-----:R-:W-:Y:S02]  /*320a0*/  @!P4 IMAD.MOV.U32 R46, RZ, RZ, R0 ;  /* 0x000000ffff2ec224 */ /* 0x001fe400078e0000 */
        /* <DEDUP_REMOVED lines=8> */
[----:B------:R-:W-:Y:S02]  /*32130*/  IMAD.X R88, R9, 0x1, R88, P2 ;  /* 0x0000000109587824 */ /* 0x000fe400010e0658 */
[----:B0-----:R-:W-:Y:S02]  /*32140*/  @!P4 IMAD.MOV.U32 R46, RZ, RZ, R86 ;  /* 0x000000ffff2ec224 */ /* 0x001fe400078e0056 */
[----:B------:R-:W-:Y:S01]  /*32150*/  @!P4 IMAD.MOV.U32 R47, RZ, RZ, R88 ;  /* 0x000000ffff2fc224 */ /* 0x000fe200078e0058 */
[----:B------:R-:W-:Y:S01]  /*32160*/  PRMT R81, RZ, 0x7610, R81 ;  /* 0x00007610ff517816 */ /* 0x000fe20000000051 */
[----:B------:R0:W-:Y:S04]  /*32170*/  STL [R1+0x978], R86 ;  /* 0x0009785601007387 */ /* 0x0001e80000100800 */
[----:B------:R1:W3:Y:S04]  /*32180*/  @!P4 LDG.E.U8 R79, desc[UR22][R46.64] ;  /* 0x000000162e4fc981 */ /* 0x0002e8000c1e1100 */
[----:B------:R0:W-:Y:S01]  /*32190*/  STL [R1+0x974], R88 ;  /* 0x0009745801007387 */ /* 0x0001e20000100800 */
[----:B------:R-:W-:-:S02]  /*321a0*/  PRMT R83, RZ, 0x7610, R83 ;  /* 0x00007610ff537816 */ /* 0x000fc40000000053 */
[----:B------:R-:W-:Y:S02]  /*321b0*/  PRMT R85, RZ, 0x7610, R85 ;  /* 0x00007610ff557816 */ /* 0x000fe40000000055 */
[----:B------:R-:W-:-:S05]  /*321c0*/  IADD3 R7, P2, PT, R8, R7, RZ ;  /* 0x0000000708077210 */ /* 0x000fca0007f5e0ff */
[----:B------:R-:W-:Y:S01]  /*321d0*/  IMAD.X R84, R9, 0x1, R84, P2 ;  /* 0x0000000109547824 */ /* 0x000fe200010e0654 */
[----:B--2---:R-:W-:Y:S01]  /*321e0*/  IADD3 R4, P2, PT, R8, R4, RZ ;  /* 0x0000000408047210 */ /* 0x004fe20007f5e0ff */
[----:B-1----:R-:W-:-:S04]  /*321f0*/  @!P4 IMAD.MOV.U32 R46, RZ, RZ, R7 ;  /* 0x000000ffff2ec224 */ /* 0x002fc800078e0007 */
[----:B------:R-:W-:Y:S02]  /*32200*/  IMAD.X R6, R9, 0x1, R6, P2 ;  /* 0x0000000109067824 */ /* 0x000fe400010e0606 */
[----:B------:R-:W-:Y:S01]  /*32210*/  @!P4 IMAD.MOV.U32 R47, RZ, RZ, R84 ;  /* 0x000000ffff2fc224 */ /* 0x000fe200078e0054 */
[----:B------:R-:W-:Y:S04]  /*32220*/  STL [R1+0x990], R7 ;  /* 0x0009900701007387 */ /* 0x000fe80000100800 */
[----:B------:R-:W-:Y:S04]  /*32230*/  STL [R1+0x98c], R84 ;  /* 0x00098c5401007387 */ /* 0x000fe80000100800 */
[----:B------:R1:W-:Y:S04]  /*32240*/  STL [R1+0x908], R4 ;  /* 0x0009080401007387 */ /* 0x0003e80000100800 */
[----:B------:R2:W3:Y:S04]  /*32250*/  @!P4 LDG.E.U8 R81, desc[UR22][R46.64] ;  /* 0x000000162e51c981 */ /* 0x0004e8000c1e1100 */
[----:B------:R0:W-:Y:S01]  /*32260*/  STL [R1+0x904], R6 ;  /* 0x0009040601007387 */ /* 0x0001e20000100800 */
[----:B----4-:R-:W-:Y:S01]  /*32270*/  IADD3 R0, P2, PT, R8, R0, RZ ;  /* 0x0000000008007210 */ /* 0x010fe20007f5e0ff */
[----:B--2---:R-:W-:-:S04]  /*32280*/  @!P4 IMAD.MOV.U32 R46, RZ, RZ, R4 ;  /* 0x000000ffff2ec224 */ /* 0x004fc800078e0004 */
[----:B---3--:R-:W-:Y:S01]  /*32290*/  IMAD.X R2, R9, 0x1, R2, P2 ;  /* 0x0000000109027824 */ /* 0x008fe200010e0602 */
[----:B------:R2:W-:Y:S01]  /*322a0*/  STL [R1+0x928], R0 ;  /* 0x0009280001007387 */ /* 0x0005e20000100800 */
[----:B------:R-:W-:-:S03]  /*322b0*/  @!P4 IMAD.MOV.U32 R47, RZ, RZ, R6 ;  /* 0x000000ffff2fc224 */ /* 0x000fc600078e0006 */
[----:B------:R3:W-:Y:S04]  /*322c0*/  STL [R1+0x924], R2 ;  /* 0x0009240201007387 */ /* 0x0007e80000100800 */
[----:B0-----:R-:W4:Y:S04]  /*322d0*/  LDL.LU R86, [R1+0x74] ;  /* 0x0000740001567983 */ /* 0x001f280000300800 */
[----:B------:R-:W4:Y:S04]  /*322e0*/  LDL.LU R88, [R1+0x6c] ;  /* 0x00006c0001587983 */ /* 0x000f280000300800 */
[----:B------:R-:W4:Y:S04]  /*322f0*/  LDL.LU R90, [R1+0x64] ;  /* 0x00006400015a7983 */ /* 0x000f280000300800 */
[----:B------:R0:W4:Y:S04]  /*32300*/  @!P4 LDG.E.U8 R83, desc[UR22][R46.64] ;  /* 0x000000162e53c981 */ /* 0x000128000c1e1100 */
[----:B------:R-:W4:Y:S04]  /*32310*/  LDL.LU R92, [R1+0x5c] ;  /* 0x00005c00015c7983 */ /* 0x000f280000300800 */
[----:B-1----:R-:W4:Y:S01]  /*32320*/  LDL.LU R4, [R1+0x54] ;  /* 0x0000540001047983 */ /* 0x002f220000300800 */
[----:B0-----:R-:W-:-:S02]  /*32330*/  @!P4 IMAD.MOV.U32 R46, RZ, RZ, R0 ;  /* 0x000000ffff2ec224 */ /* 0x001fc400078e0000 */
[----:B------:R-:W-:Y:S01]  /*32340*/  @!P4 IMAD.MOV.U32 R47, RZ, RZ, R2 ;  /* 0x000000ffff2fc224 */ /* 0x000fe200078e0002 */
[----:B------:R-:W4:Y:S01]  /*32350*/  LDL.LU R6, [R1+0x4c] ;  /* 0x00004c0001067983 */ /* 0x000f220000300800 */
[----:B------:R-:W-:-:S03]  /*32360*/  IMAD.MOV.U32 R84, RZ, RZ, R3 ;  /* 0x000000ffff547224 */ /* 0x000fc600078e0003 */
[----:B--2---:R-:W2:Y:S04]  /*32370*/  LDL.LU R0, [R1+0x44] ;  /* 0x0000440001007983 */ /* 0x004ea80000300800 */
[----:B---3--:R-:W3:Y:S04]  /*32380*/  LDL.LU R2, [R1+0x3c] ;  /* 0x00003c0001027983 */ /* 0x008ee80000300800 */
[----:B------:R-:W2:Y:S04]  /*32390*/  LDL.LU R7, [R1+0x34] ;  /* 0x0000340001077983 */ /* 0x000ea80000300800 */
[----:B------:R-:W2:Y:S04]  /*323a0*/  LDL.LU R3, [R1+0x2c] ;  /* 0x00002c0001037983 */ /* 0x000ea80000300800 */
[----:B------:R0:W2:Y:S04]  /*323b0*/  @!P4 LDG.E.U8 R85, desc[UR22][R46.64] ;  /* 0x000000162e55c981 */ /* 0x0000a8000c1e1100 */
[----:B------:R-:W2:Y:S04]  /*323c0*/  LDL.LU R46, [R1+0x944] ;  /* 0x00094400012e7983 */ /* 0x000ea80000300800 */
[----:B------:R-:W0:Y:S01]  /*323d0*/  LDL.LU R47, [R1+0x948] ;  /* 0x00094800012f7983 */ /* 0x000e220000300800 */
[----:B------:R-:W-:-:S02]  /*323e0*/  PRMT R87, RZ, 0x7610, R87 ;  /* 0x00007610ff577816 */ /* 0x000fc40000000057 */
[----:B0-----:R-:W-:-:S05]  /*323f0*/  IADD3 R47, P2, PT, R8, R47, RZ ;  /* 0x0000002f082f7210 */ /* 0x001fca0007f5e0ff */
[----:B--2---:R-:W-:Y:S01]  /*32400*/  IMAD.X R46, R9, 0x1, R46, P2 ;  /* 0x00000001092e7824 */ /* 0x004fe200010e062e */
[----:B------:R0:W-:Y:S04]  /*32410*/  STL [R1+0x948], R47 ;  /* 0x0009482f01007387 */ /* 0x0001e80000100800 */
[----:B------:R1:W-:Y:S01]  /*32420*/  STL [R1+0x944], R46 ;  /* 0x0009442e01007387 */ /* 0x0003e20000100800 */
[----:B0-----:R-:W-:-:S04]  /*32430*/  @!P4 LOP3.LUT R47, R47, R46, RZ, 0x3c, !PT ;  /* 0x0000002e2f2fc212 */ /* 0x001fc800078e3cff */
[----:B-1----:R-:W-:-:S04]  /*32440*/  @!P4 LOP3.LUT R46, R47, R46, RZ, 0x3c, !PT ;  /* 0x0000002e2f2ec212 */ /* 0x002fc800078e3cff */
[----:B------:R-:W-:-:S05]  /*32450*/  @!P4 LOP3.LUT R47, R47, R46, RZ, 0x3c, !PT ;  /* 0x0000002e2f2fc212 */ /* 0x000fca00078e3cff */
[----:B------:R0:W2:Y:S04]  /*32460*/  @!P4 LDG.E.U8 R87, desc[UR22][R46.64] ;  /* 0x000000162e57c981 */ /* 0x0000a8000c1e1100 */
[----:B------:R-:W2:Y:S04]  /*32470*/  LDL.LU R46, [R1+0x244] ;  /* 0x00024400012e7983 */ /* 0x000ea80000300800 */
[----:B------:R-:W0:Y:S01]  /*32480*/  LDL.LU R47, [R1+0x248] ;  /* 0x00024800012f7983 */ /* 0x000e220000300800 */
[----:B------:R-:W-:Y:S02]  /*32490*/  PRMT R89, RZ, 0x7610, R89 ;  /* 0x00007610ff597816 */ /* 0x000fe40000000059 */
        /* <DEDUP_REMOVED lines=21> */
[----:B------:R-:W1:Y:S01]  /*325f0*/  S2R R5, SR_TID.X ;  /* 0x0000000000057919 */ /* 0x000e620000002100 */
[----:B------:R-:W-:-:S02]  /*32600*/  PRMT R93, RZ, 0x7610, R93 ;  /* 0x00007610ff5d7816 */ /* 0x000fc4000000005d */
[----:B-1----:R-:W-:-:S04]  /*32610*/  LOP3.LUT R5, R5, 0x7f, RZ, 0xc0, !PT ;  /* 0x0000007f05057812 */ /* 0x002fc800078ec0ff */
[----:B------:R-:W-:-:S05]  /*32620*/  LOP3.LUT R5, R5, 0x20, RZ, 0x3c, !PT ;  /* 0x0000002005057812 */ /* 0x000fca00078e3cff */
[----:B------:R-:W-:Y:S04]  /*32630*/  STS.U8 [R5+UR9+0x8f00], R84 ;  /* 0x008f005405007988 */ /* 0x000fe80008000009 */
[----:B----4-:R-:W-:Y:S04]  /*32640*/  STS.U8 [R5+UR9+0x9100], R86 ;  /* 0x0091005605007988 */ /* 0x010fe80008000009 */
[----:B------:R-:W-:Y:S04]  /*32650*/  STS.U8 [R5+UR9+0x9300], R88 ;  /* 0x0093005805007988 */ /* 0x000fe80008000009 */
[----:B------:R-:W-:Y:S04]  /*32660*/  STS.U8 [R5+UR9+0x9500], R90 ;  /* 0x0095005a05007988 */ /* 0x000fe80008000009 */
[----:B------:R-:W-:Y:S04]  /*32670*/  STS.U8 [R5+UR9+0x9700], R92 ;  /* 0x0097005c05007988 */ /* 0x000fe80008000009 */
[----:B------:R-:W-:Y:S04]  /*32680*/  STS.U8 [R5+UR9+0x9900], R4 ;  /* 0x0099000405007988 */ /* 0x000fe80008000009 */
[----:B------:R-:W-:Y:S04]  /*32690*/  STS.U8 [R5+UR9+0x9b00], R6 ;  /* 0x009b000605007988 */ /* 0x000fe80008000009 */
[----:B------:R-:W-:Y:S04]  /*326a0*/  STS.U8 [R5+UR9+0x9d00], R0 ;  /* 0x009d000005007988 */ /* 0x000fe80008000009 */
[----:B---3--:R-:W-:Y:S04]  /*326b0*/  STS.U8 [R5+UR9+0x9f00], R2 ;  /* 0x009f000205007988 */ /* 0x008fe80008000009 */
[----:B------:R-:W-:Y:S04]  /*326c0*/  STS.U8 [R5+UR9+0xa100], R7 ;  /* 0x00a1000705007988 */ /* 0x000fe80008000009 */
[----:B------:R-:W-:Y:S01]  /*326d0*/  STS.U8 [R5+UR9+0xa300], R3 ;  /* 0x00a3000305007988 */ /* 0x000fe20008000009 */
[----:B0-----:R-:W-:-:S05]  /*326e0*/  IADD3 R47, P2, PT, R8, R47, RZ ;  /* 0x0000002f082f7210 */ /* 0x001fca0007f5e0ff */
[----:B--2---:R-:W-:Y:S01]  /*326f0*/  IMAD.X R46, R9, 0x1, R46, P2 ;  /* 0x00000001092e7824 */ /* 0x004fe200010e062e */
[----:B------:R0:W-:Y:S04]  /*32700*/  STL [R1+0x250], R47 ;  /* 0x0002502f01007387 */ /* 0x0001e80000100800 */
[----:B------:R1:W-:Y:S01]  /*32710*/  STL [R1+0x24c], R46 ;  /* 0x00024c2e01007387 */ /* 0x0003e20000100800 */
[----:B0-----:R-:W-:-:S04]  /*32720*/  @!P4 LOP3.LUT R47, R47, R46, RZ, 0x3c, !PT ;  /* 0x0000002e2f2fc212 */ /* 0x001fc800078e3cff */
[----:B-1----:R-:W-:-:S04]  /*32730*/  @!P4 LOP3.LUT R46, R47, R46, RZ, 0x3c, !PT ;  /* 0x0000002e2f2ec212 */ /* 0x002fc800078e3cff */
[----:B------:R-:W-:-:S05]  /*32740*/  @!P4 LOP3.LUT R47, R47, R46, RZ, 0x3c, !PT ;  /* 0x0000002e2f2fc212 */ /* 0x000fca00078e3cff */
[----:B------:R-:W2:Y:S04]  /*32750*/  @!P4 LDG.E.U8 R93, desc[UR22][R46.64] ;  /* 0x000000162e5dc981 */ /* 0x000ea8000c1e1100 */
[----:B------:R-:W3:Y:S04]  /*32760*/  LDL.LU R46, [R1+0x24] ;  /* 0x00002400012e7983 */ /* 0x000ee80000300800 */
[----:B------:R-:W4:Y:S04]  /*32770*/  LDL.LU R47, [R1+0x1c] ;  /* 0x00001c00012f7983 */ /* 0x000f280000300800 */
        /* <DEDUP_REMOVED lines=9> */
[----:B------:R-:W3:Y:S04]  /*32810*/  LDL.LU R7, [R1+0xcf0] ;  /* 0x000cf00001077983 */ /* 0x000ee80000300800 */
[----:B------:R-:W3:Y:S04]  /*32820*/  LDL.LU R3, [R1+0xcec] ;  /* 0x000cec0001037983 */ /* 0x000ee80000300800 */
        /* <DEDUP_REMOVED lines=11> */
[----:B----4-:R1:W-:Y:S04]  /*328e0*/  STS.U8 [R5+UR9+0xa700], R47 ;  /* 0x00a7002f05007988 */ /* 0x0103e80008000009 */
[----:B------:R4:W-:Y:S04]  /*328f0*/  STS.U8 [R5+UR9+0xaf00], R92 ;  /* 0x00af005c05007988 */ /* 0x0009e80008000009 */
[----:B0-----:R-:W3:Y:S04]  /*32900*/  LDL.LU R46, [R1+0x30] ;  /* 0x00003000012e7983 */ /* 0x001ee80000300800 */
[----:B-1----:R-:W3:Y:S04]  /*32910*/  LDL.LU R47, [R1+0x28] ;  /* 0x00002800012f7983 */ /* 0x002ee80000300800 */
[----:B----4-:R-:W4:Y:S04]  /*32920*/  LDL.LU R92, [R1+0x38] ;  /* 0x00003800015c7983 */ /* 0x010f280000300800 */
[----:B------:R0:W-:Y:S04]  /*32930*/  STS.U8 [R5+UR9+0xb100], R88 ;  /* 0x00b1005805007988 */ /* 0x0001e80008000009 */
[----:B------:R1:W-:Y:S04]  /*32940*/  STS.U8 [R5+UR9+0xad00], R6 ;  /* 0x00ad000605007988 */ /* 0x0003e80008000009 */
[----:B------:R1:W-:Y:S04]  /*32950*/  STS.U8 [R5+UR9+0xb300], R84 ;  /* 0x00b3005405007988 */ /* 0x0003e80008000009 */
[----:B0-----:R-:W4:Y:S01]  /*32960*/  LDL.LU R88, [R1+0x40] ;  /* 0x0000400001587983 */ /* 0x001f220000300800 */
[----:B-1----:R-:W0:Y:S03]  /*32970*/  S2R R6, SR_TID.X ;  /* 0x0000000000067919 */ /* 0x002e260000002100 */
[----:B------:R-:W4:Y:S04]  /*32980*/  LDL.LU R84, [R1+0x48] ;  /* 0x0000480001547983 */ /* 0x000f280000300800 */
[----:B------:R-:W4:Y:S04]  /*32990*/  LDL.LU R80, [R1+0x50] ;  /* 0x0000500001507983 */ /* 0x000f280000300800 */
[----:B------:R-:W4:Y:S04]  /*329a0*/  LDL.LU R76, [R1+0x58] ;  /* 0x00005800014c7983 */ /* 0x000f280000300800 */
[----:B------:R-:W4:Y:S04]  /*329b0*/  LDL.LU R72, [R1+0x60] ;  /* 0x0000600001487983 */ /* 0x000f280000300800 */
[----:B------:R-:W4:Y:S04]  /*329c0*/  LDL.LU R68, [R1+0x68] ;  /* 0x0000680001447983 */ /* 0x000f280000300800 */
[----:B------:R-:W4:Y:S04]  /*329d0*/  LDL.LU R64, [R1+0x70] ;  /* 0x0000700001407983 */ /* 0x000f280000300800 */
[----:B------:R-:W4:Y:S04]  /*329e0*/  LDL.LU R60, [R1+0x78] ;  /* 0x00007800013c7983 */ /* 0x000f280000300800 */
[----:B------:R1:W-:Y:S04]  /*329f0*/  STS.U8 [R5+UR9+0xc100], R56 ;  /* 0x00c1003805007988 */ /* 0x0003e80008000009 */
[----:B------:R0:W-:Y:S04]  /*32a00*/  STS.U8 [R5+UR9+0xc300], R52 ;  /* 0x00c3003405007988 */ /* 0x0001e80008000009 */
[----:B------:R0:W-:Y:S04]  /*32a10*/  STS.U8 [R5+UR9+0xc500], R48 ;  /* 0x00c5003005007988 */ /* 0x0001e80008000009 */
[----:B-1----:R-:W4:Y:S04]  /*32a20*/  LDL.LU R56, [R1+0x80] ;  /* 0x0000800001387983 */ /* 0x002f280000300800 */
[----:B0-----:R-:W4:Y:S04]  /*32a30*/  LDL.LU R52, [R1+0x84] ;  /* 0x0000840001347983 */ /* 0x001f280000300800 */
        /* <DEDUP_REMOVED lines=44> */
[----:B------:R1:W-:Y:S02]  /*32d00*/  STS.U8 [R6+UR9+0xad80], R4 ;  /* 0x00ad800406007988 */ /* 0x0003e40008000009 */
[----:B-1----:R-:W1:Y:S02]  /*32d10*/  S2R R4, SR_TID.X ;  /* 0x0000000000047919 */ /* 0x002e640000002100 */
[----:B----4-:R0:W-:Y:S04]  /*32d20*/  STS.U8 [R6+UR9+0x9d80], R88 ;  /* 0x009d805806007988 */ /* 0x0101e80008000009 */
        /* <DEDUP_REMOVED lines=59> */
[----:B--2---:R-:W2:Y:S01]  /*330e0*/  FENCE.VIEW.ASYNC.S ;  /* 0x00000000000073c6 */ /* 0x004ea20000000000 */
[----:B------:R-:W-:Y:S01]  /*330f0*/  ULEA UR11, UR20, UR9, 0x3 ;  /* 0x00000009140b7291 */ /* 0x000fe2000f8e18ff */
[----:B-1----:R-:W-:Y:S01]  /*33100*/  LOP3.LUT R4, R4, 0x7f, RZ, 0xc0, !PT ;  /* 0x0000007f04047812 */ /* 0x002fe200078ec0ff */
[----:B------:R-:W-:-:S02]  /*33110*/  UMOV UR4, UR5 ;  /* 0x0000000500047c82 */ /* 0x000fc40008000000 */
[----:B------:R-:W-:Y:S01]  /*33120*/  UIADD3 UR11, UPT, UPT, UR11, 0x14000, URZ ;  /* 0x000140000b0b7890 */ /* 0x000fe2000fffe0ff */
[----:B------:R-:W-:Y:S01]  /*33130*/  LOP3.LUT R4, R4, 0x10, RZ, 0x3c, !PT ;  /* 0x0000001004047812 */ /* 0x000fe200078e3cff */
[----:B--2---:R-:W-:Y:S06]  /*33140*/  BAR.SYNC.DEFER_BLOCKING 0x0 ;  /* 0x0000000000007b1d */ /* 0x004fec0000010000 */
[----:B0-----:R-:W-:Y:S05]  /*33150*/  @P0 BRA `(.L_x_9) ;  /* 0x0000000000500947 */ /* 0x001fea0003800000 */
[----:B------:R-:W-:Y:S02]  /*33160*/  UIADD3 UR21, UPT, UPT, UR8, 0x100, URZ ;  /* 0x0000010008157890 */ /* 0x000fe4000fffe0ff */
[----:B------:R-:W-:Y:S01]  /*33170*/  UIADD3 UR34, UPT, UPT, UR8, 0x100, URZ ;  /* 0x0000010008227890 */ /* 0x000fe2000fffe0ff */
        /* <DEDUP_REMOVED lines=9> */
[----:B------:R0:W-:Y:S01]  /*33210*/  UTCQMMA gdesc[UR12], gdesc[UR16], tmem[UR8], tmem[UR18], idesc[UR19], UPT ;  /* 0x00ff12100c0075ea */ /* 0x0001e2000b800308 */
[----:B------:R-:W-:Y:S01]  /*33220*/  UMOV UR36, 0x0 ;  /* 0x0000000000247882 */ /* 0x000fe20000000000 */
[----:B------:R-:W-:Y:S01]  /*33230*/  UMOV UR37, 0x8408490 ;  /* 0x0840849000257882 */ /* 0x000fe20000000000 */
[----:B------:R0:W-:Y:S01]  /*33240*/  UTCQMMA gdesc[UR14], gdesc[UR28], tmem[UR8], tmem[UR30], idesc[UR31], UPT ;  /* 0x00ff1e1c0e0075ea */ /* 0x0001e2000b800308 */
[----:B------:R-:W-:Y:S01]  /*33250*/  UMOV UR5, UR6 ;  /* 0x0000000600057c82 */ /* 0x000fe20008000000 */
[----:B------:R0:W-:Y:S01]  /*33260*/  UTCQMMA gdesc[UR12], gdesc[UR24], tmem[UR21], tmem[UR32], idesc[UR33], UPT ;  /* 0x00ff20180c0075ea */ /* 0x0001e2000b800315 */
[----:B------:R0:W-:Y:S01]  /*33270*/  UTCQMMA gdesc[UR14], gdesc[UR26], tmem[UR34], tmem[UR36], idesc[UR37], UPT ;  /* 0x00ff241a0e0075ea */ /* 0x0001e2000b800322 */
[----:B------:R0:W-:Y:S01]  /*33280*/  UTCBAR [UR5], URZ ;  /* 0x000000ff050073e9 */ /* 0x0001e200080000ff */
[----:B------:R-:W-:Y:S01]  /*33290*/  NOP ;  /* 0x0000000000007918 */ /* 0x000fe20000000000 */
.L_x_9:
[----:B------:R-:W2:Y:S04]  /*332a0*/  LDL R11, [R1+0xb08] ;  /* 0x000b0800010b7983 */ /* 0x000ea80000100800 */
[----:B------:R-:W2:Y:S01]  /*332b0*/  LDL.LU R10, [R1+0xafc] ;  /* 0x000afc00010a7983 */ /* 0x000ea20000300800 */
[----:B------:R-:W-:-:S04]  /*332c0*/  UIADD3 UR20, UPT, UPT, UR20, 0x1, URZ ;  /* 0x0000000114147890 */ /* 0x000fc8000fffe0ff */
[----:B------:R-:W-:-:S04]  /*332d0*/  UISETP.GT.AND UP1, UPT, UR20, 0x1, UPT ;  /* 0x000000011400788c */ /* 0x000fc8000bf24270 */
[----:B0-----:R-:W-:Y:S02]  /*332e0*/  USEL UR5, URZ, 0x1, !UP1 ;  /* 0x00000001ff057887 */ /* 0x001fe4000c800000 */
[----:B------:R-:W-:Y:S02]  /*332f0*/  USEL UR20, UR20, URZ, !UP1 ;  /* 0x000000ff14147287 */ /* 0x000fe4000c800000 */
[----:B------:R-:W-:Y:S01]  /*33300*/  ULOP3.LUT UR5, UR4, UR5, URZ, 0x3c, !UPT ;  /* 0x0000000504057292 */ /* 0x000fe2000f8e3cff */
[----:B--2---:R-:W-:Y:S02]  /*33310*/  ISETP.NE.U32.AND P2, PT, R10, R11, PT ;  /* 0x0000000b0a00720c */ /* 0x004fe40003f45070 */
[----:B------:R-:W2:Y:S01]  /*33320*/  LDL.LU R11, [R1+0xb00] ;  /* 0x000b0000010b7983 */ /* 0x000ea20000300800 */
[----:B------:R-:W-:-:S03]  /*33330*/  IMAD.U32 R10, RZ, RZ, UR4 ;  /* 0x00000004ff0a7e24 */ /* 0x000fc6000f8e00ff */
[----:B--2---:R0:W-:Y:S07]  /*33340*/  STL [R1+0xafc], R11 ;  /* 0x000afc0b01007387 */ /* 0x0041ee0000100800 */
[----:B------:R-:W-:Y:S05]  /*33350*/  @P2 BRA `(.L_x_10) ;  /* 0xfffffefc00a82947 */ /* 0x000fea000383ffff */
.L_x_7:
[----:B------:R-:W2:Y:S01]  /*33360*/  LDL.LU R24, [R1+0xb1c] ;  /* 0x000b1c0001187983 */ /* 0x000ea20000300800 */
[----:B------:R-:W1:Y:S01]  /*33370*/  LDCU UR5, c[0x0][0x3b8] ;  /* 0x00007700ff0577ac */ /* 0x000e620008000800 */
[----:B------:R-:W3:Y:S01]  /*33380*/  LDC R18, c[0x0][0x3a0] ;  /* 0x0000e800ff127b82 */ /* 0x000ee20000000800 */
[C---:B-----5:R-:W-:Y:S01]  /*33390*/  VIADD R22, R0.reuse, 0x2 ;  /* 0x0000000200167836 */ /* 0x060fe20000000000 */
[----:B------:R-:W2:Y:S01]  /*333a0*/  LDCU.64 UR6, c[0x0][0x398] ;  /* 0x00007300ff0677ac */ /* 0x000ea20008000a00 */
[C---:B------:R-:W-:Y:S02]  /*333b0*/  VIADD R23, R0.reuse, 0x1 ;  /* 0x0000000100177836 */ /* 0x040fe40000000000 */
[C---:B------:R-:W-:Y:S01]  /*333c0*/  VIADD R3, R0.reuse, 0x3 ;  /* 0x0000000300037836 */ /* 0x040fe20000000000 */
[----:B------:R-:W4:Y:S01]  /*333d0*/  LDCU UR12, c[0x0][0x3b4] ;  /* 0x00007680ff0c77ac */ /* 0x000f220008000800 */
[C---:B------:R-:W-:Y:S01]  /*333e0*/  VIADD R32, R0.reuse, 0x4 ;  /* 0x0000000400207836 */ /* 0x040fe20000000000 */
[----:B------:R-:W0:Y:S01]  /*333f0*/  LDCU UR17, c[0x0][0x39c] ;  /* 0x00007380ff1177ac */ /* 0x000e220008000800 */
[----:B------:R-:W0:Y:S01]  /*33400*/  LDCU UR16, c[0x0][0x39c] ;  /* 0x00007380ff1077ac */ /* 0x000e220008000800 */
[----:B-1----:R-:W-:Y:S01]  /*33410*/  IMAD R25, R0, UR5, RZ ;  /* 0x0000000500197c24 */ /* 0x002fe2000f8e02ff */
[----:B------:R-:W1:Y:S03]  /*33420*/  LDCU UR18, c[0x0][0x39c] ;  /* 0x00007380ff1277ac */ /* 0x000e660008000800 */
[----:B------:R-:W-:Y:S01]  /*33430*/  VIADD R26, R25, UR5 ;  /* 0x00000005191a7c36 */ /* 0x000fe20008000000 */
[----:B------:R-:W0:Y:S01]  /*33440*/  LDCU.64 UR14, c[0x0][0x390] ;  /* 0x00007200ff0e77ac */ /* 0x000e220008000a00 */
[----:B---3--:R-:W-:-:S02]  /*33450*/  VIADD R20, R18, 0x3f ;  /* 0x0000003f12147836 */ /* 0x008fc40000000000 */
[----:B------:R-:W-:Y:S01]  /*33460*/  VIADD R27, R26, UR5 ;  /* 0x000000051a1b7c36 */ /* 0x000fe20008000000 */
[----:B------:R-:W3:Y:S02]  /*33470*/  LDCU UR13, c[0x0][0x39c] ;  /* 0x00007380ff0d77ac */ /* 0x000ee40008000800 */
[----:B------:R-:W-:Y:S01]  /*33480*/  ISETP.GE.AND P5, PT, R20, 0x40, PT ;  /* 0x000000401400780c */ /* 0x000fe20003fa6270 */
[----:B------:R-:W-:Y:S01]  /*33490*/  VIADD R28, R27, UR5 ;  /* 0x000000051b1c7c36 */ /* 0x000fe20008000000 */
[----:B------:R-:W0:Y:S03]  /*334a0*/  LDCU UR19, c[0x0][0x39c] ;  /* 0x00007380ff1377ac */ /* 0x000e260008000800 */
[----:B------:R-:W-:Y:S01]  /*334b0*/  VIADD R33, R28, UR5 ;  /* 0x000000051c217c36 */ /* 0x000fe20008000000 */
[----:B------:R-:W0:Y:S03]  /*334c0*/  LDCU UR20, c[0x0][0x39c] ;  /* 0x00007380ff1477ac */ /* 0x000e260008000800 */
[----:B------:R-:W-:-:S04]  /*334d0*/  VIADD R29, R33, UR5 ;  /* 0x00000005211d7c36 */ /* 0x000fc80008000000 */
[----:B------:R-:W-:-:S04]  /*334e0*/  VIADD R4, R29, UR5 ;  /* 0x000000051d047c36 */ /* 0x000fc80008000000 */
[----:B------:R-:W-:-:S04]  /*334f0*/  VIADD R5, R4, UR5 ;  /* 0x0000000504057c36 */ /* 0x000fc80008000000 */
[----:B------:R-:W-:-:S04]  /*33500*/  VIADD R6, R5, UR5 ;  /* 0x0000000505067c36 */ /* 0x000fc80008000000 */
[----:B------:R-:W-:-:S04]  /*33510*/  VIADD R7, R6, UR5 ;  /* 0x0000000506077c36 */ /* 0x000fc80008000000 */
[----:B------:R-:W-:-:S04]  /*33520*/  VIADD R8, R7, UR5 ;  /* 0x0000000507087c36 */ /* 0x000fc80008000000 */
[----:B------:R-:W-:-:S04]  /*33530*/  VIADD R9, R8, UR5 ;  /* 0x0000000508097c36 */ /* 0x000fc80008000000 */
[----:B------:R-:W-:-:S04]  /*33540*/  VIADD R10, R9, UR5 ;  /* 0x00000005090a7c36 */ /* 0x000fc80008000000 */
[----:B0-----:R-:W-:-:S04]  /*33550*/  VIADD R11, R10, UR5 ;  /* 0x000000050a0b7c36 */ /* 0x001fc80008000000 */
        /* <DEDUP_REMOVED lines=9> */
[----:B------:R-:W-:Y:S01]  /*335f0*/  VIADD R21, R20, UR5 ;  /* 0x0000000514157c36 */ /* 0x000fe20008000000 */
[C---:B--2---:R-:W-:Y:S01]  /*33600*/  ISETP.GE.AND P0, PT, R24.reuse, UR6, PT ;  /* 0x0000000618007c0c */ /* 0x044fe2000bf06270 */
[----:B----4-:R-:W-:-:S03]  /*33610*/  IMAD R2, R24, UR12, RZ ;  /* 0x0000000c18027c24 */ /* 0x010fc6000f8e02ff */
[----:B------:R-:W-:Y:S01]  /*33620*/  ISETP.LT.AND P4, PT, R22, UR17, !P0 ;  /* 0x0000001116007c0c */ /* 0x000fe2000c781270 */
[----:B------:R-:W-:Y:S01]  /*33630*/  VIADD R22, R21, UR5 ;  /* 0x0000000515167c36 */ /* 0x000fe20008000000 */
[----:B------:R-:W-:Y:S02]  /*33640*/  ISETP.LT.AND P3, PT, R23, UR16, !P0 ;  /* 0x0000001017007c0c */ /* 0x000fe4000c761270 */
[----:B-1----:R-:W-:Y:S01]  /*33650*/  ISETP.LT.AND P6, PT, R3, UR18, !P0 ;  /* 0x0000001203007c0c */ /* 0x002fe2000c7c1270 */
[----:B------:R-:W-:Y:S01]  /*33660*/  VIADD R23, R22, UR5 ;  /* 0x0000000516177c36 */ /* 0x000fe20008000000 */
[----:B------:R-:W-:-:S03]  /*33670*/  IADD3 R3, P2, PT, R2, UR14, RZ ;  /* 0x0000000e02037c10 */ /* 0x000fc6000ff5e0ff */
[----:B------:R-:W-:Y:S01]  /*33680*/  VIADD R24, R23, UR5 ;  /* 0x0000000517187c36 */ /* 0x000fe20008000000 */
[----:B------:R-:W-:Y:S01]  /*33690*/  LEA.HI.X.SX32 R2, R2, UR15, 0x1, P2 ;  /* 0x0000000f02027c11 */ /* 0x000fe200090f0eff */
[----:B---3--:R-:W-:Y:S08]  /*336a0*/  @!P5 BRA `(.L_x_11) ;  /* 0x000000000010d947 */ /* 0x008ff00003800000 */
[----:B------:R-:W-:-:S06]  /*336b0*/  USHF.L.U32 UR4, UR4, 0x1f, URZ ;  /* 0x0000001f04047899 */ /* 0x000fcc00080006ff */
[----:B------:R-:W-:-:S04]  /*336c0*/  IMAD.U32 R30, RZ, RZ, UR4 ;  /* 0x00000004ff1e7e24 */ /* 0x000fc8000f8e00ff */
[----:B------:R-:W0:Y:S02]  /*336d0*/  SYNCS.PHASECHK.TRANS64.TRYWAIT P2, [UR11], R30 ;  /* 0x0000001eff0075a7 */ /* 0x000e24000804110b */
[----:B0-----:R-:W-:Y:S05]  /*336e0*/  @!P2 BRA `(.L_x_12) ;  /* 0x0000018000a4a947 */ /* 0x001fea0003800000 */
.L_x_11:
[----:B------:R-:W-:Y:S01]  /*336f0*/  BAR.SYNC.DEFER_BLOCKING 0x0 ;  /* 0x0000000000007b1d */ /* 0x000fe20000010000 */
[CC--:B------:R-:W-:Y:S01]  /*33700*/  IADD3 R36, P2, PT, R25.reuse, R3.reuse, RZ ;  /* 0x0000000319247210 */ /* 0x0c0fe20007f5e0ff */
[----:B------:R-:W-:Y:S01]  /*33710*/  VIADD R31, R24, UR5 ;  /* 0x00000005181f7c36 */ /* 0x000fe20008000000 */
[CC--:B------:R-:W-:Y:S02]  /*33720*/  IADD3 R34, P5, PT, R26.reuse, R3.reuse, RZ ;  /* 0x000000031a227210 */ /* 0x0c0fe40007fbe0ff */
[-C--:B------:R-:W-:Y:S01]  /*33730*/  LEA.HI.X.SX32 R37, R25, R2.reuse, 0x1, P2 ;  /* 0x0000000219257211 */ /* 0x080fe200010f0eff */
[----:B------:R-:W-:Y:S01]  /*33740*/  VIADD R30, R31, UR5 ;  /* 0x000000051f1e7c36 */ /* 0x000fe20008000000 */
[----:B------:R-:W-:Y:S01]  /*33750*/  LEA.HI.X.SX32 R35, R26, R2, 0x1, P5 ;  /* 0x000000021a237211 */ /* 0x000fe200028f0eff */
[----:B------:R-:W0:Y:S02]  /*33760*/  LDCU UR4, c[0x0][0x39c] ;  /* 0x00007380ff0477ac */ /* 0x000e240008000800 */
[----:B------:R1:W-:Y:S01]  /*33770*/  STL.64 [R1+0x938], R36 ;  /* 0x0009382401007387 */ /* 0x0003e20000100a00 */
[----:B------:R-:W-:Y:S01]  /*33780*/  VIADD R25, R30, UR5 ;  /* 0x000000051e197c36 */ /* 0x000fe20008000000 */
[----:B------:R-:W2:Y:S02]  /*33790*/  LDCU UR6, c[0x0][0x39c] ;  /* 0x00007380ff0677ac */ /* 0x000ea40008000800 */
[----:B------:R3:W-:Y:S01]  /*337a0*/  STL.64 [R1+0x930], R34 ;  /* 0x0009302201007387 */ /* 0x0007e20000100a00 */
[----:B------:R-:W-:Y:S01]  /*337b0*/  VIADD R26, R25, UR5 ;  /* 0x00000005191a7c36 */ /* 0x000fe20008000000 */
[----:B------:R-:W4:Y:S01]  /*337c0*/  LDCU UR11, c[0x0][0x39c] ;  /* 0x00007380ff0b77ac */ /* 0x000f220008000800 */
[----:B------:R-:W5:Y:S01]  /*337d0*/  LDCU UR12, c[0x0][0x39c] ;  /* 0x00007380ff0c77ac */ /* 0x000f620008000800 */
[-C--:B-1----:R-:W-:Y:S01]  /*337e0*/  IADD3 R36, P2, PT, R27, R3.reuse, RZ ;  /* 0x000000031b247210 */ /* 0x082fe20007f5e0ff */
[----:B------:R-:W1:Y:S02]  /*337f0*/  @!P1 SYNCS.CCTL.IV [UR9+0x14000] ;  /* 0x01400000ff0099b1 */ /* 0x000e640008000009 */
[----:B-1----:R-:W-:Y:S01]  /*33800*/  BAR.SYNC.DEFER_BLOCKING 0x0 ;  /* 0x0000000000007b1d */ /* 0x002fe20000010000 */
[----:B---3--:R-:W-:-:S02]  /*33810*/  IADD3 R34, P5, PT, R28, R3, RZ ;  /* 0x000000031c227210 */ /* 0x008fc40007fbe0ff */
[-C--:B------:R-:W-:Y:S01]  /*33820*/  LEA.HI.X.SX32 R37, R27, R2.reuse, 0x1, P2 ;  /* 0x000000021b257211 */ /* 0x080fe200010f0eff */
[----:B------:R-:W-:Y:S01]  /*33830*/  VIADD R27, R26, UR5 ;  /* 0x000000051a1b7c36 */ /* 0x000fe20008000000 */
[-C--:B------:R-:W-:Y:S01]  /*33840*/  LEA.HI.X.SX32 R35, R28, R2.reuse, 0x1, P5 ;  /* 0x000000021c237211 */ /* 0x080fe200028f0eff */
[----:B------:R-:W1:Y:S02]  /*33850*/  LDCU UR14, c[0x0][0x39c] ;  /* 0x00007380ff0e77ac */ /* 0x000e640008000800 */
[----:B------:R-:W-:Y:S01]  /*33860*/  STL.64 [R1+0x928], R36 ;  /* 0x0009282401007387 */ /* 0x000fe20000100a00 */
[----:B------:R-:W-:Y:S01]  /*33870*/  VIADD R28, R27, UR5 ;  /* 0x000000051b1c7c36 */ /* 0x000fe20008000000 */
[----:B------:R-:W3:Y:S02]  /*33880*/  LDCU UR15, c[0x0][0x39c] ;  /* 0x00007380ff0f77ac */ /* 0x000ee40008000800 */
[----:B------:R0:W-:Y:S01]  /*33890*/  STL.64 [R1+0x920], R34 ;  /* 0x0009202201007387 */ /* 0x0001e20000100a00 */
[----:B------:R-:W1:Y:S01]  /*338a0*/  LDCU UR17, c[0x0][0x39c] ;  /* 0x00007380ff1177ac */ /* 0x000e620008000800 */
[----:B------:R-:W1:Y:S01]  /*338b0*/  LDCU UR18, c[0x0][0x39c] ;  /* 0x00007380ff1277ac */ /* 0x000e620008000800 */
[----:B------:R-:W1:Y:S01]  /*338c0*/  LDCU UR16, c[0x0][0x39c] ;  /* 0x00007380ff1077ac */ /* 0x000e620008000800 */
[-C--:B0-----:R-:W-:Y:S01]  /*338d0*/  IADD3 R34, P2, PT, R33, R3.reuse, RZ ;  /* 0x0000000321227210 */ /* 0x081fe20007f5e0ff */
[----:B------:R-:W0:Y:S01]  /*338e0*/  @!P1 SYNCS.CCTL.IV [UR9+0x14008] ;  /* 0x01400800ff0099b1 */ /* 0x000e220008000009 */
[----:B------:R-:W-:Y:S01]  /*338f0*/  IADD3 R36, P1, PT, R29, R3, RZ ;  /* 0x000000031d247210 */ /* 0x000fe20007f3e0ff */
[----:B------:R-:W0:Y:S01]  /*33900*/  LDCU UR9, c[0x0][0x39c] ;  /* 0x00007380ff0977ac */ /* 0x000e220008000800 */
[----:B------:R-:W-:-:S03]  /*33910*/  LEA.HI.X.SX32 R35, R33, R2, 0x1, P2 ;  /* 0x0000000221237211 */ /* 0x000fc600010f0eff */
[----:B------:R-:W-:Y:S01]  /*33920*/  STL [R1+0xef4], R36 ;  /* 0x000ef42401007387 */ /* 0x000fe20000100800 */
[----:B------:R-:W0:Y:S03]  /*33930*/  LDCU UR21, c[0x0][0x39c] ;  /* 0x00007380ff1577ac */ /* 0x000e260008000800 */
[----:B------:R-:W-:Y:S01]  /*33940*/  STL [R1+0xef0], R32 ;  /* 0x000ef02001007387 */ /* 0x000fe20000100800 */
[----:B------:R-:W0:Y:S03]  /*33950*/  LDCU UR24, c[0x0][0x39c] ;  /* 0x00007380ff1877ac */ /* 0x000e260008000800 */
[----:B------:R-:W-:Y:S01]  /*33960*/  STL.64 [R1+0x918], R34 ;  /* 0x0009182201007387 */ /* 0x000fe20000100a00 */
[----:B------:R-:W0:Y:S03]  /*33970*/  LDCU UR25, c[0x0][0x39c] ;  /* 0x00007380ff1977ac */ /* 0x000e260008000800 */
[----:B------:R-:W-:Y:S01]  /*33980*/  STL.64 [R1+0xee8], R30 ;  /* 0x000ee81e01007387 */ /* 0x000fe20000100a00 */
[----:B------:R-:W0:Y:S03]  /*33990*/  LDCU UR26, c[0x0][0x39c] ;  /* 0x00007380ff1a77ac */ /* 0x000e260008000800 */
[----:B------:R1:W-:Y:S01]  /*339a0*/  STL.64 [R1+0xee0], R28 ;  /* 0x000ee01c01007387 */ /* 0x0003e20000100a00 */
[----:B------:R-:W0:Y:S03]  /*339b0*/  LDCU UR27, c[0x0][0x39c] ;  /* 0x00007380ff1b77ac */ /* 0x000e260008000800 */
[----:B------:R-:W-:Y:S01]  /*339c0*/  STL.64 [R1+0xed8], R26 ;  /* 0x000ed81a01007387 */ /* 0x000fe20000100a00 */
[----:B------:R-:W0:Y:S03]  /*339d0*/  LDCU UR28, c[0x0][0x39c] ;  /* 0x00007380ff1c77ac */ /* 0x000e260008000800 */
[----:B------:R-:W-:Y:S01]  /*339e0*/  STL.64 [R1+0xed0], R24 ;  /* 0x000ed01801007387 */ /* 0x000fe20000100a00 */
[----:B------:R-:W0:Y:S01]  /*339f0*/  LDCU UR33, c[0x0][0x39c] ;  /* 0x00007380ff2177ac */ /* 0x000e220008000800 */
[----:B-1----:R-:W1:Y:S02]  /*33a00*/  LDTM.x64 R28, tmem[UR10] ;  /* 0x0000000a001c79ee */ /* 0x002e640008340000 */
        /* <DEDUP_REMOVED lines=20> */
[----:B-1----:R-:W-:Y:S01]  /*33b50*/  STL [R1+0x604], R29 ;  /* 0x0006041d01007387 */ /* 0x002fe20000100800 */
[----:B------:R-:W1:Y:S03]  /*33b60*/  LDCU UR77, c[0x0][0x39c] ;  /* 0x00007380ff4d77ac */ /* 0x000e660008000800 */
[----:B------:R-:W-:Y:S01]  /*33b70*/  STL.64 [R1+0x608], R30 ;  /* 0x0006081e01007387 */ /* 0x000fe20000100a00 */
[----:B------:R-:W0:Y:S03]  /*33b80*/  LDCU UR76, c[0x0][0x39c] ;  /* 0x00007380ff4c77ac */ /* 0x000e260008000800 */
[----:B------:R-:W-:Y:S01]  /*33b90*/  STL.64 [R1+0x610], R32 ;  /* 0x0006102001007387 */ /* 0x000fe20000100a00 */
[----:B------:R-:W0:Y:S03]  /*33ba0*/  LDCU UR75, c[0x0][0x3b8] ;  /* 0x00007700ff4b77ac */ /* 0x000e260008000800 */
[----:B------:R1:W-:Y:S01]  /*33bb0*/  STL.64 [R1+0x618], R34 ;  /* 0x0006182201007387 */ /* 0x0003e20000100a00 */
[----:B------:R-:W0:Y:S03]  /*33bc0*/  LDCU UR48, c[0x0][0x3b8] ;  /* 0x00007700ff3077ac */ /* 0x000e260008000800 */
[----:B------:R0:W-:Y:S01]  /*33bd0*/  STL.64 [R1+0x620], R36 ;  /* 0x0006202401007387 */ /* 0x0001e20000100a00 */
[----:B------:R-:W0:Y:S03]  /*33be0*/  LDCU UR49, c[0x0][0x3b8] ;  /* 0x00007700ff3177ac */ /* 0x000e260008000800 */
[----:B------:R-:W-:Y:S01]  /*33bf0*/  STL.64 [R1+0x628], R38 ;  /* 0x0006282601007387 */ /* 0x000fe20000100a00 */
[----:B------:R-:W0:Y:S03]  /*33c00*/  LDCU UR32, c[0x0][0x3b8] ;  /* 0x00007700ff2077ac */ /* 0x000e260008000800 */
[----:B------:R-:W-:Y:S01]  /*33c10*/  STL.64 [R1+0x630], R40 ;  /* 0x0006302801007387 */ /* 0x000fe20000100a00 */
[----:B-1----:R-:W-:Y:S01]  /*33c20*/  IMAD.MOV.U32 R34, RZ, RZ, R28 ;  /* 0x000000ffff227224 */ /* 0x002fe200078e001c */
[----:B------:R-:W1:Y:S02]  /*33c30*/  LDCU UR73, c[0x0][0x3b8] ;  /* 0x00007700ff4977ac */ /* 0x000e640008000800 */
        /* <DEDUP_REMOVED lines=43> */
[----:B------:R-:W1:Y:S03]  /*33ef0*/  LDCU UR62, c[0x0][0x3b8] ;  /* 0x00007700ff3e77ac */ /* 0x000e660008000800 */
[----:B------:R-:W-:Y:S01]  /*33f00*/  STL.64 [R1+0x6e8], R86 ;  /* 0x0006e85601007387 */ /* 0x000fe20000100a00 */
[----:B------:R-:W1:Y:S03]  /*33f10*/  LDCU UR61, c[0x0][0x3b8] ;  /* 0x00007700ff3d77ac */ /* 0x000e660008000800 */
[----:B------:R-:W-:Y:S01]  /*33f20*/  STL.64 [R1+0x6f0], R88 ;  /* 0x0006f05801007387 */ /* 0x000fe20000100a00 */
[----:B------:R-:W1:Y:S03]  /*33f30*/  LDCU UR60, c[0x0][0x3b8] ;  /* 0x00007700ff3c77ac */ /* 0x000e660008000800 */
[----:B------:R-:W-:Y:S01]  /*33f40*/  STL.64 [R1+0x6f8], R90 ;  /* 0x0006f85a01007387 */ /* 0x000fe20000100a00 */
[----:B------:R-:W1:Y:S03]  /*33f50*/  LDCU UR59, c[0x0][0x3b8] ;  /* 0x00007700ff3b77ac */ /* 0x000e660008000800 */
[----:B0-----:R-:W2:Y:S01]  /*33f60*/  LDL.LU R36, [R1+0xef4] ;  /* 0x000ef40001247983 */ /* 0x001ea20000300800 */
[----:B------:R-:W0:Y:S03]  /*33f70*/  LDCU UR58, c[0x0][0x3b8] ;  /* 0x00007700ff3a77ac */ /* 0x000e260008000800 */
[----:B------:R-:W2:Y:S01]  /*33f80*/  LDL.LU R32, [R1+0xef0] ;  /* 0x000ef00001207983 */ /* 0x000ea20000300800 */
[----:B------:R-:W0:Y:S03]  /*33f90*/  LDCU UR57, c[0x0][0x3b8] ;  /* 0x00007700ff3977ac */ /* 0x000e260008000800 */
[----:B------:R-:W2:Y:S01]  /*33fa0*/  LDL.LU.64 R30, [R1+0xee8] ;  /* 0x000ee800011e7983 */ /* 0x000ea20000300a00 */
[----:B------:R-:W0:Y:S03]  /*33fb0*/  LDCU UR56, c[0x0][0x3b8] ;  /* 0x00007700ff3877ac */ /* 0x000e260008000800 */
[----:B------:R-:W2:Y:S01]  /*33fc0*/  LDL.LU.64 R28, [R1+0xee0] ;  /* 0x000ee000011c7983 */ /* 0x000ea20000300a00 */
[----:B------:R-:W0:Y:S03]  /*33fd0*/  LDCU UR55, c[0x0][0x3b8] ;  /* 0x00007700ff3777ac */ /* 0x000e260008000800 */
[----:B------:R-:W3:Y:S01]  /*33fe0*/  LDL.LU.64 R26, [R1+0xed8] ;  /* 0x000ed800011a7983 */ /* 0x000ee20000300a00 */
[----:B------:R-:W0:Y:S03]  /*33ff0*/  LDCU UR54, c[0x0][0x3b8] ;  /* 0x00007700ff3677ac */ /* 0x000e260008000800 */
[----:B------:R-:W3:Y:S01]  /*34000*/  LDL.LU.64 R24, [R1+0xed0] ;  /* 0x000ed00001187983 */ /* 0x000ee20000300a00 */
[----:B------:R-:W0:Y:S03]  /*34010*/  LDCU UR53, c[0x0][0x3b8] ;  /* 0x00007700ff3577ac */ /* 0x000e260008000800 */
[----:B------:R-:W3:Y:S04]  /*34020*/  LDL.LU.64 R22, [R1+0xec8] ;  /* 0x000ec80001167983 */ /* 0x000ee80000300a00 */
        /* <DEDUP_REMOVED lines=8> */
[----:B------:R-:W4:Y:S04]  /*340b0*/  LDL.LU.64 R4, [R1+0xe80] ;  /* 0x000e800001047983 */ /* 0x000f280000300a00 */
[----:B------:R-:W5:Y:S01]  /*340c0*/  LDL.LU R33, [R1+0x604] ;  /* 0x0006040001217983 */ /* 0x000f620000300800 */
[----:B--2---:R-:W-:Y:S01]  /*340d0*/  LEA.HI.X.SX32 R37, R29, R2, 0x1, P1 ;  /* 0x000000021d257211 */ /* 0x004fe200008f0eff */
[----:B------:R-:W-:-:S04]  /*340e0*/  VIADD R29, R28, UR5 ;  /* 0x000000051c1d7c36 */ /* 0x000fc80008000000 */
[----:B------:R3:W-:Y:S02]  /*340f0*/  STL.64 [R1+0x910], R36 ;  /* 0x0009102401007387 */ /* 0x0007e40000100a00 */
[-C--:B---3--:R-:W-:Y:S02]  /*34100*/  IADD3 R36, P5, PT, R6, R3.reuse, RZ ;  /* 0x0000000306247210 */ /* 0x088fe40007fbe0ff */
[CC--:B----4-:R-:W-:Y:S02]  /*34110*/  IADD3 R40, P1, PT, R4.reuse, R3.reuse, RZ ;  /* 0x0000000304287210 */ /* 0x0d0fe40007f3e0ff */
[----:B------:R-:W-:Y:S02]  /*34120*/  IADD3 R38, P2, PT, R5, R3, RZ ;  /* 0x0000000305267210 */ /* 0x000fe40007f5e0ff */
[-C--:B------:R-:W-:Y:S01]  /*34130*/  LEA.HI.X.SX32 R41, R4, R2.reuse, 0x1, P1 ;  /* 0x0000000204297211 */ /* 0x080fe200008f0eff */
[----:B------:R-:W-:Y:S01]  /*34140*/  VIADD R4, R29, UR5 ;  /* 0x000000051d047c36 */ /* 0x000fe20008000000 */
[----:B------:R-:W-:-:S02]  /*34150*/  LEA.HI.X.SX32 R39, R5, R2, 0x1, P2 ;  /* 0x0000000205277211 */ /* 0x000fc400010f0eff */
[----:B------:R-:W-:Y:S01]  /*34160*/  LEA.HI.X.SX32 R37, R6, R2, 0x1, P5 ;  /* 0x0000000206257211 */ /* 0x000fe200028f0eff */
[----:B------:R2:W-:Y:S01]  /*34170*/  STL.64 [R1+0x908], R40 ;  /* 0x0009082801007387 */ /* 0x0005e20000100a00 */
[----:B------:R-:W-:-:S03]  /*34180*/  VIADD R5, R4, UR5 ;  /* 0x0000000504057c36 */ /* 0x000fc60008000000 */
[----:B------:R3:W-:Y:S01]  /*34190*/  STL.64 [R1+0x900], R38 ;  /* 0x0009002601007387 */ /* 0x0007e20000100a00 */
[----:B------:R-:W-:-:S03]  /*341a0*/  VIADD R6, R5, UR5 ;  /* 0x0000000505067c36 */ /* 0x000fc60008000000 */
[----:B------:R4:W-:Y:S01]  /*341b0*/  STL.64 [R1+0x8f8], R36 ;  /* 0x0008f82401007387 */ /* 0x0009e20000100a00 */
[CC--:B--2---:R-:W-:Y:S02]  /*341c0*/  IADD3 R40, P1, PT, R7.reuse, R3.reuse, RZ ;  /* 0x0000000307287210 */ /* 0x0c4fe40007f3e0ff */
[-C--:B---3--:R-:W-:Y:S02]  /*341d0*/  IADD3 R38, P2, PT, R8, R3.reuse, RZ ;  /* 0x0000000308267210 */ /* 0x088fe40007f5e0ff */
[-C--:B------:R-:W-:Y:S01]  /*341e0*/  LEA.HI.X.SX32 R41, R7, R2.reuse, 0x1, P1 ;  /* 0x0000000207297211 */ /* 0x080fe200008f0eff */
[----:B------:R-:W-:Y:S01]  /*341f0*/  VIADD R7, R6, UR5 ;  /* 0x0000000506077c36 */ /* 0x000fe20008000000 */
[C---:B----4-:R-:W-:Y:S02]  /*34200*/  IADD3 R36, P5, PT, R9.reuse, R3, RZ ;  /* 0x0000000309247210 */ /* 0x050fe40007fbe0ff */
[-C--:B------:R-:W-:Y:S01]  /*34210*/  LEA.HI.X.SX32 R39, R8, R2.reuse, 0x1, P2 ;  /* 0x0000000208277211 */ /* 0x080fe200010f0eff */
[----:B------:R2:W-:Y:S01]  /*34220*/  STL.64 [R1+0x8f0], R40 ;  /* 0x0008f02801007387 */ /* 0x0005e20000100a00 */
[----:B------:R-:W-:Y:S01]  /*34230*/  LEA.HI.X.SX32 R37, R9, R2, 0x1, P5 ;  /* 0x0000000209257211 */ /* 0x000fe200028f0eff */
[----:B------:R-:W-:-:S02]  /*34240*/  VIADD R8, R7, UR5 ;  /* 0x0000000507087c36 */ /* 0x000fc40008000000 */
[----:B------:R3:W-:Y:S02]  /*34250*/  STL.64 [R1+0x8e8], R38 ;  /* 0x0008e82601007387 */ /* 0x0007e40000100a00 */
[----:B------:R-:W-:Y:S02]  /*34260*/  VIADD R9, R8, UR5 ;  /* 0x0000000508097c36 */ /* 0x000fe40008000000 */
[----:B------:R4:W-:Y:S01]  /*34270*/  STL.64 [R1+0x8e0], R36 ;  /* 0x0008e02401007387 */ /* 0x0009e20000100a00 */
[CC--:B--2---:R-:W-:Y:S02]  /*34280*/  IADD3 R40, P1, PT, R10.reuse, R3.reuse, RZ ;  /* 0x000000030a287210 */ /* 0x0c4fe40007f3e0ff */
[-C--:B---3--:R-:W-:Y:S02]  /*34290*/  IADD3 R38, P2, PT, R11, R3.reuse, RZ ;  /* 0x000000030b267210 */ /* 0x088fe40007f5e0ff */
[----:B------:R-:W-:Y:S02]  /*342a0*/  LEA.HI.X.SX32 R41, R10, R2, 0x1, P1 ;  /* 0x000000020a297211 */ /* 0x000fe400008f0eff */
[----:B----4-:R-:W-:-:S02]  /*342b0*/  IADD3 R36, P5, PT, R12, R3, RZ ;  /* 0x000000030c247210 */ /* 0x010fc40007fbe0ff */
[-C--:B------:R-:W-:Y:S01]  /*342c0*/  LEA.HI.X.SX32 R39, R11, R2.reuse, 0x1, P2 ;  /* 0x000000020b277211 */ /* 0x080fe200010f0eff */
[----:B------:R-:W-:Y:S01]  /*342d0*/  STL.64 [R1+0x8d8], R40 ;  /* 0x0008d82801007387 */ /* 0x000fe20000100a00 */
[-C--:B------:R-:W-:Y:S02]  /*342e0*/  LEA.HI.X.SX32 R37, R12, R2.reuse, 0x1, P5 ;  /* 0x000000020c257211 */ /* 0x080fe400028f0eff */
[CC--:B------:R-:W-:Y:S01]  /*342f0*/  IADD3 R10, P1, PT, R13.reuse, R3.reuse, RZ ;  /* 0x000000030d0a7210 */ /* 0x0c0fe20007f3e0ff */
[----:B------:R2:W-:Y:S03]  /*34300*/  STL.64 [R1+0x8d0], R38 ;  /* 0x0008d02601007387 */ /* 0x0005e60000100a00 */
[----:B------:R-:W-:Y:S01]  /*34310*/  LEA.HI.X.SX32 R11, R13, R2, 0x1, P1 ;  /* 0x000000020d0b7211 */ /* 0x000fe200008f0eff */
[----:B------:R3:W-:Y:S01]  /*34320*/  STL.64 [R1+0x8c8], R36 ;  /* 0x0008c82401007387 */ /* 0x0007e20000100a00 */
[----:B------:R-:W-:-:S03]  /*34330*/  IADD3 R12, P1, PT, R16, R3, RZ ;  /* 0x00000003100c7210 */ /* 0x000fc60007f3e0ff */
[----:B------:R4:W-:Y:S01]  /*34340*/  STL.64 [R1+0x8c0], R10 ;  /* 0x0008c00a01007387 */ /* 0x0009e20000100a00 */
[-C--:B------:R-:W-:Y:S02]  /*34350*/  LEA.HI.X.SX32 R13, R16, R2.reuse, 0x1, P1 ;  /* 0x00000002100d7211 */ /* 0x080fe400008f0eff */
[CC--:B--2---:R-:W-:Y:S02]  /*34360*/  IADD3 R38, P2, PT, R14.reuse, R3.reuse, RZ ;  /* 0x000000030e267210 */ /* 0x0c4fe40007f5e0ff */
[CC--:B---3--:R-:W-:Y:S02]  /*34370*/  IADD3 R36, P5, PT, R15.reuse, R3.reuse, RZ ;  /* 0x000000030f247210 */ /* 0x0c8fe40007fbe0ff */
[-C--:B------:R-:W-:Y:S02]  /*34380*/  LEA.HI.X.SX32 R39, R14, R2.reuse, 0x1, P2 ;  /* 0x000000020e277211 */ /* 0x080fe400010f0eff */
[-C--:B------:R-:W-:Y:S01]  /*34390*/  LEA.HI.X.SX32 R37, R15, R2.reuse, 0x1, P5 ;  /* 0x000000020f257211 */ /* 0x080fe200028f0eff */
[----:B----4-:R-:W-:Y:S01]  /*343a0*/  VIADD R10, R9, UR5 ;  /* 0x00000005090a7c36 */ /* 0x010fe20008000000 */
[CC--:B------:R-:W-:Y:S01]  /*343b0*/  IADD3 R14, P1, PT, R19.reuse, R3.reuse, RZ ;  /* 0x00000003130e7210 */ /* 0x0c0fe20007f3e0ff */
[----:B------:R2:W-:Y:S02]  /*343c0*/  STL.64 [R1+0x8b8], R38 ;  /* 0x0008b82601007387 */ /* 0x0005e40000100a00 */
[----:B------:R-:W-:Y:S01]  /*343d0*/  VIADD R11, R10, UR5 ;  /* 0x000000050a0b7c36 */ /* 0x000fe20008000000 */
[----:B------:R-:W-:Y:S01]  /*343e0*/  LEA.HI.X.SX32 R15, R19, R2, 0x1, P1 ;  /* 0x00000002130f7211 */ /* 0x000fe200008f0eff */
[----:B------:R3:W-:Y:S04]  /*343f0*/  STL.64 [R1+0x8b0], R36 ;  /* 0x0008b02401007387 */ /* 0x0007e80000100a00 */
[----:B------:R4:W-:Y:S01]  /*34400*/  STL.64 [R1+0x8a8], R12 ;  /* 0x0008a80c01007387 */ /* 0x0009e20000100a00 */
[----:B--2---:R-:W-:-:S02]  /*34410*/  IADD3 R38, P2, PT, R17, R3, RZ ;  /* 0x0000000311267210 */ /* 0x004fc40007f5e0ff */
[CC--:B---3--:R-:W-:Y:S02]  /*34420*/  IADD3 R36, P5, PT, R18.reuse, R3.reuse, RZ ;  /* 0x0000000312247210 */ /* 0x0c8fe40007fbe0ff */
[-C--:B------:R-:W-:Y:S02]  /*34430*/  LEA.HI.X.SX32 R39, R17, R2.reuse, 0x1, P2 ;  /* 0x0000000211277211 */ /* 0x080fe400010f0eff */
[-C--:B------:R-:W-:Y:S01]  /*34440*/  LEA.HI.X.SX32 R37, R18, R2.reuse, 0x1, P5 ;  /* 0x0000000212257211 */ /* 0x080fe200028f0eff */
[----:B----4-:R-:W-:Y:S01]  /*34450*/  VIADD R12, R11, UR5 ;  /* 0x000000050b0c7c36 */ /* 0x010fe20008000000 */
[CC--:B------:R-:W-:Y:S01]  /*34460*/  IADD3 R16, P5, PT, R21.reuse, R3.reuse, RZ ;  /* 0x0000000315107210 */ /* 0x0c0fe20007fbe0ff */
[----:B------:R-:W-:Y:S02]  /*34470*/  STL.64 [R1+0x8a0], R38 ;  /* 0x0008a02601007387 */ /* 0x000fe40000100a00 */
[----:B------:R-:W-:Y:S01]  /*34480*/  VIADD R13, R12, UR5 ;  /* 0x000000050c0d7c36 */ /* 0x000fe20008000000 */
[----:B------:R-:W-:Y:S01]  /*34490*/  LEA.HI.X.SX32 R17, R21, R2, 0x1, P5 ;  /* 0x0000000215117211 */ /* 0x000fe200028f0eff */
[----:B------:R2:W-:Y:S01]  /*344a0*/  STL.64 [R1+0x898], R36 ;  /* 0x0008982401007387 */ /* 0x0005e20000100a00 */
[----:B------:R-:W-:-:S03]  /*344b0*/  IADD3 R18, P5, PT, R24, R3, RZ ;  /* 0x0000000318127210 */ /* 0x000fc60007fbe0ff */
[----:B------:R3:W-:Y:S01]  /*344c0*/  STL.64 [R1+0x890], R14 ;  /* 0x0008900e01007387 */ /* 0x0007e20000100a00 */
[----:B------:R-:W-:-:S03]  /*344d0*/  LEA.HI.X.SX32 R19, R24, R2, 0x1, P5 ;  /* 0x0000000218137211 */ /* 0x000fc600028f0eff */
[----:B------:R4:W-:Y:S01]  /*344e0*/  STL.64 [R1+0x880], R16 ;  /* 0x0008801001007387 */ /* 0x0009e20000100a00 */
[----:B--2---:R-:W-:-:S04]  /*344f0*/  IADD3 R36, P2, PT, R20, R3, RZ ;  /* 0x0000000314247210 */ /* 0x004fc80007f5e0ff */
[-C--:B------:R-:W-:Y:S01]  /*34500*/  LEA.HI.X.SX32 R37, R20, R2.reuse, 0x1, P2 ;  /* 0x0000000214257211 */ /* 0x080fe200010f0eff */
[----:B---3--:R-:W-:Y:S01]  /*34510*/  VIADD R14, R13, UR5 ;  /* 0x000000050d0e7c36 */ /* 0x008fe20008000000 */
[CC--:B------:R-:W-:Y:S02]  /*34520*/  IADD3 R20, P5, PT, R25.reuse, R3.reuse, RZ ;  /* 0x0000000319147210 */ /* 0x0c0fe40007fbe0ff */
[----:B----4-:R-:W-:Y:S01]  /*34530*/  IADD3 R16, P1, PT, R22, R3, RZ ;  /* 0x0000000316107210 */ /* 0x010fe20007f3e0ff */
[----:B------:R2:W-:Y:S01]  /*34540*/  STL.64 [R1+0x888], R36 ;  /* 0x0008882401007387 */ /* 0x0005e20000100a00 */
[-C--:B------:R-:W-:Y:S01]  /*34550*/  LEA.HI.X.SX32 R21, R25, R2.reuse, 0x1, P5 ;  /* 0x0000000219157211 */ /* 0x080fe200028f0eff */
[----:B------:R-:W-:Y:S01]  /*34560*/  VIADD R15, R14, UR5 ;  /* 0x000000050e0f7c36 */ /* 0x000fe20008000000 */
[----:B------:R-:W-:-:S05]  /*34570*/  LEA.HI.X.SX32 R17, R22, R2, 0x1, P1 ;  /* 0x0000000216117211 */ /* 0x000fca00008f0eff */
[----:B------:R3:W-:Y:S01]  /*34580*/  STL.64 [R1+0x878], R16 ;  /* 0x0008781001007387 */ /* 0x0007e20000100a00 */
[----:B--2---:R-:W-:-:S03]  /*34590*/  IADD3 R36, P2, PT, R23, R3, RZ ;  /* 0x0000000317247210 */ /* 0x004fc60007f5e0ff */
[----:B------:R2:W-:Y:S01]  /*345a0*/  STL.64 [R1+0x868], R18 ;  /* 0x0008681201007387 */ /* 0x0005e20000100a00 */
[-C--:B------:R-:W-:Y:S02]  /*345b0*/  LEA.HI.X.SX32 R37, R23, R2.reuse, 0x1, P2 ;  /* 0x0000000217257211 */ /* 0x080fe400010f0eff */
[CC--:B------:R-:W-:Y:S01]  /*345c0*/  IADD3 R22, P2, PT, R30.reuse, R3.reuse, RZ ;  /* 0x000000031e167210 */ /* 0x0c0fe20007f5e0ff */
[----:B---3--:R-:W-:Y:S02]  /*345d0*/  VIADD R16, R15, UR5 ;  /* 0x000000050f107c36 */ /* 0x008fe40008000000 */
[----:B------:R-:W-:Y:S01]  /*345e0*/  STL.64 [R1+0x870], R36 ;  /* 0x0008702401007387 */ /* 0x000fe20000100a00 */
[----:B------:R-:W-:Y:S02]  /*345f0*/  LEA.HI.X.SX32 R23, R30, R2, 0x1, P2 ;  /* 0x000000021e177211 */ /* 0x000fe400010f0eff */
[-C--:B------:R-:W-:Y:S01]  /*34600*/  IADD3 R30, P2, PT, R27, R3.reuse, RZ ;  /* 0x000000031b1e7210 */ /* 0x080fe20007f5e0ff */
[----:B------:R-:W-:Y:S01]  /*34610*/  VIADD R17, R16, UR5 ;  /* 0x0000000510117c36 */ /* 0x000fe20008000000 */
[----:B--2---:R-:W-:-:S04]  /*34620*/  IADD3 R18, P1, PT, R31, R3, RZ ;  /* 0x000000031f127210 */ /* 0x004fc80007f3e0ff */
[-C--:B------:R-:W-:Y:S02]  /*34630*/  LEA.HI.X.SX32 R19, R31, R2.reuse, 0x1, P1 ;  /* 0x000000021f137211 */ /* 0x080fe400008f0eff */
[----:B------:R-:W-:-:S03]  /*34640*/  LEA.HI.X.SX32 R31, R27, R2, 0x1, P2 ;  /* 0x000000021b1f7211 */ /* 0x000fc600010f0eff */
[----:B------:R2:W-:Y:S04]  /*34650*/  STL.64 [R1+0x860], R18 ;  /* 0x0008601201007387 */ /* 0x0005e80000100a00 */
[----:B------:R3:W-:Y:S04]  /*34660*/  STL.64 [R1+0x850], R20 ;  /* 0x0008501401007387 */ /* 0x0007e80000100a00 */
[----:B------:R4:W-:Y:S01]  /*34670*/  STL.64 [R1+0x858], R22 ;  /* 0x0008581601007387 */ /* 0x0009e20000100a00 */
[----:B--2---:R-:W-:Y:S01]  /*34680*/  VIADD R18, R17, UR5 ;  /* 0x0000000511127c36 */ /* 0x004fe20008000000 */
[----:B---3--:R-:W-:-:S03]  /*34690*/  IADD3 R20, P1, PT, R26, R3, RZ ;  /* 0x000000031a147210 */ /* 0x008fc60007f3e0ff */
[----:B------:R-:W-:Y:S01]  /*346a0*/  VIADD R19, R18, UR5 ;  /* 0x0000000512137c36 */ /* 0x000fe20008000000 */
[-C--:B----4-:R-:W-:Y:S02]  /*346b0*/  IADD3 R22, P5, PT, R28, R3.reuse, RZ ;  /* 0x000000031c167210 */ /* 0x090fe40007fbe0ff */
[-C--:B------:R-:W-:Y:S02]  /*346c0*/  LEA.HI.X.SX32 R21, R26, R2.reuse, 0x1, P1 ;  /* 0x000000021a157211 */ /* 0x080fe400008f0eff */
[-C--:B------:R-:W-:Y:S02]  /*346d0*/  LEA.HI.X.SX32 R23, R28, R2.reuse, 0x1, P5 ;  /* 0x000000021c177211 */ /* 0x080fe400028f0eff */
[CC--:B------:R-:W-:Y:S01]  /*346e0*/  IADD3 R26, P2, PT, R4.reuse, R3.reuse, RZ ;  /* 0x00000003041a7210 */ /* 0x0c0fe20007f5e0ff */
[----:B------:R2:W-:Y:S01]  /*346f0*/  STL.64 [R1+0x848], R20 ;  /* 0x0008481401007387 */ /* 0x0005e20000100a00 */
[C---:B------:R-:W-:Y:S02]  /*34700*/  IADD3 R24, P5, PT, R5.reuse, R3, RZ ;  /* 0x0000000305187210 */ /* 0x040fe40007fbe0ff */
[-C--:B------:R-:W-:Y:S01]  /*34710*/  LEA.HI.X.SX32 R27, R4, R2.reuse, 0x1, P2 ;  /* 0x00000002041b7211 */ /* 0x080fe200010f0eff */
[----:B------:R3:W-:Y:S01]  /*34720*/  STL.64 [R1+0x838], R22 ;  /* 0x0008381601007387 */ /* 0x0007e20000100a00 */
[----:B------:R-:W-:-:S03]  /*34730*/  LEA.HI.X.SX32 R25, R5, R2, 0x1, P5 ;  /* 0x0000000205197211 */ /* 0x000fc600028f0eff */
[----:B------:R-:W-:Y:S01]  /*34740*/  STL.64 [R1+0x840], R30 ;  /* 0x0008401e01007387 */ /* 0x000fe20000100a00 */
[----:B--2---:R-:W-:Y:S01]  /*34750*/  VIADD R20, R19, UR5 ;  /* 0x0000000513147c36 */ /* 0x004fe20008000000 */
[----:B---3--:R-:W-:-:S03]  /*34760*/  IADD3 R22, P1, PT, R29, R3, RZ ;  /* 0x000000031d167210 */ /* 0x008fc60007f3e0ff */
[----:B------:R-:W-:Y:S01]  /*34770*/  VIADD R21, R20, UR5 ;  /* 0x0000000514157c36 */ /* 0x000fe20008000000 */
[----:B------:R-:W-:Y:S02]  /*34780*/  LEA.HI.X.SX32 R23, R29, R2, 0x1, P1 ;  /* 0x000000021d177211 */ /* 0x000fe400008f0eff */
[----:B------:R-:W-:-:S03]  /*34790*/  IADD3 R28, P1, PT, R6, R3, RZ ;  /* 0x00000003061c7210 */ /* 0x000fc60007f3e0ff */
[----:B------:R2:W-:Y:S01]  /*347a0*/  STL.64 [R1+0x830], R22 ;  /* 0x0008301601007387 */ /* 0x0005e20000100a00 */
[----:B------:R-:W-:-:S03]  /*347b0*/  LEA.HI.X.SX32 R29, R6, R2, 0x1, P1 ;  /* 0x00000002061d7211 */ /* 0x000fc600008f0eff */
[----:B------:R3:W-:Y:S04]  /*347c0*/  STL.64 [R1+0x828], R26 ;  /* 0x0008281a01007387 */ /* 0x0007e80000100a00 */
[----:B------:R4:W-:Y:S04]  /*347d0*/  STL.64 [R1+0x820], R24 ;  /* 0x0008201801007387 */ /* 0x0009e80000100a00 */
[----:B------:R0:W-:Y:S01]  /*347e0*/  STL.64 [R1+0x818], R28 ;  /* 0x0008181c01007387 */ /* 0x0001e20000100a00 */
[----:B--2---:R-:W-:Y:S01]  /*347f0*/  VIADD R22, R21, UR5 ;  /* 0x0000000515167c36 */ /* 0x004fe20008000000 */
[----:B---3--:R-:W-:-:S03]  /*34800*/  IADD3 R26, P2, PT, R7, R3, RZ ;  /* 0x00000003071a7210 */ /* 0x008fc60007f5e0ff */
[----:B------:R-:W-:Y:S01]  /*34810*/  VIADD R23, R22, UR5 ;  /* 0x0000000516177c36 */ /* 0x000fe20008000000 */
[----:B----4-:R-:W-:-:S03]  /*34820*/  IADD3 R24, P5, PT, R8, R3, RZ ;  /* 0x0000000308187210 */ /* 0x010fc60007fbe0ff */
[----:B------:R-:W-:Y:S01]  /*34830*/  VIADD R5, R23, UR5 ;  /* 0x0000000517057c36 */ /* 0x000fe20008000000 */
[-C--:B------:R-:W-:Y:S02]  /*34840*/  LEA.HI.X.SX32 R27, R7, R2.reuse, 0x1, P2 ;  /* 0x00000002071b7211 */ /* 0x080fe400010f0eff */
[----:B------:R-:W-:Y:S01]  /*34850*/  LEA.HI.X.SX32 R25, R8, R2, 0x1, P5 ;  /* 0x0000000208197211 */ /* 0x000fe200028f0eff */
[----:B------:R-:W-:Y:S01]  /*34860*/  VIADD R7, R5, UR5 ;  /* 0x0000000505077c36 */ /* 0x000fe20008000000 */
[----:B0-----:R-:W-:-:S03]  /*34870*/  IADD3 R28, P2, PT, R10, R3, RZ ;  /* 0x000000030a1c7210 */ /* 0x001fc60007f5e0ff */
[----:B------:R0:W-:Y:S01]  /*34880*/  STL.64 [R1+0x808], R24 ;  /* 0x0008081801007387 */ /* 0x0001e20000100a00 */
[----:B------:R-:W-:-:S03]  /*34890*/  LEA.HI.X.SX32 R29, R10, R2, 0x1, P2 ;  /* 0x000000020a1d7211 */ /* 0x000fc600010f0eff */
[----:B------:R2:W-:Y:S01]  /*348a0*/  STL.64 [R1+0x810], R26 ;  /* 0x0008101a01007387 */ /* 0x0005e20000100a00 */
[-C--:B0-----:R-:W-:Y:S02]  /*348b0*/  IADD3 R24, P1, PT, R9, R3.reuse, RZ ;  /* 0x0000000309187210 */ /* 0x081fe40007f3e0ff */
[-C--:B--2---:R-:W-:Y:S02]  /*348c0*/  IADD3 R26, P5, PT, R11, R3.reuse, RZ ;  /* 0x000000030b1a7210 */ /* 0x084fe40007fbe0ff */
[-C--:B------:R-:W-:Y:S02]  /*348d0*/  LEA.HI.X.SX32 R25, R9, R2.reuse, 0x1, P1 ;  /* 0x0000000209197211 */ /* 0x080fe400008f0eff */
[-C--:B------:R-:W-:Y:S02]  /*348e0*/  LEA.HI.X.SX32 R27, R11, R2.reuse, 0x1, P5 ;  /* 0x000000020b1b7211 */ /* 0x080fe400028f0eff */
[CC--:B------:R-:W-:Y:S01]  /*348f0*/  IADD3 R8, P5, PT, R14.reuse, R3.reuse, RZ ;  /* 0x000000030e087210 */ /* 0x0c0fe20007fbe0ff */
[----:B------:R0:W-:Y:S03]  /*34900*/  STL.64 [R1+0x800], R24 ;  /* 0x0008001801007387 */ /* 0x0001e60000100a00 */
[----:B------:R-:W-:Y:S01]  /*34910*/  LEA.HI.X.SX32 R9, R14, R2, 0x1, P5 ;  /* 0x000000020e097211 */ /* 0x000fe200028f0eff */
[----:B------:R2:W-:Y:S04]  /*34920*/  STL.64 [R1+0x7f8], R28 ;  /* 0x0007f81c01007387 */ /* 0x0005e80000100a00 */
[----:B------:R3:W-:Y:S01]  /*34930*/  STL.64 [R1+0x7f0], R26 ;  /* 0x0007f01a01007387 */ /* 0x0007e20000100a00 */
[----:B0-----:R-:W-:Y:S01]  /*34940*/  VIADD R25, R7, UR5 ;  /* 0x0000000507197c36 */ /* 0x001fe20008000000 */
[----:B--2---:R-:W-:-:S03]  /*34950*/  IADD3 R28, P1, PT, R12, R3, RZ ;  /* 0x000000030c1c7210 */ /* 0x004fc60007f3e0ff */
[----:B------:R-:W-:Y:S01]  /*34960*/  VIADD R11, R25, UR5 ;  /* 0x00000005190b7c36 */ /* 0x000fe20008000000 */
[----:B---3--:R-:W-:-:S03]  /*34970*/  IADD3 R26, P2, PT, R13, R3, RZ ;  /* 0x000000030d1a7210 */ /* 0x008fc60007f5e0ff */
[----:B------:R-:W-:Y:S01]  /*34980*/  VIADD R24, R11, UR5 ;  /* 0x000000050b187c36 */ /* 0x000fe20008000000 */
[-C--:B------:R-:W-:Y:S02]  /*34990*/  LEA.HI.X.SX32 R29, R12, R2.reuse, 0x1, P1 ;  /* 0x000000020c1d7211 */ /* 0x080fe400008f0eff */
[-C--:B------:R-:W-:Y:S01]  /*349a0*/  LEA.HI.X.SX32 R27, R13, R2.reuse, 0x1, P2 ;  /* 0x000000020d1b7211 */ /* 0x080fe200010f0eff */
[----:B------:R-:W-:Y:S01]  /*349b0*/  VIADD R14, R24, UR5 ;  /* 0x00000005180e7c36 */ /* 0x000fe20008000000 */
[CC--:B------:R-:W-:Y:S01]  /*349c0*/  IADD3 R12, P5, PT, R17.reuse, R3.reuse, RZ ;  /* 0x00000003110c7210 */ /* 0x0c0fe20007fbe0ff */
[----:B------:R-:W-:Y:S03]  /*349d0*/  STL.64 [R1+0x7e8], R28 ;  /* 0x0007e81c01007387 */ /* 0x000fe60000100a00 */
[----:B------:R-:W-:Y:S01]  /*349e0*/  LEA.HI.X.SX32 R13, R17, R2, 0x1, P5 ;  /* 0x00000002110d7211 */ /* 0x000fe200028f0eff */
[----:B------:R0:W-:Y:S04]  /*349f0*/  STL.64 [R1+0x7d8], R8 ;  /* 0x0007d80801007387 */ /* 0x0001e80000100a00 */
[----:B------:R2:W-:Y:S01]  /*34a00*/  STL.64 [R1+0x7e0], R26 ;  /* 0x0007e01a01007387 */ /* 0x0005e20000100a00 */
[----:B0-----:R-:W-:-:S02]  /*34a10*/  IADD3 R8, P1, PT, R15, R3, RZ ;  /* 0x000000030f087210 */ /* 0x001fc40007f3e0ff */
[CC--:B--2---:R-:W-:Y:S02]  /*34a20*/  IADD3 R26, P2, PT, R16.reuse, R3.reuse, RZ ;  /* 0x00000003101a7210 */ /* 0x0c4fe40007f5e0ff */
        /* <DEDUP_REMOVED lines=10> */
[-C--:B---3--:R-:W-:Y:S02]  /*34ad0*/  IADD3 R26, P5, PT, R20, R3.reuse, RZ ;  /* 0x00000003141a7210 */ /* 0x088fe40007fbe0ff */
        /* <DEDUP_REMOVED lines=9> */
[----:B0-----:R-:W-:Y:S01]  /*34b70*/  VIADD R13, R10, UR5 ;  /* 0x000000050a0d7c36 */ /* 0x001fe20008000000 */
[----:B--2---:R-:W-:-:S03]  /*34b80*/  IADD3 R26, P1, PT, R21, R3, RZ ;  /* 0x00000003151a7210 */ /* 0x004fc60007f3e0ff */
[----:B------:R-:W-:Y:S01]  /*34b90*/  VIADD R6, R13, UR5 ;  /* 0x000000050d067c36 */ /* 0x000fe20008000000 */
[----:B------:R-:W-:-:S03]  /*34ba0*/  LEA.HI.X.SX32 R27, R21, R2, 0x1, P1 ;  /* 0x00000002151b7211 */ /* 0x000fc600008f0eff */
[----:B------:R-:W-:Y:S01]  /*34bb0*/  VIADD R4, R6, UR5 ;  /* 0x0000000506047c36 */ /* 0x000fe20008000000 */
[CC--:B------:R-:W-:Y:S01]  /*34bc0*/  IADD3 R20, P1, PT, R5.reuse, R3.reuse, RZ ;  /* 0x0000000305147210 */ /* 0x0c0fe20007f3e0ff */
[----:B------:R-:W-:Y:S03]  /*34bd0*/  STL.64 [R1+0x7a0], R26 ;  /* 0x0007a01a01007387 */ /* 0x000fe60000100a00 */
[----:B------:R-:W-:Y:S01]  /*34be0*/  LEA.HI.X.SX32 R21, R5, R2, 0x1, P1 ;  /* 0x0000000205157211 */ /* 0x000fe200008f0eff */
[----:B------:R-:W-:Y:S01]  /*34bf0*/  VIADD R12, R4, UR5 ;  /* 0x00000005040c7c36 */ /* 0x000fe20008000000 */
[----:B------:R0:W-:Y:S03]  /*34c00*/  STL.64 [R1+0x798], R18 ;  /* 0x0007981201007387 */ /* 0x0001e60000100a00 */
[----:B------:R-:W-:Y:S01]  /*34c10*/  VIADD R9, R12, UR5 ;  /* 0x000000050c097c36 */ /* 0x000fe20008000000 */
[----:B------:R2:W-:Y:S04]  /*34c20*/  STL.64 [R1+0x790], R16 ;  /* 0x0007901001007387 */ /* 0x0005e80000100a00 */
[----:B------:R3:W-:Y:S01]  /*34c30*/  STL.64 [R1+0x788], R20 ;  /* 0x0007881401007387 */ /* 0x0007e20000100a00 */
[----:B0-----:R-:W-:-:S02]  /*34c40*/  IADD3 R18, P2, PT, R7, R3, RZ ;  /* 0x0000000307127210 */ /* 0x001fc40007f5e0ff */
[-C--:B--2---:R-:W-:Y:S02]  /*34c50*/  IADD3 R16, P5, PT, R25, R3.reuse, RZ ;  /* 0x0000000319107210 */ /* 0x084fe40007fbe0ff */
[-C--:B------:R-:W-:Y:S01]  /*34c60*/  LEA.HI.X.SX32 R19, R7, R2.reuse, 0x1, P2 ;  /* 0x0000000207137211 */ /* 0x080fe200010f0eff */
[----:B------:R-:W-:Y:S01]  /*34c70*/  VIADD R7, R9, UR5 ;  /* 0x0000000509077c36 */ /* 0x000fe20008000000 */
[-C--:B------:R-:W-:Y:S02]  /*34c80*/  LEA.HI.X.SX32 R17, R25, R2.reuse, 0x1, P5 ;  /* 0x0000000219117211 */ /* 0x080fe400028f0eff */
[C---:B---3--:R-:W-:Y:S01]  /*34c90*/  IADD3 R20, P1, PT, R11.reuse, R3, RZ ;  /* 0x000000030b147210 */ /* 0x048fe20007f3e0ff */
[----:B------:R0:W-:Y:S03]  /*34ca0*/  STL.64 [R1+0x780], R18 ;  /* 0x0007801201007387 */ /* 0x0001e60000100a00 */
[----:B------:R-:W-:Y:S01]  /*34cb0*/  LEA.HI.X.SX32 R21, R11, R2, 0x1, P1 ;  /* 0x000000020b157211 */ /* 0x000fe200008f0eff */
[----:B------:R2:W-:Y:S01]  /*34cc0*/  STL.64 [R1+0x778], R16 ;  /* 0x0007781001007387 */ /* 0x0005e20000100a00 */
[----:B------:R-:W-:-:S03]  /*34cd0*/  VIADD R11, R7, UR5 ;  /* 0x00000005070b7c36 */ /* 0x000fc60008000000 */
[----:B------:R3:W-:Y:S01]  /*34ce0*/  STL.64 [R1+0x770], R20 ;  /* 0x0007701401007387 */ /* 0x0007e20000100a00 */
[----:B------:R-:W-:Y:S01]  /*34cf0*/  VIADD R5, R11, UR5 ;  /* 0x000000050b057c36 */ /* 0x000fe20008000000 */
[-C--:B0-----:R-:W-:Y:S02]  /*34d00*/  IADD3 R18, P2, PT, R24, R3.reuse, RZ ;  /* 0x0000000318127210 */ /* 0x081fe40007f5e0ff */
[-C--:B--2---:R-:W-:Y:S02]  /*34d10*/  IADD3 R16, P5, PT, R14, R3.reuse, RZ ;  /* 0x000000030e107210 */ /* 0x084fe40007fbe0ff */
[-C--:B------:R-:W-:Y:S02]  /*34d20*/  LEA.HI.X.SX32 R19, R24, R2.reuse, 0x1, P2 ;  /* 0x0000000218137211 */ /* 0x080fe400010f0eff */
[-C--:B------:R-:W-:Y:S02]  /*34d30*/  LEA.HI.X.SX32 R17, R14, R2.reuse, 0x1, P5 ;  /* 0x000000020e117211 */ /* 0x080fe400028f0eff */
[C---:B---3--:R-:W-:Y:S01]  /*34d40*/  IADD3 R20, P1, PT, R8.reuse, R3, RZ ;  /* 0x0000000308147210 */ /* 0x048fe20007f3e0ff */
[----:B------:R0:W-:Y:S03]  /*34d50*/  STL.64 [R1+0x768], R18 ;  /* 0x0007681201007387 */ /* 0x0001e60000100a00 */
[----:B------:R-:W-:Y:S01]  /*34d60*/  LEA.HI.X.SX32 R21, R8, R2, 0x1, P1 ;  /* 0x0000000208157211 */ /* 0x000fe200008f0eff */
[----:B------:R2:W-:Y:S01]  /*34d70*/  STL.64 [R1+0x760], R16 ;  /* 0x0007601001007387 */ /* 0x0005e20000100a00 */
[----:B------:R-:W-:-:S03]  /*34d80*/  VIADD R8, R5, UR5 ;  /* 0x0000000505087c36 */ /* 0x000fc60008000000 */
[----:B------:R-:W-:Y:S01]  /*34d90*/  STL.64 [R1+0x758], R20 ;  /* 0x0007581401007387 */ /* 0x000fe20000100a00 */
[CC--:B0-----:R-:W-:Y:S02]  /*34da0*/  IADD3 R18, P2, PT, R10.reuse, R3.reuse, RZ ;  /* 0x000000030a127210 */ /* 0x0c1fe40007f5e0ff */
[CC--:B--2---:R-:W-:Y:S02]  /*34db0*/  IADD3 R16, P5, PT, R13.reuse, R3.reuse, RZ ;  /* 0x000000030d107210 */ /* 0x0c4fe40007fbe0ff */
[-C--:B------:R-:W-:Y:S01]  /*34dc0*/  LEA.HI.X.SX32 R19, R10, R2.reuse, 0x1, P2 ;  /* 0x000000020a137211 */ /* 0x080fe200010f0eff */
[----:B------:R-:W-:Y:S01]  /*34dd0*/  VIADD R10, R8, UR5 ;  /* 0x00000005080a7c36 */ /* 0x000fe20008000000 */
[-C--:B------:R-:W-:Y:S02]  /*34de0*/  LEA.HI.X.SX32 R17, R13, R2.reuse, 0x1, P5 ;  /* 0x000000020d117211 */ /* 0x080fe400028f0eff */
[CC--:B------:R-:W-:Y:S01]  /*34df0*/  IADD3 R14, P5, PT, R12.reuse, R3.reuse, RZ ;  /* 0x000000030c0e7210 */ /* 0x0c0fe20007fbe0ff */
[----:B------:R0:W-:Y:S03]  /*34e00*/  STL.64 [R1+0x750], R18 ;  /* 0x0007501201007387 */ /* 0x0001e60000100a00 */
[----:B------:R-:W-:Y:S01]  /*34e10*/  LEA.HI.X.SX32 R15, R12, R2, 0x1, P5 ;  /* 0x000000020c0f7211 */ /* 0x000fe200028f0eff */
[----:B------:R2:W-:Y:S01]  /*34e20*/  STL.64 [R1+0x748], R16 ;  /* 0x0007481001007387 */ /* 0x0005e20000100a00 */
[----:B0-----:R-:W-:-:S02]  /*34e30*/  IADD3 R18, P1, PT, R6, R3, RZ ;  /* 0x0000000306127210 */ /* 0x001fc40007f3e0ff */
[----:B--2---:R-:W-:Y:S02]  /*34e40*/  IADD3 R16, P2, PT, R4, R3, RZ ;  /* 0x0000000304107210 */ /* 0x004fe40007f5e0ff */
[-C--:B------:R-:W-:Y:S01]  /*34e50*/  LEA.HI.X.SX32 R19, R6, R2.reuse, 0x1, P1 ;  /* 0x0000000206137211 */ /* 0x080fe200008f0eff */
[----:B------:R-:W-:Y:S01]  /*34e60*/  VIADD R6, R10, UR5 ;  /* 0x000000050a067c36 */ /* 0x000fe20008000000 */
[----:B------:R-:W-:-:S03]  /*34e70*/  LEA.HI.X.SX32 R17, R4, R2, 0x1, P2 ;  /* 0x0000000204117211 */ /* 0x000fc600010f0eff */
[----:B------:R0:W-:Y:S01]  /*34e80*/  STL.64 [R1+0x740], R18 ;  /* 0x0007401201007387 */ /* 0x0001e20000100a00 */
[----:B------:R-:W-:-:S03]  /*34e90*/  VIADD R4, R6, UR5 ;  /* 0x0000000506047c36 */ /* 0x000fc60008000000 */
[----:B------:R2:W-:Y:S04]  /*34ea0*/  STL.64 [R1+0x738], R16 ;  /* 0x0007381001007387 */ /* 0x0005e80000100a00 */
[----:B------:R3:W-:Y:S01]  /*34eb0*/  STL.64 [R1+0x730], R14 ;  /* 0x0007300e01007387 */ /* 0x0007e20000100a00 */
[-C--:B0-----:R-:W-:Y:S02]  /*34ec0*/  IADD3 R18, P1, PT, R9, R3.reuse, RZ ;  /* 0x0000000309127210 */ /* 0x081fe40007f3e0ff */
[-C--:B--2---:R-:W-:Y:S02]  /*34ed0*/  IADD3 R16, P2, PT, R7, R3.reuse, RZ ;  /* 0x0000000307107210 */ /* 0x084fe40007f5e0ff */
[----:B------:R-:W-:Y:S01]  /*34ee0*/  LEA.HI.X.SX32 R19, R9, R2, 0x1, P1 ;  /* 0x0000000209137211 */ /* 0x000fe200008f0eff */
[----:B------:R-:W-:Y:S01]  /*34ef0*/  VIADD R9, R4, UR5 ;  /* 0x0000000504097c36 */ /* 0x000fe20008000000 */
[----:B---3--:R-:W-:-:S02]  /*34f00*/  IADD3 R14, P5, PT, R11, R3, RZ ;  /* 0x000000030b0e7210 */ /* 0x008fc40007fbe0ff */
[-C--:B------:R-:W-:Y:S01]  /*34f10*/  LEA.HI.X.SX32 R17, R7, R2.reuse, 0x1, P2 ;  /* 0x0000000207117211 */ /* 0x080fe200010f0eff */
[----:B------:R-:W-:Y:S01]  /*34f20*/  STL.64 [R1+0x728], R18 ;  /* 0x0007281201007387 */ /* 0x000fe20000100a00 */
[-C--:B------:R-:W-:Y:S01]  /*34f30*/  LEA.HI.X.SX32 R15, R11, R2.reuse, 0x1, P5 ;  /* 0x000000020b0f7211 */ /* 0x080fe200028f0eff */
[C---:B------:R-:W-:Y:S01]  /*34f40*/  VIADD R7, R9.reuse, UR5 ;  /* 0x0000000509077c36 */ /* 0x040fe20008000000 */
[CC--:B------:R-:W-:Y:S01]  /*34f50*/  IADD3 R12, P5, PT, R10.reuse, R3.reuse, RZ ;  /* 0x000000030a0c7210 */ /* 0x0c0fe20007fbe0ff */
[----:B------:R0:W-:Y:S03]  /*34f60*/  STL.64 [R1+0x720], R16 ;  /* 0x0007201001007387 */ /* 0x0001e60000100a00 */
[----:B------:R-:W-:Y:S01]  /*34f70*/  LEA.HI.X.SX32 R13, R10, R2, 0x1, P5 ;  /* 0x000000020a0d7211 */ /* 0x000fe200028f0eff */
[----:B------:R2:W-:Y:S01]  /*34f80*/  STL.64 [R1+0x718], R14 ;  /* 0x0007180e01007387 */ /* 0x0005e20000100a00 */
[----:B------:R-:W-:-:S04]  /*34f90*/  IADD3 R86, P5, PT, R9, R3, RZ ;  /* 0x0000000309567210 */ /* 0x000fc80007fbe0ff */
[-C--:B------:R-:W-:Y:S02]  /*34fa0*/  LEA.HI.X.SX32 R87, R9, R2.reuse, 0x1, P5 ;  /* 0x0000000209577211 */ /* 0x080fe400028f0eff */
[CC--:B0-----:R-:W-:Y:S02]  /*34fb0*/  IADD3 R16, P1, PT, R5.reuse, R3.reuse, RZ ;  /* 0x0000000305107210 */ /* 0x0c1fe40007f3e0ff */
[CC--:B--2---:R-:W-:Y:S02]  /*34fc0*/  IADD3 R14, P2, PT, R8.reuse, R3.reuse, RZ ;  /* 0x00000003080e7210 */ /* 0x0c4fe40007f5e0ff */
[-C--:B------:R-:W-:Y:S01]  /*34fd0*/  LEA.HI.X.SX32 R17, R5, R2.reuse, 0x1, P1 ;  /* 0x0000000205117211 */ /* 0x080fe200008f0eff */
[----:B------:R-:W-:Y:S01]  /*34fe0*/  VIADD R5, R7, UR5 ;  /* 0x0000000507057c36 */ /* 0x000fe20008000000 */
[-C--:B------:R-:W-:Y:S02]  /*34ff0*/  LEA.HI.X.SX32 R15, R8, R2.reuse, 0x1, P2 ;  /* 0x00000002080f7211 */ /* 0x080fe400010f0eff */
[-C--:B------:R-:W-:Y:S01]  /*35000*/  IADD3 R90, P1, PT, R6, R3.reuse, RZ ;  /* 0x00000003065a7210 */ /* 0x080fe20007f3e0ff */
[----:B------:R-:W-:Y:S01]  /*35010*/  VIADD R8, R5, UR5 ;  /* 0x0000000505087c36 */ /* 0x000fe20008000000 */
[-C--:B------:R-:W-:Y:S01]  /*35020*/  IADD3 R88, P2, PT, R4, R3.reuse, RZ ;  /* 0x0000000304587210 */ /* 0x080fe20007f5e0ff */
[----:B------:R-:W-:Y:S01]  /*35030*/  STL.64 [R1+0x710], R16 ;  /* 0x0007101001007387 */ /* 0x000fe20000100a00 */
[-C--:B------:R-:W-:Y:S01]  /*35040*/  LEA.HI.X.SX32 R91, R6, R2.reuse, 0x1, P1 ;  /* 0x00000002065b7211 */ /* 0x080fe200008f0eff */
[----:B------:R-:W-:Y:S01]  /*35050*/  VIADD R6, R8, UR5 ;  /* 0x0000000508067c36 */ /* 0x000fe20008000000 */
[-C--:B------:R-:W-:Y:S01]  /*35060*/  LEA.HI.X.SX32 R89, R4, R2.reuse, 0x1, P2 ;  /* 0x0000000204597211 */ /* 0x080fe200010f0eff */
[----:B------:R-:W-:Y:S01]  /*35070*/  STL.64 [R1+0x708], R14 ;  /* 0x0007080e01007387 */ /* 0x000fe20000100a00 */
[-C--:B------:R-:W-:Y:S01]  /*35080*/  IADD3 R84, P1, PT, R7, R3.reuse, RZ ;  /* 0x0000000307547210 */ /* 0x080fe20007f3e0ff */
[----:B------:R-:W-:Y:S01]  /*35090*/  VIADD R4, R6, UR5 ;  /* 0x0000000506047c36 */ /* 0x000fe20008000000 */
[-C--:B------:R-:W-:Y:S01]  /*350a0*/  IADD3 R82, P2, PT, R5, R3.reuse, RZ ;  /* 0x0000000305527210 */ /* 0x080fe20007f5e0ff */
[----:B------:R-:W-:Y:S01]  /*350b0*/  STL.64 [R1+0x700], R12 ;  /* 0x0007000c01007387 */ /* 0x000fe20000100a00 */
[-C--:B------:R-:W-:Y:S01]  /*350c0*/  LEA.HI.X.SX32 R85, R7, R2.reuse, 0x1, P1 ;  /* 0x0000000207557211 */ /* 0x080fe200008f0eff */
[----:B------:R-:W-:Y:S01]  /*350d0*/  VIADD R7, R4, UR5 ;  /* 0x0000000504077c36 */ /* 0x000fe20008000000 */
[-C--:B------:R-:W-:Y:S01]  /*350e0*/  IADD3 R80, P5, PT, R8, R3.reuse, RZ ;  /* 0x0000000308507210 */ /* 0x080fe20007fbe0ff */
[----:B------:R-:W-:Y:S01]  /*350f0*/  STL [R1+0xe58], R90 ;  /* 0x000e585a01007387 */ /* 0x000fe20000100800 */
[-C--:B------:R-:W-:Y:S01]  /*35100*/  LEA.HI.X.SX32 R83, R5, R2.reuse, 0x1, P2 ;  /* 0x0000000205537211 */ /* 0x080fe200010f0eff */
[----:B------:R-:W-:Y:S01]  /*35110*/  VIADD R5, R7, UR5 ;  /* 0x0000000507057c36 */ /* 0x000fe20008000000 */
[----:B------:R-:W-:Y:S01]  /*35120*/  IADD3 R78, P1, PT, R6, R3, RZ ;  /* 0x00000003064e7210 */ /* 0x000fe20007f3e0ff */
[----:B------:R-:W-:Y:S01]  /*35130*/  STL [R1+0xe54], R91 ;  /* 0x000e545b01007387 */ /* 0x000fe20000100800 */
[----:B------:R-:W-:-:S02]  /*35140*/  LEA.HI.X.SX32 R81, R8, R2, 0x1, P5 ;  /* 0x0000000208517211 */ /* 0x000fc400028f0eff */
[-C--:B------:R-:W-:Y:S01]  /*35150*/  IADD3 R76, P2, PT, R4, R3.reuse, RZ ;  /* 0x00000003044c7210 */ /* 0x080fe20007f5e0ff */
[----:B------:R-:W-:Y:S01]  /*35160*/  STL [R1+0xe50], R88 ;  /* 0x000e505801007387 */ /* 0x000fe20000100800 */
[-C--:B------:R-:W-:Y:S01]  /*35170*/  LEA.HI.X.SX32 R79, R6, R2.reuse, 0x1, P1 ;  /* 0x00000002064f7211 */ /* 0x080fe200008f0eff */
[----:B------:R-:W-:Y:S01]  /*35180*/  VIADD R6, R5, UR5 ;  /* 0x0000000505067c36 */ /* 0x000fe20008000000 */
        /* <DEDUP_REMOVED lines=11> */
[-C--:B------:R-:W-:Y:S01]  /*35240*/  LEA.HI.X.SX32 R71, R6, R2.reuse, 0x1, P2 ;  /* 0x0000000206477211 */ /* 0x080fe200010f0eff */
[----:B------:R-:W-:Y:S01]  /*35250*/  STL [R1+0xe48], R84 ;  /* 0x000e485401007387 */ /* 0x000fe20000100800 */
[-C--:B------:R-:W-:Y:S02]  /*35260*/  IADD3 R68, P1, PT, R4, R3.reuse, RZ ;  /* 0x0000000304447210 */ /* 0x080fe40007f3e0ff */
[----:B------:R-:W-:Y:S01]  /*35270*/  ISETP.LT.AND P2, PT, R32, UR19, !P0 ;  /* 0x0000001320007c0c */ /* 0x000fe2000c741270 */
[----:B------:R-:W-:Y:S01]  /*35280*/  STL [R1+0xe44], R85 ;  /* 0x000e445501007387 */ /* 0x000fe20000100800 */
[----:B------:R-:W-:Y:S01]  /*35290*/  LEA.HI.X.SX32 R69, R4, R2, 0x1, P1 ;  /* 0x0000000204457211 */ /* 0x000fe200008f0eff */
[----:B------:R-:W0:Y:S01]  /*352a0*/  LDCU UR19, c[0x0][0x39c] ;  /* 0x00007380ff1377ac */ /* 0x000e220008000800 */
[----:B------:R-:W-:Y:S01]  /*352b0*/  IADD3 R92, P1, PT, R11, R3, RZ ;  /* 0x000000030b5c7210 */ /* 0x000fe20007f3e0ff */
[----:B------:R-:W-:Y:S01]  /*352c0*/  STL [R1+0xe68], R82 ;  /* 0x000e685201007387 */ /* 0x000fe20000100800 */
[C---:B------:R-:W-:Y:S01]  /*352d0*/  ISETP.LT.AND P5, PT, R0.reuse, UR13, !P0 ;  /* 0x0000000d00007c0c */ /* 0x040fe2000c7a1270 */
[----:B------:R-:W-:Y:S01]  /*352e0*/  VIADD R4, R0, 0x5 ;  /* 0x0000000500047836 */ /* 0x000fe20000000000 */
[----:B------:R-:W2:Y:S01]  /*352f0*/  LDCU UR13, c[0x0][0x39c] ;  /* 0x00007380ff0d77ac */ /* 0x000ea20008000800 */
        /* <DEDUP_REMOVED lines=15> */
[----:B---3--:R-:W3:Y:S01]  /*353f0*/  LDL.LU R3, [R1+0x940] ;  /* 0x0009400001037983 */ /* 0x008ee20000300800 */
[----:B-----5:R-:W-:-:S02]  /*35400*/  F2FP.SATFINITE.E5M2.F32.PACK_AB_MERGE_C R72, R33, R34, RZ ;  /* 0x000000222148723e */ /* 0x020fc400048060ff */
[----:B---3--:R-:W-:Y:S02]  /*35410*/  LEA.HI.X.SX32 R93, R3, R2, 0x1, P1 ;  /* 0x00000002035d7211 */ /* 0x008fe400008f0eff */
[----:B------:R-:W-:Y:S01]  /*35420*/  ISETP.LT.AND P1, PT, R4, UR20, !P0 ;  /* 0x0000001404007c0c */ /* 0x000fe2000c721270 */
[----:B------:R-:W3:Y:S01]  /*35430*/  LDCU UR20, c[0x0][0x3b8] ;  /* 0x00007700ff1477ac */ /* 0x000ee20008000800 */
[----:B------:R-:W-:Y:S01]  /*35440*/  PRMT R4, R72, 0x9910, RZ ;  /* 0x0000991048047816 */ /* 0x000fe200000000ff */
[----:B------:R-:W-:Y:S04]  /*35450*/  STL [R1+0xe20], R93 ;  /* 0x000e205d01007387 */ /* 0x000fe80000100800 */
[----:B------:R-:W-:Y:S04]  /*35460*/  STL [R1+0xe1c], R2 ;  /* 0x000e1c0201007387 */ /* 0x000fe80000100800 */
[----:B------:R4:W-:Y:S02]  /*35470*/  STL [R1+0xe7c], R4 ;  /* 0x000e7c0401007387 */ /* 0x0009e40000100800 */
[----:B----4-:R-:W4:Y:S02]  /*35480*/  LDTM.x64 R4, tmem[UR10+0x40] ;  /* 0x0000400a000479ee */ /* 0x010f240008340000 */
[----:B----4-:R-:W-:Y:S01]  /*35490*/  STL.64 [R1+0x558], R26 ;  /* 0x0005581a01007387 */ /* 0x010fe20000100a00 */
[----:B------:R-:W-:-:S02]  /*354a0*/  IMAD.MOV.U32 R78, RZ, RZ, R4 ;  /* 0x000000ffff4e7224 */ /* 0x000fc400078e0004 */
[----:B------:R-:W-:Y:S01]  /*354b0*/  IMAD.MOV.U32 R79, RZ, RZ, R5 ;  /* 0x000000ffff4f7224 */ /* 0x000fe200078e0005 */
[----:B------:R-:W-:Y:S01]  /*354c0*/  STL.64 [R1+0x560], R28 ;  /* 0x0005601c01007387 */ /* 0x000fe20000100a00 */
[----:B------:R-:W-:Y:S02]  /*354d0*/  IMAD.MOV.U32 R82, RZ, RZ, R6 ;  /* 0x000000ffff527224 */ /* 0x000fe400078e0006 */
[----:B------:R-:W-:Y:S01]  /*354e0*/  IMAD.MOV.U32 R83, RZ, RZ, R7 ;  /* 0x000000ffff537224 */ /* 0x000fe200078e0007 */
[----:B------:R-:W-:Y:S01]  /*354f0*/  STL.64 [R1+0x568], R30 ;  /* 0x0005681e01007387 */ /* 0x000fe20000100a00 */
[----:B------:R-:W-:Y:S02]  /*35500*/  IMAD.MOV.U32 R86, RZ, RZ, R8 ;  /* 0x000000ffff567224 */ /* 0x000fe400078e0008 */
[----:B------:R-:W-:Y:S01]  /*35510*/  IMAD.MOV.U32 R87, RZ, RZ, R9 ;  /* 0x000000ffff577224 */ /* 0x000fe200078e0009 */
[----:B------:R-:W-:Y:S01]  /*35520*/  STL.64 [R1+0x570], R32 ;  /* 0x0005702001007387 */ /* 0x000fe20000100a00 */
        /* <DEDUP_REMOVED lines=23> */
[----:B------:R-:W-:Y:S04]  /*356a0*/  STL.64 [R1+0x5b0], R48 ;  /* 0x0005b03001007387 */ /* 0x000fe80000100a00 */
        /* <DEDUP_REMOVED lines=8> */
[----:B------:R4:W-:Y:S02]  /*35730*/  STL.64 [R1+0x5f8], R66 ;  /* 0x0005f84201007387 */ /* 0x0009e40000100a00 */
[----:B----4-:R-:W4:Y:S02]  /*35740*/  LDTM.x64 R4, tmem[UR10+0x80] ;  /* 0x0000800a000479ee */ /* 0x010f240008340000 */
[----:B----4-:R4:W-:Y:S04]  /*35750*/  STL.64 [R1+0x400], R4 ;  /* 0x0004000401007387 */ /* 0x0109e80000100a00 */
        /* <DEDUP_REMOVED lines=30> */
[----:B------:R5:W-:Y:S04]  /*35940*/  STL.64 [R1+0x4f8], R66 ;  /* 0x0004f84201007387 */ /* 0x000be80000100a00 */
[----:B----4-:R-:W4:Y:S02]  /*35950*/  LDL.LU R4, [R1+0xe7c] ;  /* 0x000e7c0001047983 */ /* 0x010f240000300800 */
[----:B----4-:R-:W-:-:S02]  /*35960*/  IMAD.MOV.U32 R73, RZ, RZ, R4 ;  /* 0x000000ffff497224 */ /* 0x010fc400078e0004 */
[----:B-----5:R-:W4:Y:S02]  /*35970*/  LDTM.x64 R4, tmem[UR10+0xc0] ;  /* 0x0000c00a000479ee */ /* 0x020f240008340000 */
[----:B----4-:R-:W-:Y:S04]  /*35980*/  STL.64 [R1+0x300], R4 ;  /* 0x0003000401007387 */ /* 0x010fe80000100a00 */
        /* <DEDUP_REMOVED lines=98> */
[----:B----4-:R-:W-:Y:S04]  /*35fb0*/  STL.64 [R1], R4 ;  /* 0x0000000401007387 */ /* 0x010fe80000100a00 */
        /* <DEDUP_REMOVED lines=31> */
[----:B----4-:R-:W4:Y:S01]  /*361b0*/  LDTM.x64 R4, tmem[UR10+0x1c0] ;  /* 0x0001c00a000479ee */ /* 0x010f220008340000 */
[----:B------:R-:W-:Y:S01]  /*361c0*/  NOP ;  /* 0x0000000000007918 */ /* 0x000fe20000000000 */
[----:B------:R-:W5:Y:S01]  /*361d0*/  LDCU UR10, c[0x0][0x39c] ;  /* 0x00007380ff0a77ac */ /* 0x000f620008000800 */
[----:B----4-:R4:W-:Y:S02]  /*361e0*/  STL.64 [R1+0xdd0], R4 ;  /* 0x000dd00401007387 */ /* 0x0109e40000100a00 */
[----:B----4-:R-:W-:-:S02]  /*361f0*/  IMAD.MOV.U32 R4, RZ, RZ, R72 ;  /* 0x000000ffff047224 */ /* 0x010fc400078e0048 */
[----:B------:R-:W4:Y:S04]  /*36200*/  LDL.LU R72, [R1+0xe78] ;  /* 0x000e780001487983 */ /* 0x000f280000300800 */
[----:B------:R-:W2:Y:S04]  /*36210*/  LDL.LU R5, [R1+0x60c] ;  /* 0x00060c0001057983 */ /* 0x000ea80000300800 */
[----:B------:R0:W-:Y:S04]  /*36220*/  STL.64 [R1+0xdc8], R6 ;  /* 0x000dc80601007387 */ /* 0x0001e80000100a00 */
[----:B0-----:R-:W2:Y:S01]  /*36230*/  LDL.LU R7, [R1+0x608] ;  /* 0x0006080001077983 */ /* 0x001ea20000300800 */
[----:B------:R-:W-:-:S03]  /*36240*/  IMAD.MOV.U32 R6, RZ, RZ, R4 ;  /* 0x000000ffff067224 */ /* 0x000fc600078e0004 */
[----:B------:R0:W-:Y:S04]  /*36250*/  STL.64 [R1+0xdc0], R8 ;  /* 0x000dc00801007387 */ /* 0x0001e80000100a00 */
[----:B0-----:R-:W2:Y:S04]  /*36260*/  LDL.LU R8, [R1+0x614] ;  /* 0x0006140001087983 */ /* 0x001ea80000300800 */
[----:B------:R0:W-:Y:S04]  /*36270*/  STL.64 [R1+0xdb8], R10 ;  /* 0x000db80a01007387 */ /* 0x0001e80000100a00 */
[----:B0-----:R-:W2:Y:S04]  /*36280*/  LDL.LU R11, [R1+0x610] ;  /* 0x00061000010b7983 */ /* 0x001ea80000300800 */
[----:B------:R0:W-:Y:S04]  /*36290*/  STL.64 [R1+0xdb0], R12 ;  /* 0x000db00c01007387 */ /* 0x0001e80000100a00 */
[----:B0-----:R-:W2:Y:S04]  /*362a0*/  LDL.LU.64 R12, [R1+0x928] ;  /* 0x00092800010c7983 */ /* 0x001ea80000300a00 */
[----:B------:R0:W-:Y:S04]  /*362b0*/  STL.64 [R1+0xda8], R14 ;  /* 0x000da80e01007387 */ /* 0x0001e80000100a00 */
[----:B0-----:R-:W2:Y:S04]  /*362c0*/  LDL.LU.64 R14, [R1+0x930] ;  /* 0x00093000010e7983 */ /* 0x001ea80000300a00 */
[----:B------:R0:W-:Y:S04]  /*362d0*/  STL.64 [R1+0xda0], R16 ;  /* 0x000da01001007387 */ /* 0x0001e80000100a00 */
[----:B0-----:R-:W2:Y:S04]  /*362e0*/  LDL.LU.64 R16, [R1+0x938] ;  /* 0x0009380001107983 */ /* 0x001ea80000300a00 */
[----:B------:R0:W-:Y:S04]  /*362f0*/  STL.64 [R1+0xd98], R18 ;  /* 0x000d981201007387 */ /* 0x0001e80000100a00 */
[----:B0-----:R-:W3:Y:S04]  /*36300*/  LDL.LU.64 R18, [R1+0x920] ;  /* 0x0009200001127983 */ /* 0x001ee80000300a00 */
        /* <DEDUP_REMOVED lines=13> */
[----:B------:R-:W-:Y:S01]  /*363e0*/  STL.64 [R1+0xd28], R46 ;  /* 0x000d282e01007387 */ /* 0x000fe20000100a00 */
[----:B------:R-:W-:-:S03]  /*363f0*/  VIADD R4, R0, 0x6 ;  /* 0x0000000600047836 */ /* 0x000fc60000000000 */
        /* <DEDUP_REMOVED lines=10> */
[----:B--2---:R0:W-:Y:S01]  /*364a0*/  @P5 STG.E.U8 desc[UR22][R16.64], R6 ;  /* 0x0000000610005986 */ /* 0x0041e2000c101116 */
[----:B------:R-:W-:Y:S01]  /*364b0*/  ISETP.LT.AND P5, PT, R4, UR4, !P0 ;  /* 0x0000000404007c0c */ /* 0x000fe2000c7a1270 */
[----:B------:R-:W2:Y:S01]  /*364c0*/  LDCU UR4, c[0x0][0x39c] ;  /* 0x00007380ff0477ac */ /* 0x000ea20008000800 */
[----:B------:R-:W-:-:S05]  /*364d0*/  SHF.R.S32.HI R4, RZ, 0x8, R73 ;  /* 0x00000008ff047819 */ /* 0x000fca0000011449 */
[----:B------:R1:W-:Y:S04]  /*364e0*/  @P3 STG.E.U8 desc[UR22][R14.64], R4 ;  /* 0x000000040e003986 */ /* 0x0003e8000c101116 */
[----:B0-----:R-:W4:Y:S04]  /*364f0*/  LDL.LU.64 R16, [R1+0x918] ;  /* 0x0009180001107983 */ /* 0x001f280000300a00 */
[----:B------:R-:W5:Y:S04]  /*36500*/  LDL.LU R73, [R1+0xe74] ;  /* 0x000e740001497983 */ /* 0x000f680000300800 */
[----:B------:R-:W5:Y:S04]  /*36510*/  LDL.LU R9, [R1+0x618] ;  /* 0x0006180001097983 */ /* 0x000f680000300800 */
[----:B------:R-:W5:Y:S04]  /*36520*/  LDL.LU R6, [R1+0x61c] ;  /* 0x00061c0001067983 */ /* 0x000f680000300800 */
[----:B-1----:R-:W5:Y:S01]  /*36530*/  LDL.LU.64 R14, [R1+0x910] ;  /* 0x00091000010e7983 */ /* 0x002f620000300a00 */
[----:B------:R-:W-:Y:S01]  /*36540*/  F2FP.SATFINITE.E5M2.F32.PACK_AB_MERGE_C R7, R5, R7, RZ ;  /* 0x000000070507723e */ /* 0x000fe200048060ff */
[----:B------:R-:W-:-:S03]  /*36550*/  VIADD R5, R0, 0x7 ;  /* 0x0000000700057836 */ /* 0x000fc60000000000 */
[----:B------:R-:W-:Y:S01]  /*36560*/  PRMT R4, R7, 0x9910, RZ ;  /* 0x0000991007047816 */ /* 0x000fe200000000ff */
[----:B------:R0:W-:Y:S01]  /*36570*/  @P4 STG.E.U8 desc[UR22][R12.64], R7 ;  /* 0x000000070c004986 */ /* 0x0001e2000c101116 */
[----:B------:R-:W-:Y:S01]  /*36580*/  ISETP.LT.AND P3, PT, R5, UR6, !P0 ;  /* 0x0000000605007c0c */ /* 0x000fe2000c761270 */
[----:B------:R-:W1:Y:S01]  /*36590*/  LDCU UR6, c[0x0][0x39c] ;  /* 0x00007380ff0677ac */ /* 0x000e620008000800 */
[----:B------:R-:W-:Y:S01]  /*365a0*/  VIADD R5, R0, 0x8 ;  /* 0x0000000800057836 */ /* 0x000fe20000000000 */
[----:B------:R-:W-:Y:S02]  /*365b0*/  SHF.R.S32.HI R4, RZ, 0x8, R4 ;  /* 0x00000008ff047819 */ /* 0x000fe40000011404 */
[----:B------:R-:W-:Y:S01]  /*365c0*/  F2FP.SATFINITE.E5M2.F32.PACK_AB_MERGE_C R10, R8, R11, RZ ;  /* 0x0000000b080a723e */ /* 0x000fe200048060ff */
[----:B0-----:R-:W5:Y:S01]  /*365d0*/  LDL.LU.64 R12, [R1+0x908] ;  /* 0x00090800010c7983 */ /* 0x001f620000300a00 */
[----:B------:R-:W-:Y:S01]  /*365e0*/  ISETP.LT.AND P4, PT, R5, UR9, !P0 ;  /* 0x0000000905007c0c */ /* 0x000fe2000c781270 */
[----:B------:R-:W-:Y:S01]  /*365f0*/  VIADD R8, R0, 0x9 ;  /* 0x0000000900087836 */ /* 0x000fe20000000000 */
[----:B------:R-:W0:Y:S01]  /*36600*/  LDCU UR9, c[0x0][0x39c] ;  /* 0x00007380ff0977ac */ /* 0x000e220008000800 */
[----:B------:R-:W5:Y:S04]  /*36610*/  LDL.LU R7, [R1+0x620] ;  /* 0x0006200001077983 */ /* 0x000f680000300800 */
[----:B------:R-:W5:Y:S04]  /*36620*/  LDL.LU R5, [R1+0x624] ;  /* 0x0006240001057983 */ /* 0x000f680000300800 */
[----:B---3--:R3:W-:Y:S01]  /*36630*/  @P6 STG.E.U8 desc[UR22][R18.64], R4 ;  /* 0x0000000412006986 */ /* 0x0087e2000c101116 */
[----:B--2---:R-:W-:Y:S01]  /*36640*/  ISETP.LT.AND P6, PT, R8, UR4, !P0 ;  /* 0x0000000408007c0c */ /* 0x004fe2000c7c1270 */
[----:B------:R-:W-:Y:S01]  /*36650*/  VIADD R8, R0, 0xa ;  /* 0x0000000a00087836 */ /* 0x000fe20000000000 */
[----:B------:R-:W2:Y:S01]  /*36660*/  LDCU UR4, c[0x0][0x39c] ;  /* 0x00007380ff0477ac */ /* 0x000ea20008000800 */
[----:B---3--:R-:W3:Y:S01]  /*36670*/  LDL.LU.64 R18, [R1+0x900] ;  /* 0x0009000001127983 */ /* 0x008ee20000300a00 */
[----:B------:R-:W-:-:S04]  /*36680*/  PRMT R4, R10, 0x9910, RZ ;  /* 0x000099100a047816 */ /* 0x000fc800000000ff */
[----:B------:R-:W-:Y:S01]  /*36690*/  SHF.R.S32.HI R4, RZ, 0x8, R4 ;  /* 0x00000008ff047819 */ /* 0x000fe20000011404 */
[----:B----4-:R4:W-:Y:S01]  /*366a0*/  @P2 STG.E.U8 desc[UR22][R16.64], R10 ;  /* 0x0000000a10002986 */ /* 0x0109e2000c101116 */
[----:B-1----:R-:W-:Y:S01]  /*366b0*/  ISETP.LT.AND P2, PT, R8, UR6, !P0 ;  /* 0x0000000608007c0c */ /* 0x002fe2000c741270 */
[----:B------:R-:W1:Y:S02]  /*366c0*/  LDCU UR6, c[0x0][0x39c] ;  /* 0x00007380ff0677ac */ /* 0x000e640008000800 */
[----:B----4-:R-:W4:Y:S04]  /*366d0*/  LDL.LU.64 R16, [R1+0x8f8] ;  /* 0x0008f80001107983 */ /* 0x010f280000300a00 */
[----:B------:R-:W4:Y:S04]  /*366e0*/  LDL.LU R11, [R1+0x628] ;  /* 0x00062800010b7983 */ /* 0x000f280000300800 */
[----:B------:R-:W4:Y:S04]  /*366f0*/  LDL.LU R8, [R1+0x62c] ;  /* 0x00062c0001087983 */ /* 0x000f280000300800 */
[----:B-----5:R5:W-:Y:S04]  /*36700*/  @P1 STG.E.U8 desc[UR22][R14.64], R4 ;  /* 0x000000040e001986 */ /* 0x020be8000c101116 */
[----:B-----5:R-:W5:Y:S01]  /*36710*/  LDL.LU.64 R14, [R1+0x8f0] ;  /* 0x0008f000010e7983 */ /* 0x020f620000300a00 */
[----:B------:R-:W-:Y:S01]  /*36720*/  F2FP.SATFINITE.E5M2.F32.PACK_AB_MERGE_C R9, R6, R9, RZ ;  /* 0x000000090609723e */ /* 0x000fe200048060ff */
[----:B------:R-:W-:-:S03]  /*36730*/  VIADD R6, R0, 0xb ;  /* 0x0000000b00067836 */ /* 0x000fc60000000000 */
[----:B------:R-:W-:Y:S01]  /*36740*/  PRMT R4, R9, 0x9910, RZ ;  /* 0x0000991009047816 */ /* 0x000fe200000000ff */
[----:B------:R1:W-:Y:S01]  /*36750*/  @P5 STG.E.U8 desc[UR22][R12.64], R9 ;  /* 0x000000090c005986 */ /* 0x0003e2000c101116 */
[----:B0-----:R-:W-:Y:S01]  /*36760*/  ISETP.LT.AND P1, PT, R6, UR9, !P0 ;  /* 0x0000000906007c0c */ /* 0x001fe2000c721270 */
[----:B------:R-:W0:Y:S01]  /*36770*/  LDCU UR9, c[0x0][0x39c] ;  /* 0x00007380ff0977ac */ /* 0x000e220008000800 */
[----:B------:R-:W-:Y:S01]  /*36780*/  VIADD R6, R0, 0xc ;  /* 0x0000000c00067836 */ /* 0x000fe20000000000 */
[----:B------:R-:W-:Y:S02]  /*36790*/  SHF.R.S32.HI R4, RZ, 0x8, R4 ;  /* 0x00000008ff047819 */ /* 0x000fe40000011404 */
[----:B------:R-:W-:Y:S01]  /*367a0*/  F2FP.SATFINITE.E5M2.F32.PACK_AB_MERGE_C R7, R5, R7, RZ ;  /* 0x000000070507723e */ /* 0x000fe200048060ff */
[----:B-1----:R-:W5:Y:S01]  /*367b0*/  LDL.LU.64 R12, [R1+0x8e8] ;  /* 0x0008e800010c7983 */ /* 0x002f620000300a00 */
[----:B--2---:R-:W-:Y:S01]  /*367c0*/  ISETP.LT.AND P5, PT, R6, UR4, !P0 ;  /* 0x0000000406007c0c */ /* 0x004fe2000c7a1270 */
[C---:B------:R-:W-:Y:S01]  /*367d0*/  VIADD R5, R0.reuse, 0xd ;  /* 0x0000000d00057836 */ /* 0x040fe20000000000 */
[----:B------:R-:W1:Y:S01]  /*367e0*/  LDCU UR4, c[0x0][0x39c] ;  /* 0x00007380ff0477ac */ /* 0x000e620008000800 */
[----:B------:R-:W2:Y:S04]  /*367f0*/  LDL.LU R9, [R1+0x630] ;  /* 0x0006300001097983 */ /* 0x000ea80000300800 */
[----:B------:R-:W2:Y:S04]  /*36800*/  LDL.LU R6, [R1+0x634] ;  /* 0x0006340001067983 */ /* 0x000ea80000300800 */
[----:B---3--:R3:W-:Y:S01]  /*36810*/  @P3 STG.E.U8 desc[UR22][R18.64], R4 ;  /* 0x0000000412003986 */ /* 0x0087e2000c101116 */
[----:B------:R-:W-:Y:S01]  /*36820*/  ISETP.LT.AND P3, PT, R5, UR6, !P0 ;  /* 0x0000000605007c0c */ /* 0x000fe2000c761270 */
[----:B------:R-:W-:Y:S01]  /*36830*/  VIADD R5, R0, 0xe ;  /* 0x0000000e00057836 */ /* 0x000fe20000000000 */
[----:B------:R-:W0:Y:S01]  /*36840*/  LDCU UR6, c[0x0][0x39c] ;  /* 0x00007380ff0677ac */ /* 0x000e220008000800 */
[----:B---3--:R-:W3:Y:S01]  /*36850*/  LDL.LU.64 R18, [R1+0x8e0] ;  /* 0x0008e00001127983 */ /* 0x008ee20000300a00 */
[----:B------:R-:W-:-:S04]  /*36860*/  PRMT R4, R7, 0x9910, RZ ;  /* 0x0000991007047816 */ /* 0x000fc800000000ff */
[----:B------:R-:W-:Y:S01]  /*36870*/  SHF.R.S32.HI R4, RZ, 0x8, R4 ;  /* 0x00000008ff047819 */ /* 0x000fe20000011404 */
[----:B----4-:R4:W-:Y:S01]  /*36880*/  @P4 STG.E.U8 desc[UR22][R16.64], R7 ;  /* 0x0000000710004986 */ /* 0x0109e2000c101116 */
[----:B0-----:R-:W-:Y:S01]  /*36890*/  ISETP.LT.AND P4, PT, R5, UR9, !P0 ;  /* 0x0000000905007c0c */ /* 0x001fe2000c781270 */
[----:B------:R-:W0:Y:S02]  /*368a0*/  LDCU UR9, c[0x0][0x39c] ;  /* 0x00007380ff0977ac */ /* 0x000e240008000800 */
        /* <DEDUP_REMOVED lines=9> */
[----:B-1----:R-:W-:Y:S01]  /*36940*/  ISETP.LT.AND P6, PT, R8, UR4, !P0 ;  /* 0x0000000408007c0c */ /* 0x002fe2000c7c1270 */
[----:B------:R-:W1:Y:S01]  /*36950*/  LDCU UR4, c[0x0][0x39c] ;  /* 0x00007380ff0477ac */ /* 0x000e620008000800 */
[----:B------:R-:W-:Y:S01]  /*36960*/  VIADD R8, R0, 0x10 ;  /* 0x0000001000087836 */ /* 0x000fe20000000000 */
[----:B------:R-:W-:Y:S01]  /*36970*/  SHF.R.S32.HI R4, RZ, 0x8, R4 ;  /* 0x00000008ff047819 */ /* 0x000fe20000011404 */
[----:B0-----:R-:W5:Y:S03]  /*36980*/  LDL.LU.64 R12, [R1+0x8c8] ;  /* 0x0008c800010c7983 */ /* 0x001f660000300a00 */
[----:B------:R-:W-:Y:S01]  /*36990*/  ISETP.LT.AND P2, PT, R8, UR6, !P0 ;  /* 0x0000000608007c0c */ /* 0x000fe2000c741270 */
[----:B------:R-:W0:Y:S01]  /*369a0*/  LDCU UR6, c[0x0][0x39c] ;  /* 0x00007380ff0677ac */ /* 0x000e220008000800 */
[----:B--2---:R-:W-:Y:S01]  /*369b0*/  F2FP.SATFINITE.E5M2.F32.PACK_AB_MERGE_C R9, R6, R9, RZ ;  /* 0x000000090609723e */ /* 0x004fe200048060ff */
[----:B------:R-:W2:Y:S01]  /*369c0*/  LDL.LU R11, [R1+0x640] ;  /* 0x00064000010b7983 */ /* 0x000ea20000300800 */
[----:B------:R-:W-:-:S03]  /*369d0*/  VIADD R6, R0, 0x11 ;  /* 0x0000001100067836 */ /* 0x000fc60000000000 */
        /* <DEDUP_REMOVED lines=23> */
[----:B------:R-:W-:Y:S01]  /*36b50*/  SHF.R.S32.HI R4, RZ, 0x8, R4 ;  /* 0x00000008ff047819 */ /* 0x000fe20000011404 */
[----:B-1----:R-:W5:Y:S03]  /*36b60*/  LDL.LU.64 R12, [R1+0x8a8] ;  /* 0x0008a800010c7983 */ /* 0x002f660000300a00 */
[----:B------:R-:W-:Y:S01]  /*36b70*/  ISETP.LT.AND P4, PT, R5, UR9, !P0 ;  /* 0x0000000905007c0c */ /* 0x000fe2000c781270 */
[----:B------:R-:W1:Y:S01]  /*36b80*/  LDCU UR9, c[0x0][0x39c] ;  /* 0x00007380ff0977ac */ /* 0x000e620008000800 */
        /* <DEDUP_REMOVED lines=290> */
[----:B------:R-:W-:-:S02]  /*37db0*/  VIADD R6, R0, 0x3b ;  /* 0x0000003b00067836 */ /* 0x000fc40000000000 */
[----:B------:R-:W5:Y:S03]  /*37dc0*/  LDL.LU.64 R20, [R1+0x768] ;  /* 0x0007680001147983 */ /* 0x000f660000300a00 */
[----:B0-----:R-:W-:Y:S01]  /*37dd0*/  ISETP.LT.AND P1, PT, R6, UR9, !P0 ;  /* 0x0000000906007c0c */ /* 0x001fe2000c721270 */
[----:B------:R-:W-:Y:S01]  /*37de0*/  VIADD R6, R0, 0x3c ;  /* 0x0000003c00067836 */ /* 0x000fe20000000000 */
[----:B------:R-:W-:Y:S01]  /*37df0*/  PRMT R4, R9, 0x9910, RZ ;  /* 0x0000991009047816 */ /* 0x000fe200000000ff */
[----:B------:R0:W-:Y:S01]  /*37e00*/  @P5 STG.E.U8 desc[UR22][R10.64], R9 ;  /* 0x000000090a005986 */ /* 0x0001e2000c101116 */
[----:B------:R-:W1:Y:S02]  /*37e10*/  LDCU UR9, c[0x0][0x39c] ;  /* 0x00007380ff0977ac */ /* 0x000e640008000800 */
[----:B------:R-:W-:Y:S02]  /*37e20*/  ISETP.LT.AND P5, PT, R6, UR4, !P0 ;  /* 0x0000000406007c0c */ /* 0x000fe4000c7a1270 */
[----:B------:R-:W-:Y:S01]  /*37e30*/  SHF.R.S32.HI R4, RZ, 0x8, R4 ;  /* 0x00000008ff047819 */ /* 0x000fe20000011404 */
[----:B------:R-:W1:Y:S01]  /*37e40*/  LDCU UR4, c[0x0][0x39c] ;  /* 0x00007380ff0477ac */ /* 0x000e620008000800 */
[----:B--2---:R-:W-:Y:S01]  /*37e50*/  F2FP.SATFINITE.E5M2.F32.PACK_AB_MERGE_C R5, R5, R7, RZ ;  /* 0x000000070505723e */ /* 0x004fe200048060ff */
[----:B0-----:R-:W2:Y:S04]  /*37e60*/  LDL.LU R9, [R1+0x6f0] ;  /* 0x0006f00001097983 */ /* 0x001ea80000300800 */
[----:B------:R-:W2:Y:S01]  /*37e70*/  LDL.LU R6, [R1+0x6f4] ;  /* 0x0006f40001067983 */ /* 0x000ea20000300800 */
[----:B------:R-:W-:-:S03]  /*37e80*/  VIADD R7, R0, 0x3d ;  /* 0x0000003d00077836 */ /* 0x000fc60000000000 */
[----:B------:R-:W2:Y:S04]  /*37e90*/  LDL.LU.64 R10, [R1+0x760] ;  /* 0x00076000010a7983 */ /* 0x000ea80000300a00 */
[----:B---3--:R0:W-:Y:S01]  /*37ea0*/  @P3 STG.E.U8 desc[UR22][R18.64], R4 ;  /* 0x0000000412003986 */ /* 0x0081e2000c101116 */
[----:B-1----:R-:W-:Y:S01]  /*37eb0*/  ISETP.LT.AND P3, PT, R7, UR6, !P0 ;  /* 0x0000000607007c0c */ /* 0x002fe2000c761270 */
[----:B------:R-:W1:Y:S01]  /*37ec0*/  LDCU UR6, c[0x0][0x39c] ;  /* 0x00007380ff0677ac */ /* 0x000e620008000800 */
[----:B0-----:R-:W-:Y:S01]  /*37ed0*/  PRMT R4, R5, 0x9910, RZ ;  /* 0x0000991005047816 */ /* 0x001fe200000000ff */
[----:B------:R-:W3:Y:S03]  /*37ee0*/  LDL.LU.64 R18, [R1+0x758] ;  /* 0x0007580001127983 */ /* 0x000ee60000300a00 */
[----:B------:R-:W-:Y:S01]  /*37ef0*/  SHF.R.S32.HI R4, RZ, 0x8, R4 ;  /* 0x00000008ff047819 */ /* 0x000fe20000011404 */
[----:B------:R-:W3:Y:S04]  /*37f00*/  LDL.LU R7, [R1+0x6f8] ;  /* 0x0006f80001077983 */ /* 0x000ee80000300800 */
[----:B----4-:R0:W-:Y:S04]  /*37f10*/  @P4 STG.E.U8 desc[UR22][R16.64], R5 ;  /* 0x0000000510004986 */ /* 0x0101e8000c101116 */
[----:B0-----:R-:W4:Y:S04]  /*37f20*/  LDL.LU R5, [R1+0x6fc] ;  /* 0x0006fc0001057983 */ /* 0x001f280000300800 */
[----:B------:R-:W4:Y:S04]  /*37f30*/  LDL.LU.64 R16, [R1+0x750] ;  /* 0x0007500001107983 */ /* 0x000f280000300a00 */
[----:B-----5:R0:W-:Y:S04]  /*37f40*/  @P6 STG.E.U8 desc[UR22][R14.64], R4 ;  /* 0x000000040e006986 */ /* 0x0201e8000c101116 */
[----:B0-----:R-:W5:Y:S01]  /*37f50*/  LDL.LU.64 R14, [R1+0x748] ;  /* 0x00074800010e7983 */ /* 0x001f620000300a00 */
[----:B------:R-:W-:-:S05]  /*37f60*/  VIADD R12, R0, 0x3e ;  /* 0x0000003e000c7836 */ /* 0x000fca0000000000 */
[----:B------:R-:W-:Y:S01]  /*37f70*/  ISETP.LT.AND P4, PT, R12, UR9, !P0 ;  /* 0x000000090c007c0c */ /* 0x000fe2000c781270 */
[----:B------:R-:W0:Y:S01]  /*37f80*/  LDCU UR9, c[0x0][0x39c] ;  /* 0x00007380ff0977ac */ /* 0x000e220008000800 */
[----:B------:R-:W-:Y:S01]  /*37f90*/  F2FP.SATFINITE.E5M2.F32.PACK_AB_MERGE_C R12, R8, R13, RZ ;  /* 0x0000000d080c723e */ /* 0x000fe200048060ff */
[----:B------:R-:W-:-:S05]  /*37fa0*/  VIADD R8, R0, 0x3f ;  /* 0x0000003f00087836 */ /* 0x000fca0000000000 */
[----:B------:R-:W-:Y:S01]  /*37fb0*/  ISETP.LT.AND P6, PT, R8, UR4, !P0 ;  /* 0x0000000408007c0c */ /* 0x000fe2000c7c1270 */
[----:B------:R-:W0:Y:S01]  /*37fc0*/  LDCU UR4, c[0x0][0x39c] ;  /* 0x00007380ff0477ac */ /* 0x000e220008000800 */
[----:B------:R-:W-:Y:S01]  /*37fd0*/  VIADD R8, R0, 0x40 ;  /* 0x0000004000087836 */ /* 0x000fe20000000000 */
[----:B------:R-:W-:Y:S01]  /*37fe0*/  PRMT R4, R12, 0x9910, RZ ;  /* 0x000099100c047816 */ /* 0x000fe200000000ff */
[----:B------:R0:W-:Y:S03]  /*37ff0*/  @P2 STG.E.U8 desc[UR22][R20.64], R12 ;  /* 0x0000000c14002986 */ /* 0x0001e6000c101116 */
[----:B-1----:R-:W-:Y:S01]  /*38000*/  ISETP.LT.AND P2, PT, R8, UR6, !P0 ;  /* 0x0000000608007c0c */ /* 0x002fe2000c741270 */
[----:B------:R-:W1:Y:S01]  /*38010*/  LDCU UR6, c[0x0][0x39c] ;  /* 0x00007380ff0677ac */ /* 0x000e620008000800 */
[----:B------:R-:W-:Y:S02]  /*38020*/  SHF.R.S32.HI R4, RZ, 0x8, R4 ;  /* 0x00000008ff047819 */ /* 0x000fe40000011404 */
[----:B--2---:R-:W-:Y:S01]  /*38030*/  F2FP.SATFINITE.E5M2.F32.PACK_AB_MERGE_C R8, R6, R9, RZ ;  /* 0x000000090608723e */ /* 0x004fe200048060ff */
[----:B------:R-:W-:Y:S01]  /*38040*/  VIADD R6, R0, 0x41 ;  /* 0x0000004100067836 */ /* 0x000fe20000000000 */
[----:B0-----:R-:W2:Y:S04]  /*38050*/  LDL.LU.64 R12, [R1+0x740] ;  /* 0x00074000010c7983 */ /* 0x001ea80000300a00 */
[----:B------:R0:W-:Y:S01]  /*38060*/  @P1 STG.E.U8 desc[UR22][R10.64], R4 ;  /* 0x000000040a001986 */ /* 0x0001e2000c101116 */
[----:B------:R-:W-:Y:S01]  /*38070*/  ISETP.LT.AND P1, PT, R6, UR9, !P0 ;  /* 0x0000000906007c0c */ /* 0x000fe2000c721270 */
[----:B------:R-:W-:Y:S01]  /*38080*/  VIADD R6, R0, 0x42 ;  /* 0x0000004200067836 */ /* 0x000fe20000000000 */
[----:B------:R-:W1:Y:S01]  /*38090*/  LDCU UR9, c[0x0][0x39c] ;  /* 0x00007380ff0977ac */ /* 0x000e620008000800 */
[----:B---3--:R3:W-:Y:S03]  /*380a0*/  @P5 STG.E.U8 desc[UR22][R18.64], R8 ;  /* 0x0000000812005986 */ /* 0x0087e6000c101116 */
[----:B------:R-:W-:Y:S01]  /*380b0*/  ISETP.LT.AND P5, PT, R6, UR4, !P0 ;  /* 0x0000000406007c0c */ /* 0x000fe2000c7a1270 */
[----:B------:R-:W1:Y:S01]  /*380c0*/  LDCU UR4, c[0x0][0x39c] ;  /* 0x00007380ff0477ac */ /* 0x000e620008000800 */
[----:B0-----:R-:W2:Y:S01]  /*380d0*/  LDL.LU.64 R10, [R1+0x738] ;  /* 0x00073800010a7983 */ /* 0x001ea20000300a00 */
[----:B------:R-:W-:-:S03]  /*380e0*/  PRMT R4, R8, 0x9910, RZ ;  /* 0x0000991008047816 */ /* 0x000fc600000000ff */
[----:B---3--:R-:W3:Y:S01]  /*380f0*/  LDL.LU.64 R8, [R1+0x730] ;  /* 0x0007300001087983 */ /* 0x008ee20000300a00 */
[----:B------:R-:W-:-:S03]  /*38100*/  SHF.R.S32.HI R4, RZ, 0x8, R4 ;  /* 0x00000008ff047819 */ /* 0x000fc60000011404 */
[----:B------:R-:W3:Y:S01]  /*38110*/  LDL.LU.64 R18, [R1+0x728] ;  /* 0x0007280001127983 */ /* 0x000ee20000300a00 */
[----:B----4-:R-:W-:-:S03]  /*38120*/  F2FP.SATFINITE.E5M2.F32.PACK_AB_MERGE_C R6, R5, R7, RZ ;  /* 0x000000070506723e */ /* 0x010fc600048060ff */
[----:B------:R0:W-:Y:S02]  /*38130*/  @P3 STG.E.U8 desc[UR22][R16.64], R4 ;  /* 0x0000000410003986 */ /* 0x0001e4000c101116 */
[----:B0-----:R-:W-:Y:S02]  /*38140*/  PRMT R4, R6, 0x9910, RZ ;  /* 0x0000991006047816 */ /* 0x001fe400000000ff */
[----:B------:R-:W4:Y:S04]  /*38150*/  LDL.LU.64 R16, [R1+0x720] ;  /* 0x0007200001107983 */ /* 0x000f280000300a00 */
[----:B-----5:R0:W-:Y:S02]  /*38160*/  @P4 STG.E.U8 desc[UR22][R14.64], R6 ;  /* 0x000000060e004986 */ /* 0x0201e4000c101116 */
[----:B0-----:R-:W-:-:S02]  /*38170*/  F2FP.SATFINITE.E5M2.F32.PACK_AB_MERGE_C R6, R79, R78, RZ ;  /* 0x0000004e4f06723e */ /* 0x001fc400048060ff */
[----:B------:R-:W5:Y:S04]  /*38180*/  LDL.LU R78, [R1+0xe70] ;  /* 0x000e7000014e7983 */ /* 0x000f680000300800 */
[----:B------:R-:W5:Y:S04]  /*38190*/  LDL.LU R79, [R1+0xe6c] ;  /* 0x000e6c00014f7983 */ /* 0x000f680000300800 */
[----:B------:R-:W5:Y:S01]  /*381a0*/  LDL.LU.64 R14, [R1+0x718] ;  /* 0x00071800010e7983 */ /* 0x000f620000300a00 */
[----:B------:R-:W-:Y:S01]  /*381b0*/  SHF.R.S32.HI R4, RZ, 0x8, R4 ;  /* 0x00000008ff047819 */ /* 0x000fe20000011404 */
[----:B------:R-:W-:-:S04]  /*381c0*/  VIADD R5, R0, 0x43 ;  /* 0x0000004300057836 */ /* 0x000fc80000000000 */
[----:B--2---:R0:W-:Y:S01]  /*381d0*/  @P6 STG.E.U8 desc[UR22][R12.64], R4 ;  /* 0x000000040c006986 */ /* 0x0041e2000c101116 */
[----:B-1----:R-:W-:Y:S01]  /*381e0*/  ISETP.LT.AND P3, PT, R5, UR6, !P0 ;  /* 0x0000000605007c0c */ /* 0x002fe2000c761270 */
[----:B------:R-:W-:Y:S01]  /*381f0*/  VIADD R5, R0, 0x44 ;  /* 0x0000004400057836 */ /* 0x000fe20000000000 */
[----:B------:R-:W1:Y:S01]  /*38200*/  LDCU UR6, c[0x0][0x39c] ;  /* 0x00007380ff0677ac */ /* 0x000e620008000800 */
[----:B0-----:R-:W-:Y:S01]  /*38210*/  PRMT R4, R6, 0x9910, RZ ;  /* 0x0000991006047816 */ /* 0x001fe200000000ff */
[----:B------:R-:W2:Y:S03]  /*38220*/  LDL.LU.64 R12, [R1+0x710] ;  /* 0x00071000010c7983 */ /* 0x000ea60000300a00 */
[----:B------:R-:W-:Y:S01]  /*38230*/  SHF.R.S32.HI R4, RZ, 0x8, R4 ;  /* 0x00000008ff047819 */ /* 0x000fe20000011404 */
[----:B------:R0:W-:Y:S01]  /*38240*/  @P2 STG.E.U8 desc[UR22][R10.64], R6 ;  /* 0x000000060a002986 */ /* 0x0001e2000c101116 */
[----:B------:R-:W-:Y:S01]  /*38250*/  ISETP.LT.AND P4, PT, R5, UR9, !P0 ;  /* 0x0000000905007c0c */ /* 0x000fe2000c781270 */
[----:B------:R-:W1:Y:S02]  /*38260*/  LDCU UR9, c[0x0][0x39c] ;  /* 0x00007380ff0977ac */ /* 0x000e640008000800 */
[----:B---3--:R3:W-:Y:S01]  /*38270*/  @P1 STG.E.U8 desc[UR22][R8.64], R4 ;  /* 0x0000000408001986 */ /* 0x0087e2000c101116 */
[----:B0-----:R-:W-:-:S03]  /*38280*/  F2FP.SATFINITE.E5M2.F32.PACK_AB_MERGE_C R6, R83, R82, RZ ;  /* 0x000000525306723e */ /* 0x001fc600048060ff */
[----:B------:R-:W2:Y:S01]  /*38290*/  LDL.LU R82, [R1+0xe68] ;  /* 0x000e680001527983 */ /* 0x000ea20000300800 */
[----:B---3--:R-:W-:-:S03]  /*382a0*/  PRMT R4, R6, 0x9910, RZ ;  /* 0x0000991006047816 */ /* 0x008fc600000000ff */
[----:B------:R-:W3:Y:S04]  /*382b0*/  LDL.LU R83, [R1+0xe64] ;  /* 0x000e640001537983 */ /* 0x000ee80000300800 */
[----:B------:R-:W3:Y:S01]  /*382c0*/  LDL.LU.64 R10, [R1+0x708] ;  /* 0x00070800010a7983 */ /* 0x000ee20000300a00 */
[----:B------:R-:W-:-:S03]  /*382d0*/  SHF.R.S32.HI R4, RZ, 0x8, R4 ;  /* 0x00000008ff047819 */ /* 0x000fc60000011404 */
[----:B------:R0:W-:Y:S04]  /*382e0*/  @P5 STG.E.U8 desc[UR22][R18.64], R6 ;  /* 0x0000000612005986 */ /* 0x0001e8000c101116 */
[----:B------:R-:W3:Y:S01]  /*382f0*/  LDL.LU.64 R8, [R1+0x700] ;  /* 0x0007000001087983 */ /* 0x000ee20000300a00 */
[----:B0-----:R-:W-:-:S03]  /*38300*/  F2FP.SATFINITE.E5M2.F32.PACK_AB_MERGE_C R6, R87, R86, RZ ;  /* 0x000000565706723e */ /* 0x001fc600048060ff */
[----:B------:R-:W3:Y:S04]  /*38310*/  LDL.LU R86, [R1+0xe60] ;  /* 0x000e600001567983 */ /* 0x000ee80000300800 */
[----:B------:R-:W3:Y:S04]  /*38320*/  LDL.LU R87, [R1+0xe5c] ;  /* 0x000e5c0001577983 */ /* 0x000ee80000300800 */
[----:B----4-:R0:W-:Y:S02]  /*38330*/  @P3 STG.E.U8 desc[UR22][R16.64], R4 ;  /* 0x0000000410003986 */ /* 0x0101e4000c101116 */
[----:B0-----:R-:W-:-:S02]  /*38340*/  PRMT R4, R6, 0x9910, RZ ;  /* 0x0000991006047816 */ /* 0x001fc400000000ff */
[----:B-----5:R0:W-:Y:S02]  /*38350*/  @P4 STG.E.U8 desc[UR22][R14.64], R6 ;  /* 0x000000060e004986 */ /* 0x0201e4000c101116 */
[----:B0-----:R-:W-:Y:S02]  /*38360*/  F2FP.SATFINITE.E5M2.F32.PACK_AB_MERGE_C R6, R91, R90, RZ ;  /* 0x0000005a5b06723e */ /* 0x001fe400048060ff */
[----:B------:R-:W4:Y:S04]  /*38370*/  LDL.LU R90, [R1+0xe58] ;  /* 0x000e5800015a7983 */ /* 0x000f280000300800 */
[----:B------:R-:W4:Y:S01]  /*38380*/  LDL.LU R91, [R1+0xe54] ;  /* 0x000e5400015b7983 */ /* 0x000f220000300800 */
[----:B------:R-:W-:-:S05]  /*38390*/  VIADD R5, R0, 0x45 ;  /* 0x0000004500057836 */ /* 0x000fca0000000000 */
[----:B------:R-:W-:Y:S01]  /*383a0*/  ISETP.LT.AND P6, PT, R5, UR4, !P0 ;  /* 0x0000000405007c0c */ /* 0x000fe2000c7c1270 */
[----:B------:R-:W0:Y:S01]  /*383b0*/  LDCU UR4, c[0x0][0x39c] ;  /* 0x00007380ff0477ac */ /* 0x000e220008000800 */
[----:B------:R-:W-:-:S05]  /*383c0*/  VIADD R5, R0, 0x46 ;  /* 0x0000004600057836 */ /* 0x000fca0000000000 */
[----:B-1----:R-:W-:Y:S01]  /*383d0*/  ISETP.LT.AND P2, PT, R5, UR6, !P0 ;  /* 0x0000000605007c0c */ /* 0x002fe2000c741270 */
[C---:B------:R-:W-:Y:S01]  /*383e0*/  VIADD R5, R0.reuse, 0x47 ;  /* 0x0000004700057836 */ /* 0x040fe20000000000 */
[----:B------:R-:W-:Y:S01]  /*383f0*/  SHF.R.S32.HI R4, RZ, 0x8, R4 ;  /* 0x00000008ff047819 */ /* 0x000fe20000011404 */
[----:B------:R-:W1:Y:S03]  /*38400*/  LDCU UR6, c[0x0][0x39c] ;  /* 0x00007380ff0677ac */ /* 0x000e660008000800 */
[----:B------:R-:W-:Y:S01]  /*38410*/  ISETP.LT.AND P1, PT, R5, UR9, !P0 ;  /* 0x0000000905007c0c */ /* 0x000fe2000c721270 */
[----:B------:R-:W-:Y:S01]  /*38420*/  VIADD R5, R0, 0x48 ;  /* 0x0000004800057836 */ /* 0x000fe20000000000 */
[----:B--2---:R2:W-:Y:S01]  /*38430*/  @P6 STG.E.U8 desc[UR22][R12.64], R4 ;  /* 0x000000040c006986 */ /* 0x0045e2000c101116 */
[----:B------:R-:W5:Y:S03]  /*38440*/  LDCU UR9, c[0x0][0x39c] ;  /* 0x00007380ff0977ac */ /* 0x000f660008000800 */
[----:B0-----:R-:W-:Y:S01]  /*38450*/  ISETP.LT.AND P5, PT, R5, UR4, !P0 ;  /* 0x0000000405007c0c */ /* 0x001fe2000c7a1270 */
[----:B------:R-:W0:Y:S01]  /*38460*/  LDCU UR4, c[0x0][0x39c] ;  /* 0x00007380ff0477ac */ /* 0x000e220008000800 */
[----:B---3--:R3:W-:Y:S01]  /*38470*/  @P2 STG.E.U8 desc[UR22][R10.64], R6 ;  /* 0x000000060a002986 */ /* 0x0087e2000c101116 */
[----:B--2---:R-:W-:-:S02]  /*38480*/  PRMT R4, R6, 0x9910, RZ ;  /* 0x0000991006047816 */ /* 0x004fc400000000ff */
[----:B---3--:R-:W-:Y:S02]  /*38490*/  F2FP.SATFINITE.E5M2.F32.PACK_AB_MERGE_C R6, R89, R88, RZ ;  /* 0x000000585906723e */ /* 0x008fe400048060ff */
[----:B------:R-:W2:Y:S01]  /*384a0*/  LDL.LU R88, [R1+0xe50] ;  /* 0x000e500001587983 */ /* 0x000ea20000300800 */
[----:B------:R-:W-:-:S03]  /*384b0*/  SHF.R.S32.HI R4, RZ, 0x8, R4 ;  /* 0x00000008ff047819 */ /* 0x000fc60000011404 */
[----:B------:R-:W2:Y:S04]  /*384c0*/  LDL.LU R89, [R1+0xe4c] ;  /* 0x000e4c0001597983 */ /* 0x000ea80000300800 */
[----:B------:R-:W-:Y:S01]  /*384d0*/  @P1 STG.E.U8 desc[UR22][R8.64], R4 ;  /* 0x0000000408001986 */ /* 0x000fe2000c101116 */
[----:B------:R-:W-:-:S03]  /*384e0*/  VIADD R5, R0, 0x49 ;  /* 0x0000004900057836 */ /* 0x000fc60000000000 */
[----:B----4-:R3:W-:Y:S02]  /*384f0*/  @P5 STG.E.U8 desc[UR22][R90.64], R6 ;  /* 0x000000065a005986 */ /* 0x0107e4000c101116 */
[----:B---3--:R-:W-:Y:S02]  /*38500*/  F2FP.SATFINITE.E5M2.F32.PACK_AB_MERGE_C R91, R85, R84, RZ ;  /* 0x00000054555b723e */ /* 0x008fe400048060ff */
[----:B------:R-:W3:Y:S04]  /*38510*/  LDL.LU R84, [R1+0xe48] ;  /* 0x000e480001547983 */ /* 0x000ee80000300800 */
[----:B------:R-:W3:Y:S01]  /*38520*/  LDL.LU R85, [R1+0xe44] ;  /* 0x000e440001557983 */ /* 0x000ee20000300800 */
[----:B-1----:R-:W-:Y:S01]  /*38530*/  ISETP.LT.AND P3, PT, R5, UR6, !P0 ;  /* 0x0000000605007c0c */ /* 0x002fe2000c761270 */
[----:B------:R-:W1:Y:S01]  /*38540*/  LDCU UR6, c[0x0][0x39c] ;  /* 0x00007380ff0677ac */ /* 0x000e620008000800 */
[----:B------:R-:W-:-:S05]  /*38550*/  VIADD R5, R0, 0x4a ;  /* 0x0000004a00057836 */ /* 0x000fca0000000000 */
[----:B-----5:R-:W-:Y:S01]  /*38560*/  ISETP.LT.AND P4, PT, R5, UR9, !P0 ;  /* 0x0000000905007c0c */ /* 0x020fe2000c781270 */
[----:B------:R-:W4:Y:S01]  /*38570*/  LDCU UR9, c[0x0][0x39c] ;  /* 0x00007380ff0977ac */ /* 0x000f220008000800 */
[----:B------:R-:W-:-:S05]  /*38580*/  VIADD R5, R0, 0x4b ;  /* 0x0000004b00057836 */ /* 0x000fca0000000000 */
[----:B0-----:R-:W-:Y:S01]  /*38590*/  ISETP.LT.AND P6, PT, R5, UR4, !P0 ;  /* 0x0000000405007c0c */ /* 0x001fe2000c7c1270 */
[----:B------:R-:W-:Y:S01]  /*385a0*/  VIADD R5, R0, 0x4c ;  /* 0x0000004c00057836 */ /* 0x000fe20000000000 */
[----:B------:R-:W-:Y:S01]  /*385b0*/  PRMT R4, R6, 0x9910, RZ ;  /* 0x0000991006047816 */ /* 0x000fe200000000ff */
[----:B------:R-:W0:Y:S03]  /*385c0*/  LDCU UR4, c[0x0][0x39c] ;  /* 0x00007380ff0477ac */ /* 0x000e260008000800 */
[----:B-1----:R-:W-:Y:S01]  /*385d0*/  ISETP.LT.AND P2, PT, R5, UR6, !P0 ;  /* 0x0000000605007c0c */ /* 0x002fe2000c741270 */
[C---:B------:R-:W-:Y:S01]  /*385e0*/  VIADD R5, R0.reuse, 0x4d ;  /* 0x0000004d00057836 */ /* 0x040fe20000000000 */
[----:B------:R-:W-:Y:S01]  /*385f0*/  SHF.R.S32.HI R4, RZ, 0x8, R4 ;  /* 0x00000008ff047819 */ /* 0x000fe20000011404 */
[----:B------:R-:W1:Y:S03]  /*38600*/  LDCU UR6, c[0x0][0x39c] ;  /* 0x00007380ff0677ac */ /* 0x000e660008000800 */
[----:B----4-:R-:W-:Y:S01]  /*38610*/  ISETP.LT.AND P1, PT, R5, UR9, !P0 ;  /* 0x0000000905007c0c */ /* 0x010fe2000c721270 */
[----:B------:R-:W4:Y:S01]  /*38620*/  LDCU UR9, c[0x0][0x39c] ;  /* 0x00007380ff0977ac */ /* 0x000f220008000800 */
[----:B--2---:R2:W-:Y:S04]  /*38630*/  @P3 STG.E.U8 desc[UR22][R88.64], R4 ;  /* 0x0000000458003986 */ /* 0x0045e8000c101116 */
[----:B------:R5:W-:Y:S01]  /*38640*/  @P4 STG.E.U8 desc[UR22][R86.64], R91 ;  /* 0x0000005b56004986 */ /* 0x000be2000c101116 */
[----:B--2---:R-:W-:Y:S01]  /*38650*/  VIADD R88, R0, 0x50 ;  /* 0x0000005000587836 */ /* 0x004fe20000000000 */
[----:B------:R-:W-:-:S02]  /*38660*/  PRMT R89, R91, 0x9910, RZ ;  /* 0x000099105b597816 */ /* 0x000fc400000000ff */
[----:B-----5:R-:W-:Y:S02]  /*38670*/  F2FP.SATFINITE.E5M2.F32.PACK_AB_MERGE_C R87, R81, R80, RZ ;  /* 0x000000505157723e */ /* 0x020fe400048060ff */
[----:B------:R-:W2:Y:S01]  /*38680*/  LDL.LU R80, [R1+0xe40] ;  /* 0x000e400001507983 */ /* 0x000ea20000300800 */
[----:B----4-:R-:W-:Y:S01]  /*38690*/  ISETP.LT.AND P4, PT, R88, UR9, !P0 ;  /* 0x0000000958007c0c */ /* 0x010fe2000c781270 */
[C---:B------:R-:W-:Y:S02]  /*386a0*/  VIADD R5, R0.reuse, 0x4e ;  /* 0x0000004e00057836 */ /* 0x040fe40000000000 */
[----:B------:R-:W2:Y:S01]  /*386b0*/  LDL.LU R81, [R1+0xe3c] ;  /* 0x000e3c0001517983 */ /* 0x000ea20000300800 */
[----:B------:R-:W-:Y:S01]  /*386c0*/  SHF.R.S32.HI R88, RZ, 0x8, R89 ;  /* 0x00000008ff587819 */ /* 0x000fe20000011459 */
[----:B------:R-:W-:Y:S01]  /*386d0*/  VIADD R90, R0, 0x4f ;  /* 0x0000004f005a7836 */ /* 0x000fe20000000000 */
[----:B------:R-:W4:Y:S03]  /*386e0*/  LDCU UR9, c[0x0][0x39c] ;  /* 0x00007380ff0977ac */ /* 0x000f260008000800 */
[----:B---3--:R-:W-:Y:S04]  /*386f0*/  @P6 STG.E.U8 desc[UR22][R84.64], R88 ;  /* 0x0000005854006986 */ /* 0x008fe8000c101116 */
[----:B------:R3:W-:Y:S02]  /*38700*/  @P2 STG.E.U8 desc[UR22][R82.64], R87 ;  /* 0x0000005752002986 */ /* 0x0007e4000c101116 */
[----:B---3--:R-:W-:-:S02]  /*38710*/  F2FP.SATFINITE.E5M2.F32.PACK_AB_MERGE_C R83, R77, R76, RZ ;  /* 0x0000004c4d53723e */ /* 0x008fc400048060ff */
[----:B------:R-:W3:Y:S04]  /*38720*/  LDL.LU R76, [R1+0xe38] ;  /* 0x000e3800014c7983 */ /* 0x000ee80000300800 */
[----:B------:R-:W3:Y:S01]  /*38730*/  LDL.LU R77, [R1+0xe34] ;  /* 0x000e3400014d7983 */ /* 0x000ee20000300800 */
[----:B0-----:R-:W-:Y:S01]  /*38740*/  ISETP.LT.AND P5, PT, R5, UR4, !P0 ;  /* 0x0000000405007c0c */ /* 0x001fe2000c7a1270 */
[----:B------:R-:W0:Y:S01]  /*38750*/  LDCU UR4, c[0x0][0x39c] ;  /* 0x00007380ff0477ac */ /* 0x000e220008000800 */
[----:B-1----:R-:W-:Y:S01]  /*38760*/  ISETP.LT.AND P3, PT, R90, UR6, !P0 ;  /* 0x000000065a007c0c */ /* 0x002fe2000c761270 */
[----:B------:R-:W1:Y:S01]  /*38770*/  LDCU UR6, c[0x0][0x39c] ;  /* 0x00007380ff0677ac */ /* 0x000e620008000800 */
[C---:B------:R-:W-:Y:S02]  /*38780*/  VIADD R86, R0.reuse, 0x51 ;  /* 0x0000005100567836 */ /* 0x040fe40000000000 */
[----:B------:R-:W-:Y:S01]  /*38790*/  VIADD R84, R0, 0x52 ;  /* 0x0000005200547836 */ /* 0x000fe20000000000 */
[----:B------:R-:W-:-:S02]  /*387a0*/  PRMT R85, R87, 0x9910, RZ ;  /* 0x0000991057557816 */ /* 0x000fc400000000ff */
[----:B0-----:R-:W-:Y:S01]  /*387b0*/  ISETP.LT.AND P6, PT, R86, UR4, !P0 ;  /* 0x0000000456007c0c */ /* 0x001fe2000c7c1270 */
[----:B------:R-:W0:Y:S01]  /*387c0*/  LDCU UR4, c[0x0][0x39c] ;  /* 0x00007380ff0477ac */ /* 0x000e220008000800 */
[----:B-1----:R-:W-:Y:S01]  /*387d0*/  ISETP.LT.AND P2, PT, R84, UR6, !P0 ;  /* 0x0000000654007c0c */ /* 0x002fe2000c741270 */
[----:B------:R-:W1:Y:S01]  /*387e0*/  LDCU UR6, c[0x0][0x39c] ;  /* 0x00007380ff0677ac */ /* 0x000e620008000800 */
[----:B------:R-:W-:-:S05]  /*387f0*/  SHF.R.S32.HI R84, RZ, 0x8, R85 ;  /* 0x00000008ff547819 */ /* 0x000fca0000011455 */
[----:B--2---:R2:W-:Y:S04]  /*38800*/  @P1 STG.E.U8 desc[UR22][R80.64], R84 ;  /* 0x0000005450001986 */ /* 0x0045e8000c101116 */
[----:B------:R5:W-:Y:S01]  /*38810*/  @P5 STG.E.U8 desc[UR22][R78.64], R83 ;  /* 0x000000534e005986 */ /* 0x000be2000c101116 */
[----:B--2---:R-:W-:Y:S01]  /*38820*/  VIADD R80, R0, 0x54 ;  /* 0x0000005400507836 */ /* 0x004fe20000000000 */
[----:B------:R-:W-:Y:S02]  /*38830*/  PRMT R81, R83, 0x9910, RZ ;  /* 0x0000991053517816 */ /* 0x000fe400000000ff */
[----:B-----5:R-:W-:Y:S02]  /*38840*/  F2FP.SATFINITE.E5M2.F32.PACK_AB_MERGE_C R79, R75, R74, RZ ;  /* 0x0000004a4b4f723e */ /* 0x020fe400048060ff */
[----:B------:R-:W2:Y:S01]  /*38850*/  LDL.LU R74, [R1+0xe30] ;  /* 0x000e3000014a7983 */ /* 0x000ea20000300800 */
[----:B0-----:R-:W-:Y:S01]  /*38860*/  ISETP.LT.AND P5, PT, R80, UR4, !P0 ;  /* 0x0000000450007c0c */ /* 0x001fe2000c7a1270 */
[----:B------:R-:W-:-:S02]  /*38870*/  VIADD R78, R0, 0x55 ;  /* 0x00000055004e7836 */ /* 0x000fc40000000000 */
[----:B------:R-:W2:Y:S01]  /*38880*/  LDL.LU R75, [R1+0xe2c] ;  /* 0x000e2c00014b7983 */ /* 0x000ea20000300800 */
[----:B------:R-:W-:Y:S01]  /*38890*/  SHF.R.S32.HI R80, RZ, 0x8, R81 ;  /* 0x00000008ff507819 */ /* 0x000fe20000011451 */
[----:B------:R-:W0:Y:S04]  /*388a0*/  LDCU UR4, c[0x0][0x39c] ;  /* 0x00007380ff0477ac */ /* 0x000e280008000800 */
[----:B---3--:R3:W-:Y:S02]  /*388b0*/  @P3 STG.E.U8 desc[UR22][R76.64], R80 ;  /* 0x000000504c003986 */ /* 0x0087e4000c101116 */
[----:B---3--:R-:W-:Y:S02]  /*388c0*/  F2FP.SATFINITE.E5M2.F32.PACK_AB_MERGE_C R77, R71, R70, RZ ;  /* 0x00000046474d723e */ /* 0x008fe400048060ff */
[----:B------:R-:W3:Y:S04]  /*388d0*/  LDL.LU R70, [R1+0xe28] ;  /* 0x000e280001467983 */ /* 0x000ee80000300800 */
[----:B------:R-:W3:Y:S01]  /*388e0*/  LDL.LU R71, [R1+0xe24] ;  /* 0x000e240001477983 */ /* 0x000ee20000300800 */
[----:B------:R-:W-:-:S02]  /*388f0*/  PRMT R76, R79, 0x9910, RZ ;  /* 0x000099104f4c7816 */ /* 0x000fc400000000ff */
[----:B-1----:R-:W-:Y:S01]  /*38900*/  ISETP.LT.AND P3, PT, R78, UR6, !P0 ;  /* 0x000000064e007c0c */ /* 0x002fe2000c761270 */
[----:B------:R-:W-:Y:S01]  /*38910*/  VIADD R82, R0, 0x53 ;  /* 0x0000005300527836 */ /* 0x000fe20000000000 */
[----:B------:R-:W1:Y:S01]  /*38920*/  LDCU UR6, c[0x0][0x39c] ;  /* 0x00007380ff0677ac */ /* 0x000e620008000800 */
[----:B------:R-:W-:Y:S01]  /*38930*/  IMAD.MOV.U32 R78, RZ, RZ, R76 ;  /* 0x000000ffff4e7224 */ /* 0x000fe200078e004c */
[----:B--2---:R2:W-:Y:S04]  /*38940*/  @P4 STG.E.U8 desc[UR22][R74.64], R79 ;  /* 0x0000004f4a004986 */ /* 0x0045e8000c101116 */
[----:B--2---:R-:W-:-:S05]  /*38950*/  SHF.R.S32.HI R75, RZ, 0x8, R78 ;  /* 0x00000008ff4b7819 */ /* 0x004fca000001144e */
[----:B------:R2:W-:Y:S02]  /*38960*/  @P6 STG.E.U8 desc[UR22][R72.64], R75 ;  /* 0x0000004b48006986 */ /* 0x0005e4000c101116 */
[----:B--2---:R-:W-:Y:S02]  /*38970*/  VIADD R72, R0, 0x58 ;  /* 0x0000005800487836 */ /* 0x004fe40000000000 */
[----:B---3--:R2:W-:Y:S03]  /*38980*/  @P2 STG.E.U8 desc[UR22][R70.64], R77 ;  /* 0x0000004d46002986 */ /* 0x0085e6000c101116 */
[----:B0-----:R-:W-:Y:S02]  /*38990*/  ISETP.LT.AND P2, PT, R72, UR4, !P0 ;  /* 0x0000000448007c0c */ /* 0x001fe4000c741270 */
[----:B----4-:R-:W-:Y:S01]  /*389a0*/  ISETP.LT.AND P1, PT, R82, UR9, !P0 ;  /* 0x0000000952007c0c */ /* 0x010fe2000c721270 */
[----:B------:R-:W0:Y:S01]  /*389b0*/  LDCU UR9, c[0x0][0x39c] ;  /* 0x00007380ff0977ac */ /* 0x000e220008000800 */
[----:B------:R-:W-:-:S02]  /*389c0*/  F2FP.SATFINITE.E5M2.F32.PACK_AB_MERGE_C R72, R2, R93, RZ ;  /* 0x0000005d0248723e */ /* 0x000fc400048060ff */
[----:B------:R-:W3:Y:S01]  /*389d0*/  LDL.LU R93, [R1+0xe20] ;  /* 0x000e2000015d7983 */ /* 0x000ee20000300800 */
[----:B------:R-:W-:Y:S01]  /*389e0*/  VIADD R76, R0, 0x56 ;  /* 0x00000056004c7836 */ /* 0x000fe20000000000 */
[----:B------:R-:W4:Y:S02]  /*389f0*/  LDCU UR4, c[0x0][0x39c] ;  /* 0x00007380ff0477ac */ /* 0x000f240008000800 */
[----:B------:R-:W5:Y:S01]  /*38a00*/  LDL.LU R2, [R1+0xe1c] ;  /* 0x000e1c0001027983 */ /* 0x000f620000300800 */
[----:B--2---:R-:W-:-:S03]  /*38a10*/  VIADD R71, R3, UR5 ;  /* 0x0000000503477c36 */ /* 0x004fc60008000000 */
[----:B------:R-:W2:Y:S04]  /*38a20*/  LDL.LU R3, [R1+0xe18] ;  /* 0x000e180001037983 */ /* 0x000ea80000300800 */
        /* <DEDUP_REMOVED lines=12> */
[----:B0-----:R-:W-:Y:S01]  /*38af0*/  ISETP.LT.AND P4, PT, R76, UR9, !P0 ;  /* 0x000000094c007c0c */ /* 0x001fe2000c781270 */
[----:B------:R-:W0:Y:S01]  /*38b00*/  LDCU UR9, c[0x0][0x39c] ;  /* 0x00007380ff0977ac */ /* 0x000e220008000800 */
[----:B------:R-:W-:Y:S01]  /*38b10*/  PRMT R76, R77, 0x9910, RZ ;  /* 0x000099104d4c7816 */ /* 0x000fe200000000ff */
[----:B------:R-:W-:Y:S01]  /*38b20*/  VIADD R74, R0, 0x57 ;  /* 0x00000057004a7836 */ /* 0x000fe20000000000 */
[----:B------:R-:W4:Y:S03]  /*38b30*/  LDL.LU R28, [R1+0x590] ;  /* 0x00059000011c7983 */ /* 0x000f260000300800 */
[----:B------:R-:W-:Y:S01]  /*38b40*/  IMAD.MOV.U32 R73, RZ, RZ, R76 ;  /* 0x000000ffff497224 */ /* 0x000fe200078e004c */
[----:B------:R-:W-:Y:S01]  /*38b50*/  ISETP.LT.AND P6, PT, R74, UR10, !P0 ;  /* 0x0000000a4a007c0c */ /* 0x000fe2000c7c1270 */
[----:B------:R-:W4:Y:S01]  /*38b60*/  LDL.LU R29, [R1+0x594] ;  /* 0x00059400011d7983 */ /* 0x000f220000300800 */
[----:B------:R-:W0:Y:S02]  /*38b70*/  LDCU UR10, c[0x0][0x39c] ;  /* 0x00007380ff0a77ac */ /* 0x000e240008000800 */
[----:B------:R-:W-:Y:S01]  /*38b80*/  SHF.R.S32.HI R70, RZ, 0x8, R73 ;  /* 0x00000008ff467819 */ /* 0x000fe20000011449 */
[----:B------:R-:W4:Y:S01]  /*38b90*/  LDL.LU R26, [R1+0x598] ;  /* 0x00059800011a7983 */ /* 0x000f220000300800 */
[----:B------:R-:W-:-:S03]  /*38ba0*/  PRMT R73, R72, 0x9910, RZ ;  /* 0x0000991048497816 */ /* 0x000fc600000000ff */
[----:B------:R0:W-:Y:S04]  /*38bb0*/  @P1 STG.E.U8 desc[UR22][R68.64], R70 ;  /* 0x0000004644001986 */ /* 0x0001e8000c101116 */
[----:B------:R-:W4:Y:S04]  /*38bc0*/  LDL.LU R27, [R1+0x59c] ;  /* 0x00059c00011b7983 */ /* 0x000f280000300800 */
[----:B------:R-:W4:Y:S01]  /*38bd0*/  LDL.LU R24, [R1+0x5a0] ;  /* 0x0005a00001187983 */ /* 0x000f220000300800 */
[----:B0-----:R-:W-:-:S03]  /*38be0*/  VIADD R70, R0, 0x59 ;  /* 0x0000005900467836 */ /* 0x001fc60000000000 */
        /* <DEDUP_REMOVED lines=21> */
[----:B---3--:R0:W-:Y:S01]  /*38d40*/  @P5 STG.E.U8 desc[UR22][R92.64], R72 ;  /* 0x000000485c005986 */ /* 0x0081e2000c101116 */
[----:B--2---:R-:W-:-:S04]  /*38d50*/  IADD3 R68, P1, PT, R71, R3, RZ ;  /* 0x0000000347447210 */ /* 0x004fc80007f3e0ff */
[C---:B-----5:R-:W-:Y:S01]  /*38d60*/  LEA.HI.X.SX32 R69, R71.reuse, R2, 0x1, P1 ;  /* 0x0000000247457211 */ /* 0x060fe200008f0eff */
[----:B------:R-:W-:Y:S01]  /*38d70*/  VIADD R71, R71, UR5 ;  /* 0x0000000547477c36 */ /* 0x000fe20008000000 */
[----:B0-----:R-:W-:Y:S02]  /*38d80*/  SHF.R.S32.HI R72, RZ, 0x8, R73 ;  /* 0x00000008ff487819 */ /* 0x001fe40000011449 */
[----:B------:R-:W-:Y:S01]  /*38d90*/  ISETP.LT.AND P1, PT, R70, UR9, !P0 ;  /* 0x0000000946007c0c */ /* 0x000fe2000c721270 */
[----:B------:R-:W-:Y:S01]  /*38da0*/  VIADD R70, R0, 0x5a ;  /* 0x0000005a00467836 */ /* 0x000fe20000000000 */
[----:B------:R-:W0:Y:S01]  /*38db0*/  LDCU UR9, c[0x0][0x39c] ;  /* 0x00007380ff0977ac */ /* 0x000e220008000800 */
[----:B------:R2:W-:Y:S03]  /*38dc0*/  @P3 STG.E.U8 desc[UR22][R68.64], R72 ;  /* 0x0000004844003986 */ /* 0x0005e6000c101116 */
[----:B-1----:R-:W-:Y:S01]  /*38dd0*/  ISETP.LT.AND P5, PT, R70, UR6, !P0 ;  /* 0x0000000646007c0c */ /* 0x002fe2000c7a1270 */
[----:B------:R-:W-:Y:S01]  /*38de0*/  VIADD R70, R0, 0x5b ;  /* 0x0000005b00467836 */ /* 0x000fe20000000000 */
[----:B------:R-:W1:Y:S01]  /*38df0*/  LDCU UR6, c[0x0][0x39c] ;  /* 0x00007380ff0677ac */ /* 0x000e620008000800 */
[----:B--2---:R-:W-:-:S02]  /*38e00*/  IADD3 R68, P3, PT, R71, R3, RZ ;  /* 0x0000000347447210 */ /* 0x004fc40007f7e0ff */
[----:B----4-:R-:W-:Y:S02]  /*38e10*/  F2FP.SATFINITE.E5M2.F32.PACK_AB_MERGE_C R72, R41, R40, RZ ;  /* 0x000000282948723e */ /* 0x010fe400048060ff */
[C---:B------:R-:W-:Y:S01]  /*38e20*/  LEA.HI.X.SX32 R69, R71.reuse, R2, 0x1, P3 ;  /* 0x0000000247457211 */ /* 0x040fe200018f0eff */
[----:B------:R-:W-:Y:S01]  /*38e30*/  VIADD R71, R71, UR5 ;  /* 0x0000000547477c36 */ /* 0x000fe20008000000 */
[----:B------:R-:W-:Y:S01]  /*38e40*/  ISETP.LT.AND P3, PT, R70, UR4, !P0 ;  /* 0x0000000446007c0c */ /* 0x000fe2000c761270 */
[----:B------:R-:W2:Y:S01]  /*38e50*/  LDCU UR4, c[0x0][0x39c] ;  /* 0x00007380ff0477ac */ /* 0x000ea20008000800 */
[----:B------:R-:W-:Y:S01]  /*38e60*/  PRMT R75, R72, 0x9910, RZ ;  /* 0x00009910484b7816 */ /* 0x000fe200000000ff */
[----:B------:R3:W-:Y:S01]  /*38e70*/  @P4 STG.E.U8 desc[UR22][R68.64], R72 ;  /* 0x0000004844004986 */ /* 0x0007e2000c101116 */
[----:B------:R-:W-:Y:S02]  /*38e80*/  IADD3 R70, P4, PT, R71, R3, RZ ;  /* 0x0000000347467210 */ /* 0x000fe40007f9e0ff */
[----:B------:R-:W-:-:S02]  /*38e90*/  SHF.R.S32.HI R75, RZ, 0x8, R75 ;  /* 0x00000008ff4b7819 */ /* 0x000fc4000001144b */
[----:B------:R-:W-:Y:S01]  /*38ea0*/  F2FP.SATFINITE.E5M2.F32.PACK_AB_MERGE_C R74, R39, R38, RZ ;  /* 0x00000026274a723e */ /* 0x000fe200048060ff */
[C---:B---3--:R-:W-:Y:S01]  /*38eb0*/  VIADD R72, R71.reuse, UR5 ;  /* 0x0000000547487c36 */ /* 0x048fe20008000000 */
[----:B------:R-:W-:-:S04]  /*38ec0*/  LEA.HI.X.SX32 R71, R71, R2, 0x1, P4 ;  /* 0x0000000247477211 */ /* 0x000fc800020f0eff */
[----:B------:R-:W-:Y:S01]  /*38ed0*/  IADD3 R68, P4, PT, R72, R3, RZ ;  /* 0x0000000348447210 */ /* 0x000fe20007f9e0ff */
[----:B------:R3:W-:Y:S01]  /*38ee0*/  @P6 STG.E.U8 desc[UR22][R70.64], R75 ;  /* 0x0000004b46006986 */ /* 0x0007e2000c101116 */
[----:B------:R-:W-:Y:S02]  /*38ef0*/  VIADD R73, R0, 0x5c ;  /* 0x0000005c00497836 */ /* 0x000fe40000000000 */
[----:B------:R-:W-:Y:S02]  /*38f00*/  LEA.HI.X.SX32 R69, R72, R2, 0x1, P4 ;  /* 0x0000000248457211 */ /* 0x000fe400020f0eff */
[----:B---3--:R-:W-:Y:S01]  /*38f10*/  PRMT R70, R74, 0x9910, RZ ;  /* 0x000099104a467816 */ /* 0x008fe200000000ff */
[----:B------:R-:W-:Y:S02]  /*38f20*/  VIADD R71, R72, UR5 ;  /* 0x0000000548477c36 */ /* 0x000fe40008000000 */
[----:B------:R3:W-:Y:S01]  /*38f30*/  @P2 STG.E.U8 desc[UR22][R68.64], R74 ;  /* 0x0000004a44002986 */ /* 0x0007e2000c101116 */
[----:B-1----:R-:W-:Y:S01]  /*38f40*/  ISETP.LT.AND P4, PT, R73, UR6, !P0 ;  /* 0x0000000649007c0c */ /* 0x002fe2000c781270 */
[----:B------:R-:W1:Y:S01]  /*38f50*/  LDCU UR6, c[0x0][0x39c] ;  /* 0x00007380ff0677ac */ /* 0x000e620008000800 */
[----:B------:R-:W-:-:S02]  /*38f60*/  IMAD.MOV.U32 R72, RZ, RZ, R70 ;  /* 0x000000ffff487224 */ /* 0x000fc400078e0046 */
[----:B------:R-:W-:-:S03]  /*38f70*/  VIADD R70, R0, 0x5d ;  /* 0x0000005d00467836 */ /* 0x000fc60000000000 */
[----:B------:R-:W-:Y:S02]  /*38f80*/  SHF.R.S32.HI R72, RZ, 0x8, R72 ;  /* 0x00000008ff487819 */ /* 0x000fe40000011448 */
[----:B---3--:R-:W-:-:S04]  /*38f90*/  IADD3 R68, P2, PT, R71, R3, RZ ;  /* 0x0000000347447210 */ /* 0x008fc80007f5e0ff */
[C---:B------:R-:W-:Y:S01]  /*38fa0*/  LEA.HI.X.SX32 R69, R71.reuse, R2, 0x1, P2 ;  /* 0x0000000247457211 */ /* 0x040fe200010f0eff */
[----:B------:R-:W-:Y:S01]  /*38fb0*/  VIADD R71, R71, UR5 ;  /* 0x0000000547477c36 */ /* 0x000fe20008000000 */
[----:B--2---:R-:W-:Y:S01]  /*38fc0*/  ISETP.LT.AND P2, PT, R70, UR4, !P0 ;  /* 0x0000000446007c0c */ /* 0x004fe2000c741270 */
[----:B------:R-:W2:Y:S02]  /*38fd0*/  LDCU UR4, c[0x0][0x39c] ;  /* 0x00007380ff0477ac */ /* 0x000ea40008000800 */
[----:B------:R3:W-:Y:S01]  /*38fe0*/  @P1 STG.E.U8 desc[UR22][R68.64], R72 ;  /* 0x0000004844001986 */ /* 0x0007e2000c101116 */
[----:B------:R-:W-:Y:S02]  /*38ff0*/  IADD3 R70, P1, PT, R71, R3, RZ ;  /* 0x0000000347467210 */ /* 0x000fe40007f3e0ff */
[----:B------:R-:W-:Y:S01]  /*39000*/  F2FP.SATFINITE.E5M2.F32.PACK_AB_MERGE_C R73, R37, R36, RZ ;  /* 0x000000242549723e */ /* 0x000fe200048060ff */
[C---:B---3--:R-:W-:Y:S02]  /*39010*/  VIADD R68, R0.reuse, 0x5e ;  /* 0x0000005e00447836 */ /* 0x048fe40000000000 */
[C---:B------:R-:W-:Y:S01]  /*39020*/  VIADD R72, R71.reuse, UR5 ;  /* 0x0000000547487c36 */ /* 0x040fe20008000000 */
[----:B------:R-:W-:Y:S01]  /*39030*/  LEA.HI.X.SX32 R71, R71, R2, 0x1, P1 ;  /* 0x0000000247477211 */ /* 0x000fe200008f0eff */
[----:B------:R-:W-:Y:S01]  /*39040*/  VIADD R69, R0, 0x5f ;  /* 0x0000005f00457836 */ /* 0x000fe20000000000 */
[----:B0-----:R-:W-:Y:S01]  /*39050*/  ISETP.LT.AND P1, PT, R68, UR9, !P0 ;  /* 0x0000000944007c0c */ /* 0x001fe2000c721270 */
[----:B------:R-:W0:Y:S01]  /*39060*/  LDCU UR9, c[0x0][0x39c] ;  /* 0x00007380ff0977ac */ /* 0x000e220008000800 */
[----:B------:R-:W-:-:S02]  /*39070*/  PRMT R74, R73, 0x9910, RZ ;  /* 0x00009910494a7816 */ /* 0x000fc400000000ff */
[CC--:B------:R-:W-:Y:S01]  /*39080*/  IADD3 R68, P6, PT, R72.reuse, R3.reuse, RZ ;  /* 0x0000000348447210 */ /* 0x0c0fe20007fde0ff */
[----:B------:R3:W-:Y:S01]  /*39090*/  @P5 STG.E.U8 desc[UR22][R70.64], R73 ;  /* 0x0000004946005986 */ /* 0x0007e2000c101116 */
[----:B-1----:R-:W-:Y:S01]  /*390a0*/  ISETP.LT.AND P5, PT, R69, UR6, !P0 ;  /* 0x0000000645007c0c */ /* 0x002fe2000c7a1270 */
[----:B------:R-:W1:Y:S01]  /*390b0*/  LDCU UR6, c[0x0][0x39c] ;  /* 0x00007380ff0677ac */ /* 0x000e620008000800 */
[C---:B------:R-:W-:Y:S02]  /*390c0*/  LEA.HI.X.SX32 R69, R72.reuse, R2, 0x1, P6 ;  /* 0x0000000248457211 */ /* 0x040fe400030f0eff */
[----:B---3--:R-:W-:Y:S01]  /*390d0*/  SHF.R.S32.HI R73, RZ, 0x8, R74 ;  /* 0x00000008ff497819 */ /* 0x008fe2000001144a */
[----:B------:R-:W-:Y:S02]  /*390e0*/  VIADD R71, R72, UR5 ;  /* 0x0000000548477c36 */ /* 0x000fe40008000000 */
[----:B------:R-:W-:Y:S02]  /*390f0*/  VIADD R70, R0, 0x60 ;  /* 0x0000006000467836 */ /* 0x000fe40000000000 */
[----:B------:R3:W-:Y:S03]  /*39100*/  @P3 STG.E.U8 desc[UR22][R68.64], R73 ;  /* 0x0000004944003986 */ /* 0x0007e6000c101116 */
[----:B--2---:R-:W-:Y:S01]  /*39110*/  ISETP.LT.AND P3, PT, R70, UR4, !P0 ;  /* 0x0000000446007c0c */ /* 0x004fe2000c761270 */
[----:B------:R-:W-:Y:S01]  /*39120*/  VIADD R72, R0, 0x61 ;  /* 0x0000006100487836 */ /* 0x000fe20000000000 */
[----:B------:R-:W-:Y:S01]  /*39130*/  F2FP.SATFINITE.E5M2.F32.PACK_AB_MERGE_C R70, R35, R34, RZ ;  /* 0x000000222346723e */ /* 0x000fe200048060ff */
[----:B------:R-:W2:Y:S01]  /*39140*/  LDCU UR4, c[0x0][0x39c] ;  /* 0x00007380ff0477ac */ /* 0x000ea20008000800 */
[----:B---3--:R-:W-:-:S04]  /*39150*/  IADD3 R68, P6, PT, R71, R3, RZ ;  /* 0x0000000347447210 */ /* 0x008fc80007fde0ff */
[C---:B------:R-:W-:Y:S01]  /*39160*/  LEA.HI.X.SX32 R69, R71.reuse, R2, 0x1, P6 ;  /* 0x0000000247457211 */ /* 0x040fe200030f0eff */
[----:B------:R-:W-:Y:S01]  /*39170*/  VIADD R71, R71, UR5 ;  /* 0x0000000547477c36 */ /* 0x000fe20008000000 */
[----:B------:R-:W-:-:S03]  /*39180*/  PRMT R74, R70, 0x9910, RZ ;  /* 0x00009910464a7816 */ /* 0x000fc600000000ff */
[----:B------:R3:W-:Y:S01]  /*39190*/  @P4 STG.E.U8 desc[UR22][R68.64], R70 ;  /* 0x0000004644004986 */ /* 0x0007e2000c101116 */
[----:B0-----:R-:W-:Y:S01]  /*391a0*/  ISETP.LT.AND P6, PT, R72, UR9, !P0 ;  /* 0x0000000948007c0c */ /* 0x001fe2000c7c1270 */
[C---:B------:R-:W-:Y:S01]  /*391b0*/  VIADD R72, R71.reuse, UR5 ;  /* 0x0000000547487c36 */ /* 0x040fe20008000000 */
[----:B------:R-:W-:Y:S01]  /*391c0*/  SHF.R.S32.HI R74, RZ, 0x8, R74 ;  /* 0x00000008ff4a7819 */ /* 0x000fe2000001144a */
[----:B------:R-:W-:Y:S01]  /*391d0*/  VIADD R73, R0, 0x63 ;  /* 0x0000006300497836 */ /* 0x000fe20000000000 */
[----:B------:R-:W0:Y:S01]  /*391e0*/  LDCU UR9, c[0x0][0x39c] ;  /* 0x00007380ff0977ac */ /* 0x000e220008000800 */
[----:B---3--:R-:W-:-:S04]  /*391f0*/  IADD3 R70, P4, PT, R71, R3, RZ ;  /* 0x0000000347467210 */ /* 0x008fc80007f9e0ff */
[----:B------:R-:W-:-:S05]  /*39200*/  LEA.HI.X.SX32 R71, R71, R2, 0x1, P4 ;  /* 0x0000000247477211 */ /* 0x000fca00020f0eff */
[----:B------:R3:W-:Y:S02]  /*39210*/  @P2 STG.E.U8 desc[UR22][R70.64], R74 ;  /* 0x0000004a46002986 */ /* 0x0007e4000c101116 */
[----:B---3--:R-:W-:Y:S02]  /*39220*/  F2FP.SATFINITE.E5M2.F32.PACK_AB_MERGE_C R74, R31, R30, RZ ;  /* 0x0000001e1f4a723e */ /* 0x008fe400048060ff */
[----:B------:R-:W3:Y:S04]  /*39230*/  LDL.LU R30, [R1+0x588] ;  /* 0x00058800011e7983 */ /* 0x000ee80000300800 */
[----:B------:R-:W3:Y:S01]  /*39240*/  LDL.LU R31, [R1+0x58c] ;  /* 0x00058c00011f7983 */ /* 0x000ee20000300800 */
[----:B------:R-:W-:Y:S01]  /*39250*/  VIADD R69, R0, 0x62 ;  /* 0x0000006200457836 */ /* 0x000fe20000000000 */
[----:B------:R-:W-:-:S02]  /*39260*/  IADD3 R68, P4, PT, R72, R3, RZ ;  /* 0x0000000348447210 */ /* 0x000fc40007f9e0ff */
[----:B------:R-:W-:Y:S01]  /*39270*/  F2FP.SATFINITE.E5M2.F32.PACK_AB_MERGE_C R70, R33, R32, RZ ;  /* 0x000000202146723e */ /* 0x000fe200048060ff */
[C---:B------:R-:W-:Y:S01]  /*39280*/  VIADD R71, R72.reuse, UR5 ;  /* 0x0000000548477c36 */ /* 0x040fe20008000000 */
[----:B-1----:R-:W-:Y:S01]  /*39290*/  ISETP.LT.AND P2, PT, R69, UR6, !P0 ;  /* 0x0000000645007c0c */ /* 0x002fe2000c741270 */
[----:B------:R-:W1:Y:S01]  /*392a0*/  LDCU UR6, c[0x0][0x39c] ;  /* 0x00007380ff0677ac */ /* 0x000e620008000800 */
[----:B------:R-:W-:Y:S02]  /*392b0*/  LEA.HI.X.SX32 R69, R72, R2, 0x1, P4 ;  /* 0x0000000248457211 */ /* 0x000fe400020f0eff */
[----:B--2---:R-:W-:Y:S01]  /*392c0*/  ISETP.LT.AND P4, PT, R73, UR4, !P0 ;  /* 0x0000000449007c0c */ /* 0x004fe2000c781270 */
[----:B------:R-:W2:Y:S01]  /*392d0*/  LDCU UR4, c[0x0][0x39c] ;  /* 0x00007380ff0477ac */ /* 0x000ea20008000800 */
[----:B------:R-:W-:Y:S01]  /*392e0*/  PRMT R72, R70, 0x9910, RZ ;  /* 0x0000991046487816 */ /* 0x000fe200000000ff */
[----:B------:R4:W-:Y:S01]  /*392f0*/  @P1 STG.E.U8 desc[UR22][R68.64], R70 ;  /* 0x0000004644001986 */ /* 0x0009e2000c101116 */
[----:B------:R-:W-:-:S03]  /*39300*/  VIADD R73, R0, 0x64 ;  /* 0x0000006400497836 */ /* 0x000fc60000000000 */
[----:B----4-:R-:W-:Y:S01]  /*39310*/  IMAD.MOV.U32 R69, RZ, RZ, R72 ;  /* 0x000000ffff457224 */ /* 0x010fe200078e0048 */
[C---:B------:R-:W-:Y:S01]  /*39320*/  IADD3 R70, P1, PT, R71.reuse, R3, RZ ;  /* 0x0000000347467210 */ /* 0x040fe20007f3e0ff */
[----:B------:R-:W-:-:S03]  /*39330*/  VIADD R72, R71, UR5 ;  /* 0x0000000547487c36 */ /* 0x000fc60008000000 */
[----:B------:R-:W-:Y:S02]  /*39340*/  LEA.HI.X.SX32 R71, R71, R2, 0x1, P1 ;  /* 0x0000000247477211 */ /* 0x000fe400008f0eff */
[----:B------:R-:W-:Y:S02]  /*39350*/  SHF.R.S32.HI R69, RZ, 0x8, R69 ;  /* 0x00000008ff457819 */ /* 0x000fe40000011445 */
[----:B------:R-:W-:-:S03]  /*39360*/  IADD3 R68, P1, PT, R72, R3, RZ ;  /* 0x0000000348447210 */ /* 0x000fc60007f3e0ff */
[----:B------:R4:W-:Y:S02]  /*39370*/  @P5 STG.E.U8 desc[UR22][R70.64], R69 ;  /* 0x0000004546005986 */ /* 0x0009e4000c101116 */
[C---:B----4-:R-:W-:Y:S01]  /*39380*/  LEA.HI.X.SX32 R69, R72.reuse, R2, 0x1, P1 ;  /* 0x0000000248457211 */ /* 0x050fe200008f0eff */
[----:B------:R-:W-:Y:S01]  /*39390*/  VIADD R71, R72, UR5 ;  /* 0x0000000548477c36 */ /* 0x000fe20008000000 */
[----:B--2---:R-:W-:Y:S01]  /*393a0*/  ISETP.LT.AND P1, PT, R73, UR4, !P0 ;  /* 0x0000000449007c0c */ /* 0x004fe2000c721270 */
[----:B------:R-:W2:Y:S01]  /*393b0*/  LDCU UR4, c[0x0][0x39c] ;  /* 0x00007380ff0477ac */ /* 0x000ea20008000800 */
[----:B------:R-:W-:Y:S01]  /*393c0*/  PRMT R73, R74, 0x9910, RZ ;  /* 0x000099104a497816 */ /* 0x000fe200000000ff */
[----:B------:R4:W-:Y:S01]  /*393d0*/  @P3 STG.E.U8 desc[UR22][R68.64], R74 ;  /* 0x0000004a44003986 */ /* 0x0009e2000c101116 */
[C---:B------:R-:W-:Y:S01]  /*393e0*/  IADD3 R70, P3, PT, R71.reuse, R3, RZ ;  /* 0x0000000347467210 */ /* 0x040fe20007f7e0ff */
[----:B------:R-:W-:Y:S01]  /*393f0*/  VIADD R72, R71, UR5 ;  /* 0x0000000547487c36 */ /* 0x000fe20008000000 */
[----:B------:R-:W-:-:S02]  /*39400*/  SHF.R.S32.HI R73, RZ, 0x8, R73 ;  /* 0x00000008ff497819 */ /* 0x000fc40000011449 */
[----:B------:R-:W-:Y:S01]  /*39410*/  LEA.HI.X.SX32 R71, R71, R2, 0x1, P3 ;  /* 0x0000000247477211 */ /* 0x000fe200018f0eff */
[C---:B----4-:R-:W-:Y:S02]  /*39420*/  VIADD R68, R0.reuse, 0x65 ;  /* 0x0000006500447836 */ /* 0x050fe40000000000 */
[----:B------:R-:W-:-:S03]  /*39430*/  VIADD R69, R0, 0x66 ;  /* 0x0000006600457836 */ /* 0x000fc60000000000 */
[----:B0-----:R-:W-:Y:S01]  /*39440*/  ISETP.LT.AND P3, PT, R68, UR9, !P0 ;  /* 0x0000000944007c0c */ /* 0x001fe2000c761270 */
[----:B------:R0:W-:Y:S01]  /*39450*/  @P6 STG.E.U8 desc[UR22][R70.64], R73 ;  /* 0x0000004946006986 */ /* 0x0001e2000c101116 */
[C---:B------:R-:W-:Y:S01]  /*39460*/  IADD3 R68, P5, PT, R72.reuse, R3, RZ ;  /* 0x0000000348447210 */ /* 0x040fe20007fbe0ff */
[----:B------:R-:W4:Y:S01]  /*39470*/  LDCU UR9, c[0x0][0x39c] ;  /* 0x00007380ff0977ac */ /* 0x000f220008000800 */
[----:B-1----:R-:W-:Y:S02]  /*39480*/  ISETP.LT.AND P6, PT, R69, UR6, !P0 ;  /* 0x0000000645007c0c */ /* 0x002fe4000c7c1270 */
[----:B------:R-:W-:Y:S01]  /*39490*/  LEA.HI.X.SX32 R69, R72, R2, 0x1, P5 ;  /* 0x0000000248457211 */ /* 0x000fe200028f0eff */
[----:B------:R-:W1:Y:S01]  /*394a0*/  LDCU UR6, c[0x0][0x39c] ;  /* 0x00007380ff0677ac */ /* 0x000e620008000800 */
[----:B0-----:R-:W-:Y:S02]  /*394b0*/  VIADD R70, R0, 0x67 ;  /* 0x0000006700467836 */ /* 0x001fe40000000000 */
[----:B------:R-:W-:-:S03]  /*394c0*/  VIADD R71, R72, UR5 ;  /* 0x0000000548477c36 */ /* 0x000fc60008000000 */
[----:B--2---:R-:W-:Y:S01]  /*394d0*/  ISETP.LT.AND P5, PT, R70, UR4, !P0 ;  /* 0x0000000446007c0c */ /* 0x004fe2000c7a1270 */
[----:B------:R-:W-:Y:S01]  /*394e0*/  VIADD R72, R71, UR5 ;  /* 0x0000000547487c36 */ /* 0x000fe20008000000 */
[----:B------:R-:W0:Y:S01]  /*394f0*/  LDCU UR4, c[0x0][0x39c] ;  /* 0x00007380ff0477ac */ /* 0x000e220008000800 */
[----:B------:R-:W-:Y:S02]  /*39500*/  F2FP.SATFINITE.E5M2.F32.PACK_AB_MERGE_C R74, R29, R28, RZ ;  /* 0x0000001c1d4a723e */ /* 0x000fe400048060ff */
[----:B---3--:R-:W-:-:S05]  /*39510*/  F2FP.SATFINITE.E5M2.F32.PACK_AB_MERGE_C R73, R31, R30, RZ ;  /* 0x0000001e1f49723e */ /* 0x008fca00048060ff */
[----:B------:R2:W-:Y:S01]  /*39520*/  @P2 STG.E.U8 desc[UR22][R68.64], R73 ;  /* 0x0000004944002986 */ /* 0x0005e2000c101116 */
[-C--:B------:R-:W-:Y:S02]  /*39530*/  IADD3 R70, P2, PT, R71, R3.reuse, RZ ;  /* 0x0000000347467210 */ /* 0x080fe40007f5e0ff */
[----:B------:R-:W-:Y:S02]  /*39540*/  PRMT R75, R73, 0x9910, RZ ;  /* 0x00009910494b7816 */ /* 0x000fe400000000ff */
[----:B------:R-:W-:Y:S02]  /*39550*/  LEA.HI.X.SX32 R71, R71, R2, 0x1, P2 ;  /* 0x0000000247477211 */ /* 0x000fe400010f0eff */
[----:B------:R-:W-:Y:S02]  /*39560*/  SHF.R.S32.HI R75, RZ, 0x8, R75 ;  /* 0x00000008ff4b7819 */ /* 0x000fe4000001144b */
[----:B--2---:R-:W-:-:S03]  /*39570*/  IADD3 R68, P2, PT, R72, R3, RZ ;  /* 0x0000000348447210 */ /* 0x004fc60007f5e0ff */
[----:B------:R2:W-:Y:S01]  /*39580*/  @P4 STG.E.U8 desc[UR22][R70.64], R75 ;  /* 0x0000004b46004986 */ /* 0x0005e2000c101116 */
[----:B------:R-:W-:-:S05]  /*39590*/  LEA.HI.X.SX32 R69, R72, R2, 0x1, P2 ;  /* 0x0000000248457211 */ /* 0x000fca00010f0eff */
[----:B------:R3:W-:Y:S01]  /*395a0*/  @P1 STG.E.U8 desc[UR22][R68.64], R74 ;  /* 0x0000004a44001986 */ /* 0x0007e2000c101116 */
[----:B--2---:R-:W-:Y:S01]  /*395b0*/  VIADD R70, R72, UR5 ;  /* 0x0000000548467c36 */ /* 0x004fe20008000000 */
[----:B------:R-:W-:Y:S01]  /*395c0*/  PRMT R72, R74, 0x9910, RZ ;  /* 0x000099104a487816 */ /* 0x000fe200000000ff */
[C---:B------:R-:W-:Y:S02]  /*395d0*/  VIADD R71, R0.reuse, 0x6a ;  /* 0x0000006a00477836 */ /* 0x040fe40000000000 */
[----:B---3--:R-:W-:Y:S01]  /*395e0*/  VIADD R69, R0, 0x69 ;  /* 0x0000006900457836 */ /* 0x008fe20000000000 */
[----:B------:R-:W-:Y:S02]  /*395f0*/  IADD3 R68, P1, PT, R70, R3, RZ ;  /* 0x0000000346447210 */ /* 0x000fe40007f3e0ff */
[----:B------:R-:W-:Y:S02]  /*39600*/  SHF.R.S32.HI R72, RZ, 0x8, R72 ;  /* 0x00000008ff487819 */ /* 0x000fe40000011448 */
[----:B-1----:R-:W-:Y:S01]  /*39610*/  ISETP.LT.AND P4, PT, R69, UR6, !P0 ;  /* 0x0000000645007c0c */ /* 0x002fe2000c781270 */
[----:B------:R-:W-:Y:S01]  /*39620*/  VIADD R73, R0, 0x68 ;  /* 0x0000006800497836 */ /* 0x000fe20000000000 */
[C---:B------:R-:W-:Y:S01]  /*39630*/  LEA.HI.X.SX32 R69, R70.reuse, R2, 0x1, P1 ;  /* 0x0000000246457211 */ /* 0x040fe200008f0eff */
[----:B------:R-:W1:Y:S01]  /*39640*/  LDCU UR6, c[0x0][0x39c] ;  /* 0x00007380ff0677ac */ /* 0x000e620008000800 */
[----:B0-----:R-:W-:Y:S01]  /*39650*/  ISETP.LT.AND P1, PT, R71, UR4, !P0 ;  /* 0x0000000447007c0c */ /* 0x001fe2000c721270 */
[----:B------:R-:W-:-:S02]  /*39660*/  VIADD R71, R70, UR5 ;  /* 0x0000000546477c36 */ /* 0x000fc40008000000 */
[----:B------:R0:W-:Y:S01]  /*39670*/  @P3 STG.E.U8 desc[UR22][R68.64], R72 ;  /* 0x0000004844003986 */ /* 0x0001e2000c101116 */
[----:B----4-:R-:W-:Y:S01]  /*39680*/  ISETP.LT.AND P2, PT, R73, UR9, !P0 ;  /* 0x0000000949007c0c */ /* 0x010fe2000c741270 */
[----:B------:R-:W2:Y:S01]  /*39690*/  LDCU UR9, c[0x0][0x39c] ;  /* 0x00007380ff0977ac */ /* 0x000ea20008000800 */
[----:B------:R-:W-:Y:S02]  /*396a0*/  IADD3 R70, P3, PT, R71, R3, RZ ;  /* 0x0000000347467210 */ /* 0x000fe40007f7e0ff */
[----:B------:R-:W-:Y:S01]  /*396b0*/  F2FP.SATFINITE.E5M2.F32.PACK_AB_MERGE_C R74, R27, R26, RZ ;  /* 0x0000001a1b4a723e */ /* 0x000fe200048060ff */
[----:B------:R-:W3:Y:S01]  /*396c0*/  LDCU UR4, c[0x0][0x39c] ;  /* 0x00007380ff0477ac */ /* 0x000ee20008000800 */
[C---:B0-----:R-:W-:Y:S01]  /*396d0*/  VIADD R72, R71.reuse, UR5 ;  /* 0x0000000547487c36 */ /* 0x041fe20008000000 */
[----:B------:R-:W-:Y:S02]  /*396e0*/  LEA.HI.X.SX32 R71, R71, R2, 0x1, P3 ;  /* 0x0000000247477211 */ /* 0x000fe400018f0eff */
[----:B------:R-:W-:-:S02]  /*396f0*/  PRMT R75, R74, 0x9910, RZ ;  /* 0x000099104a4b7816 */ /* 0x000fc400000000ff */
[C---:B------:R-:W-:Y:S01]  /*39700*/  IADD3 R68, P3, PT, R72.reuse, R3, RZ ;  /* 0x0000000348447210 */ /* 0x040fe20007f7e0ff */
[----:B------:R0:W-:Y:S03]  /*39710*/  @P6 STG.E.U8 desc[UR22][R70.64], R74 ;  /* 0x0000004a46006986 */ /* 0x0001e6000c101116 */
[----:B------:R-:W-:Y:S01]  /*39720*/  LEA.HI.X.SX32 R69, R72, R2, 0x1, P3 ;  /* 0x0000000248457211 */ /* 0x000fe200018f0eff */
[----:B------:R-:W-:Y:S01]  /*39730*/  VIADD R73, R0, 0x6b ;  /* 0x0000006b00497836 */ /* 0x000fe20000000000 */
[----:B0-----:R-:W-:Y:S01]  /*39740*/  SHF.R.S32.HI R74, RZ, 0x8, R75 ;  /* 0x00000008ff4a7819 */ /* 0x001fe2000001144b */
[----:B------:R-:W-:Y:S02]  /*39750*/  VIADD R71, R72, UR5 ;  /* 0x0000000548477c36 */ /* 0x000fe40008000000 */
[----:B------:R-:W-:Y:S02]  /*39760*/  VIADD R70, R0, 0x6c ;  /* 0x0000006c00467836 */ /* 0x000fe40000000000 */
[----:B------:R0:W-:Y:S01]  /*39770*/  @P5 STG.E.U8 desc[UR22][R68.64], R74 ;  /* 0x0000004a44005986 */ /* 0x0001e2000c101116 */
[----:B------:R-:W-:-:S02]  /*39780*/  F2FP.SATFINITE.E5M2.F32.PACK_AB_MERGE_C R72, R25, R24, RZ ;  /* 0x000000181948723e */ /* 0x000fc400048060ff */
[----:B--2---:R-:W-:Y:S01]  /*39790*/  ISETP.LT.AND P3, PT, R73, UR9, !P0 ;  /* 0x0000000949007c0c */ /* 0x004fe2000c761270 */
[----:B------:R-:W2:Y:S01]  /*397a0*/  LDCU UR9, c[0x0][0x39c] ;  /* 0x00007380ff0977ac */ /* 0x000ea20008000800 */
[----:B-1----:R-:W-:Y:S01]  /*397b0*/  ISETP.LT.AND P5, PT, R70, UR6, !P0 ;  /* 0x0000000646007c0c */ /* 0x002fe2000c7a1270 */
[----:B------:R-:W-:Y:S01]  /*397c0*/  VIADD R70, R0, 0x6d ;  /* 0x0000006d00467836 */ /* 0x000fe20000000000 */
[----:B------:R-:W-:Y:S01]  /*397d0*/  PRMT R73, R72, 0x9910, RZ ;  /* 0x0000991048497816 */ /* 0x000fe200000000ff */
[----:B------:R-:W1:Y:S01]  /*397e0*/  LDCU UR6, c[0x0][0x39c] ;  /* 0x00007380ff0677ac */ /* 0x000e620008000800 */
[----:B0-----:R-:W-:-:S04]  /*397f0*/  IADD3 R68, P6, PT, R71, R3, RZ ;  /* 0x0000000347447210 */ /* 0x001fc80007fde0ff */
[CC--:B------:R-:W-:Y:S01]  /*39800*/  LEA.HI.X.SX32 R69, R71.reuse, R2.reuse, 0x1, P6 ;  /* 0x0000000247457211 */ /* 0x0c0fe200030f0eff */
[----:B------:R-:W-:Y:S01]  /*39810*/  VIADD R71, R71, UR5 ;  /* 0x0000000547477c36 */ /* 0x000fe20008000000 */
[----:B---3--:R-:W-:Y:S01]  /*39820*/  ISETP.LT.AND P6, PT, R70, UR4, !P0 ;  /* 0x0000000446007c0c */ /* 0x008fe2000c7c1270 */
[----:B------:R-:W0:Y:S02]  /*39830*/  LDCU UR4, c[0x0][0x39c] ;  /* 0x00007380ff0477ac */ /* 0x000e240008000800 */
[----:B------:R3:W-:Y:S01]  /*39840*/  @P2 STG.E.U8 desc[UR22][R68.64], R72 ;  /* 0x0000004844002986 */ /* 0x0007e2000c101116 */
[C---:B------:R-:W-:Y:S01]  /*39850*/  IADD3 R70, P2, PT, R71.reuse, R3, RZ ;  /* 0x0000000347467210 */ /* 0x040fe20007f5e0ff */
[----:B---3--:R-:W-:Y:S02]  /*39860*/  IMAD.MOV.U32 R69, RZ, RZ, R73 ;  /* 0x000000ffff457224 */ /* 0x008fe400078e0049 */
[C---:B------:R-:W-:Y:S01]  /*39870*/  VIADD R72, R71.reuse, UR5 ;  /* 0x0000000547487c36 */ /* 0x040fe20008000000 */
[----:B------:R-:W-:-:S02]  /*39880*/  LEA.HI.X.SX32 R71, R71, R2, 0x1, P2 ;  /* 0x0000000247477211 */ /* 0x000fc400010f0eff */
[----:B------:R-:W-:Y:S02]  /*39890*/  SHF.R.S32.HI R69, RZ, 0x8, R69 ;  /* 0x00000008ff457819 */ /* 0x000fe40000011445 */
[----:B------:R-:W-:Y:S01]  /*398a0*/  IADD3 R68, P2, PT, R72, R3, RZ ;  /* 0x0000000348447210 */ /* 0x000fe20007f5e0ff */
[----:B------:R-:W-:Y:S01]  /*398b0*/  VIADD R73, R0, 0x6e ;  /* 0x0000006e00497836 */ /* 0x000fe20000000000 */
[----:B------:R-:W-:Y:S01]  /*398c0*/  F2FP.SATFINITE.E5M2.F32.PACK_AB_MERGE_C R74, R23, R22, RZ ;  /* 0x00000016174a723e */ /* 0x000fe200048060ff */
[----:B------:R3:W-:Y:S03]  /*398d0*/  @P4 STG.E.U8 desc[UR22][R70.64], R69 ;  /* 0x0000004546004986 */ /* 0x0007e6000c101116 */
[----:B-1----:R-:W-:Y:S01]  /*398e0*/  ISETP.LT.AND P4, PT, R73, UR6, !P0 ;  /* 0x0000000649007c0c */ /* 0x002fe2000c781270 */
[----:B------:R-:W1:Y:S01]  /*398f0*/  LDCU UR6, c[0x0][0x39c] ;  /* 0x00007380ff0677ac */ /* 0x000e620008000800 */
[----:B------:R-:W-:-:S02]  /*39900*/  PRMT R73, R74, 0x9910, RZ ;  /* 0x000099104a497816 */ /* 0x000fc400000000ff */
[C---:B---3--:R-:W-:Y:S01]  /*39910*/  LEA.HI.X.SX32 R69, R72.reuse, R2, 0x1, P2 ;  /* 0x0000000248457211 */ /* 0x048fe200010f0eff */
[----:B------:R-:W-:-:S04]  /*39920*/  VIADD R71, R72, UR5 ;  /* 0x0000000548477c36 */ /* 0x000fc80008000000 */
[----:B------:R3:W-:Y:S01]  /*39930*/  @P1 STG.E.U8 desc[UR22][R68.64], R74 ;  /* 0x0000004a44001986 */ /* 0x0007e2000c101116 */
[C---:B------:R-:W-:Y:S01]  /*39940*/  IADD3 R70, P1, PT, R71.reuse, R3, RZ ;  /* 0x0000000347467210 */ /* 0x040fe20007f3e0ff */
[C---:B------:R-:W-:Y:S01]  /*39950*/  VIADD R72, R71.reuse, UR5 ;  /* 0x0000000547487c36 */ /* 0x040fe20008000000 */
[----:B------:R-:W-:Y:S02]  /*39960*/  SHF.R.S32.HI R73, RZ, 0x8, R73 ;  /* 0x00000008ff497819 */ /* 0x000fe40000011449 */
[----:B------:R-:W-:Y:S01]  /*39970*/  LEA.HI.X.SX32 R71, R71, R2, 0x1, P1 ;  /* 0x0000000247477211 */ /* 0x000fe200008f0eff */
[C---:B---3--:R-:W-:Y:S02]  /*39980*/  VIADD R68, R0.reuse, 0x6f ;  /* 0x0000006f00447836 */ /* 0x048fe40000000000 */
[----:B------:R-:W-:-:S03]  /*39990*/  VIADD R69, R0, 0x70 ;  /* 0x0000007000457836 */ /* 0x000fc60000000000 */
[----:B0-----:R-:W-:Y:S01]  /*399a0*/  ISETP.LT.AND P2, PT, R68, UR4, !P0 ;  /* 0x0000000444007c0c */ /* 0x001fe2000c741270 */
[----:B------:R0:W-:Y:S01]  /*399b0*/  @P3 STG.E.U8 desc[UR22][R70.64], R73 ;  /* 0x0000004946003986 */ /* 0x0001e2000c101116 */
[C---:B------:R-:W-:Y:S01]  /*399c0*/  IADD3 R68, P1, PT, R72.reuse, R3, RZ ;  /* 0x0000000348447210 */ /* 0x040fe20007f3e0ff */
[----:B------:R-:W3:Y:S01]  /*399d0*/  LDCU UR4, c[0x0][0x39c] ;  /* 0x00007380ff0477ac */ /* 0x000ee20008000800 */
[----:B------:R-:W-:Y:S02]  /*399e0*/  ISETP.LT.AND P3, PT, R69, UR7, !P0 ;  /* 0x0000000745007c0c */ /* 0x000fe4000c761270 */
[----:B------:R-:W-:Y:S01]  /*399f0*/  LEA.HI.X.SX32 R69, R72, R2, 0x1, P1 ;  /* 0x0000000248457211 */ /* 0x000fe200008f0eff */
[----:B------:R-:W4:Y:S01]  /*39a00*/  LDCU UR7, c[0x0][0x39c] ;  /* 0x00007380ff0777ac */ /* 0x000f220008000800 */
[----:B0-----:R-:W-:Y:S01]  /*39a10*/  VIADD R70, R0, 0x71 ;  /* 0x0000007100467836 */ /* 0x001fe20000000000 */
[----:B------:R-:W-:Y:S01]  /*39a20*/  F2FP.SATFINITE.E5M2.F32.PACK_AB_MERGE_C R73, R21, R20, RZ ;  /* 0x000000141549723e */ /* 0x000fe200048060ff */
[----:B------:R-:W-:-:S03]  /*39a30*/  VIADD R71, R72, UR5 ;  /* 0x0000000548477c36 */ /* 0x000fc60008000000 */
[----:B-1----:R-:W-:Y:S01]  /*39a40*/  ISETP.LT.AND P1, PT, R70, UR6, !P0 ;  /* 0x0000000646007c0c */ /* 0x002fe2000c721270 */
[----:B------:R0:W-:Y:S01]  /*39a50*/  @P5 STG.E.U8 desc[UR22][R68.64], R73 ;  /* 0x0000004944005986 */ /* 0x0001e2000c101116 */
[CC--:B------:R-:W-:Y:S01]  /*39a60*/  IADD3 R70, P5, PT, R71.reuse, R3.reuse, RZ ;  /* 0x0000000347467210 */ /* 0x0c0fe20007fbe0ff */
[----:B------:R-:W-:Y:S01]  /*39a70*/  VIADD R72, R71, UR5 ;  /* 0x0000000547487c36 */ /* 0x000fe20008000000 */
[----:B------:R-:W-:Y:S01]  /*39a80*/  PRMT R75, R73, 0x9910, RZ ;  /* 0x00009910494b7816 */ /* 0x000fe200000000ff */
[----:B------:R-:W1:Y:S01]  /*39a90*/  LDCU UR6, c[0x0][0x39c] ;  /* 0x00007380ff0677ac */ /* 0x000e620008000800 */
[----:B------:R-:W-:Y:S02]  /*39aa0*/  LEA.HI.X.SX32 R71, R71, R2, 0x1, P5 ;  /* 0x0000000247477211 */ /* 0x000fe400028f0eff */
[----:B------:R-:W-:Y:S02]  /*39ab0*/  SHF.R.S32.HI R75, RZ, 0x8, R75 ;  /* 0x00000008ff4b7819 */ /* 0x000fe4000001144b */
[----:B0-----:R-:W-:-:S02]  /*39ac0*/  IADD3 R68, P5, PT, R72, R3, RZ ;  /* 0x0000000348447210 */ /* 0x001fc40007fbe0ff */
[----:B------:R-:W-:Y:S02]  /*39ad0*/  F2FP.SATFINITE.E5M2.F32.PACK_AB_MERGE_C R74, R19, R18, RZ ;  /* 0x00000012134a723e */ /* 0x000fe400048060ff */
[C---:B------:R-:W-:Y:S01]  /*39ae0*/  LEA.HI.X.SX32 R69, R72.reuse, R2, 0x1, P5 ;  /* 0x0000000248457211 */ /* 0x040fe200028f0eff */
[----:B------:R0:W-:Y:S04]  /*39af0*/  @P6 STG.E.U8 desc[UR22][R70.64], R75 ;  /* 0x0000004b46006986 */ /* 0x0001e8000c101116 */
[----:B------:R5:W-:Y:S01]  /*39b00*/  @P4 STG.E.U8 desc[UR22][R68.64], R74 ;  /* 0x0000004a44004986 */ /* 0x000be2000c101116 */
[----:B0-----:R-:W-:Y:S01]  /*39b10*/  VIADD R70, R72, UR5 ;  /* 0x0000000548467c36 */ /* 0x001fe20008000000 */
[----:B------:R-:W-:Y:S01]  /*39b20*/  PRMT R72, R74, 0x9910, RZ ;  /* 0x000099104a487816 */ /* 0x000fe200000000ff */
[----:B------:R-:W-:-:S02]  /*39b30*/  VIADD R71, R0, 0x74 ;  /* 0x0000007400477836 */ /* 0x000fc40000000000 */
[----:B-----5:R-:W-:Y:S01]  /*39b40*/  VIADD R69, R0, 0x73 ;  /* 0x0000007300457836 */ /* 0x020fe20000000000 */
[----:B------:R-:W-:Y:S02]  /*39b50*/  IADD3 R68, P4, PT, R70, R3, RZ ;  /* 0x0000000346447210 */ /* 0x000fe40007f9e0ff */
[----:B------:R-:W-:Y:S02]  /*39b60*/  SHF.R.S32.HI R72, RZ, 0x8, R72 ;  /* 0x00000008ff487819 */ /* 0x000fe40000011448 */
[----:B-1----:R-:W-:Y:S01]  /*39b70*/  ISETP.LT.AND P6, PT, R69, UR6, !P0 ;  /* 0x0000000645007c0c */ /* 0x002fe2000c7c1270 */
[----:B------:R-:W-:Y:S01]  /*39b80*/  VIADD R73, R0, 0x72 ;  /* 0x0000007200497836 */ /* 0x000fe20000000000 */
[C---:B------:R-:W-:Y:S01]  /*39b90*/  LEA.HI.X.SX32 R69, R70.reuse, R2, 0x1, P4 ;  /* 0x0000000246457211 */ /* 0x040fe200020f0eff */
[----:B------:R-:W0:Y:S01]  /*39ba0*/  LDCU UR6, c[0x0][0x39c] ;  /* 0x00007380ff0677ac */ /* 0x000e220008000800 */
[----:B----4-:R-:W-:Y:S01]  /*39bb0*/  ISETP.LT.AND P4, PT, R71, UR7, !P0 ;  /* 0x0000000747007c0c */ /* 0x010fe2000c781270 */
[----:B------:R-:W-:-:S02]  /*39bc0*/  VIADD R71, R70, UR5 ;  /* 0x0000000546477c36 */ /* 0x000fc40008000000 */
[----:B------:R1:W-:Y:S01]  /*39bd0*/  @P2 STG.E.U8 desc[UR22][R68.64], R72 ;  /* 0x0000004844002986 */ /* 0x0003e2000c101116 */
[----:B---3--:R-:W-:Y:S01]  /*39be0*/  ISETP.LT.AND P5, PT, R73, UR4, !P0 ;  /* 0x0000000449007c0c */ /* 0x008fe2000c7a1270 */
[----:B------:R-:W3:Y:S01]  /*39bf0*/  LDCU UR4, c[0x0][0x39c] ;  /* 0x00007380ff0477ac */ /* 0x000ee20008000800 */
[----:B------:R-:W-:Y:S02]  /*39c00*/  IADD3 R70, P2, PT, R71, R3, RZ ;  /* 0x0000000347467210 */ /* 0x000fe40007f5e0ff */
[----:B------:R-:W-:Y:S01]  /*39c10*/  F2FP.SATFINITE.E5M2.F32.PACK_AB_MERGE_C R74, R17, R16, RZ ;  /* 0x00000010114a723e */ /* 0x000fe200048060ff */
[----:B------:R-:W4:Y:S01]  /*39c20*/  LDCU UR7, c[0x0][0x39c] ;  /* 0x00007380ff0777ac */ /* 0x000f220008000800 */
[C---:B-1----:R-:W-:Y:S01]  /*39c30*/  VIADD R72, R71.reuse, UR5 ;  /* 0x0000000547487c36 */ /* 0x042fe20008000000 */
[----:B------:R-:W-:Y:S02]  /*39c40*/  LEA.HI.X.SX32 R71, R71, R2, 0x1, P2 ;  /* 0x0000000247477211 */ /* 0x000fe400010f0eff */
[----:B------:R-:W-:-:S02]  /*39c50*/  PRMT R75, R74, 0x9910, RZ ;  /* 0x000099104a4b7816 */ /* 0x000fc400000000ff */
[CC--:B------:R-:W-:Y:S01]  /*39c60*/  IADD3 R68, P2, PT, R72.reuse, R3.reuse, RZ ;  /* 0x0000000348447210 */ /* 0x0c0fe20007f5e0ff */
[----:B------:R1:W-:Y:S03]  /*39c70*/  @P3 STG.E.U8 desc[UR22][R70.64], R74 ;  /* 0x0000004a46003986 */ /* 0x0003e6000c101116 */
[----:B------:R-:W-:Y:S01]  /*39c80*/  LEA.HI.X.SX32 R69, R72, R2, 0x1, P2 ;  /* 0x0000000248457211 */ /* 0x000fe200010f0eff */
[----:B------:R-:W-:Y:S01]  /*39c90*/  VIADD R73, R0, 0x75 ;  /* 0x0000007500497836 */ /* 0x000fe20000000000 */
[----:B-1----:R-:W-:Y:S01]  /*39ca0*/  SHF.R.S32.HI R74, RZ, 0x8, R75 ;  /* 0x00000008ff4a7819 */ /* 0x002fe2000001144b */
[----:B------:R-:W-:Y:S02]  /*39cb0*/  VIADD R71, R72, UR5 ;  /* 0x0000000548477c36 */ /* 0x000fe40008000000 */
[----:B------:R-:W-:Y:S02]  /*39cc0*/  VIADD R70, R0, 0x76 ;  /* 0x0000007600467836 */ /* 0x000fe40000000000 */
[----:B------:R1:W-:Y:S01]  /*39cd0*/  @P1 STG.E.U8 desc[UR22][R68.64], R74 ;  /* 0x0000004a44001986 */ /* 0x0003e2000c101116 */
[----:B---3--:R-:W-:Y:S01]  /*39ce0*/  ISETP.LT.AND P2, PT, R73, UR4, !P0 ;  /* 0x0000000449007c0c */ /* 0x008fe2000c741270 */
[----:B------:R-:W3:Y:S01]  /*39cf0*/  LDCU UR4, c[0x0][0x39c] ;  /* 0x00007380ff0477ac */ /* 0x000ee20008000800 */
[----:B0-----:R-:W-:Y:S01]  /*39d00*/  ISETP.LT.AND P3, PT, R70, UR6, !P0 ;  /* 0x0000000646007c0c */ /* 0x001fe2000c761270 */
[----:B------:R-:W-:Y:S01]  /*39d10*/  VIADD R70, R0, 0x77 ;  /* 0x0000007700467836 */ /* 0x000fe20000000000 */
[----:B------:R-:W-:Y:S01]  /*39d20*/  F2FP.SATFINITE.E5M2.F32.PACK_AB_MERGE_C R72, R15, R14, RZ ;  /* 0x0000000e0f48723e */ /* 0x000fe200048060ff */
[----:B------:R-:W0:Y:S01]  /*39d30*/  LDCU UR6, c[0x0][0x39c] ;  /* 0x00007380ff0677ac */ /* 0x000e220008000800 */
[----:B-1----:R-:W-:-:S04]  /*39d40*/  IADD3 R68, P1, PT, R71, R3, RZ ;  /* 0x0000000347447210 */ /* 0x002fc80007f3e0ff */
[C---:B------:R-:W-:Y:S01]  /*39d50*/  LEA.HI.X.SX32 R69, R71.reuse, R2, 0x1, P1 ;  /* 0x0000000247457211 */ /* 0x040fe200008f0eff */
[----:B------:R-:W-:Y:S01]  /*39d60*/  VIADD R71, R71, UR5 ;  /* 0x0000000547477c36 */ /* 0x000fe20008000000 */
[----:B----4-:R-:W-:Y:S02]  /*39d70*/  ISETP.LT.AND P1, PT, R70, UR7, !P0 ;  /* 0x0000000746007c0c */ /* 0x010fe4000c721270 */
[----:B------:R-:W-:Y:S01]  /*39d80*/  F2FP.SATFINITE.E5M2.F32.PACK_AB_MERGE_C R74, R13, R12, RZ ;  /* 0x0000000c0d4a723e */ /* 0x000fe200048060ff */
[----:B------:R1:W-:Y:S01]  /*39d90*/  @P5 STG.E.U8 desc[UR22][R68.64], R72 ;  /* 0x0000004844005986 */ /* 0x0003e2000c101116 */
[----:B------:R-:W-:Y:S01]  /*39da0*/  PRMT R75, R72, 0x9910, RZ ;  /* 0x00009910484b7816 */ /* 0x000fe200000000ff */
[----:B------:R-:W-:Y:S01]  /*39db0*/  VIADD R73, R0, 0x78 ;  /* 0x0000007800497836 */ /* 0x000fe20000000000 */
[C---:B------:R-:W-:Y:S01]  /*39dc0*/  IADD3 R70, P5, PT, R71.reuse, R3, RZ ;  /* 0x0000000347467210 */ /* 0x040fe20007fbe0ff */
[----:B------:R-:W4:Y:S01]  /*39dd0*/  LDCU UR7, c[0x0][0x39c] ;  /* 0x00007380ff0777ac */ /* 0x000f220008000800 */
[----:B------:R-:W-:Y:S01]  /*39de0*/  SHF.R.S32.HI R75, RZ, 0x8, R75 ;  /* 0x00000008ff4b7819 */ /* 0x000fe2000001144b */
[C---:B-1----:R-:W-:Y:S01]  /*39df0*/  VIADD R72, R71.reuse, UR5 ;  /* 0x0000000547487c36 */ /* 0x042fe20008000000 */
[----:B------:R-:W-:-:S04]  /*39e00*/  LEA.HI.X.SX32 R71, R71, R2, 0x1, P5 ;  /* 0x0000000247477211 */ /* 0x000fc800028f0eff */
[C---:B------:R-:W-:Y:S01]  /*39e10*/  IADD3 R68, P5, PT, R72.reuse, R3, RZ ;  /* 0x0000000348447210 */ /* 0x040fe20007fbe0ff */
[----:B------:R1:W-:Y:S03]  /*39e20*/  @P6 STG.E.U8 desc[UR22][R70.64], R75 ;  /* 0x0000004b46006986 */ /* 0x0003e6000c101116 */
[----:B------:R-:W-:Y:S02]  /*39e30*/  LEA.HI.X.SX32 R69, R72, R2, 0x1, P5 ;  /* 0x0000000248457211 */ /* 0x000fe400028f0eff */
[----:B---3--:R-:W-:Y:S01]  /*39e40*/  ISETP.LT.AND P5, PT, R73, UR4, !P0 ;  /* 0x0000000449007c0c */ /* 0x008fe2000c7a1270 */
[----:B------:R-:W3:Y:S01]  /*39e50*/  LDCU UR4, c[0x0][0x39c] ;  /* 0x00007380ff0477ac */ /* 0x000ee20008000800 */
[----:B-1----:R-:W-:Y:S01]  /*39e60*/  PRMT R70, R74, 0x9910, RZ ;  /* 0x000099104a467816 */ /* 0x002fe200000000ff */
[----:B------:R-:W-:Y:S01]  /*39e70*/  VIADD R71, R72, UR5 ;  /* 0x0000000548477c36 */ /* 0x000fe20008000000 */
[----:B------:R1:W-:Y:S03]  /*39e80*/  @P4 STG.E.U8 desc[UR22][R68.64], R74 ;  /* 0x0000004a44004986 */ /* 0x0003e6000c101116 */
[----:B------:R-:W-:-:S02]  /*39e90*/  IMAD.MOV.U32 R72, RZ, RZ, R70 ;  /* 0x000000ffff487224 */ /* 0x000fc400078e0046 */
[----:B------:R-:W-:-:S03]  /*39ea0*/  VIADD R70, R0, 0x79 ;  /* 0x0000007900467836 */ /* 0x000fc60000000000 */
[----:B------:R-:W-:Y:S02]  /*39eb0*/  SHF.R.S32.HI R72, RZ, 0x8, R72 ;  /* 0x00000008ff487819 */ /* 0x000fe40000011448 */
[----:B-1----:R-:W-:-:S04]  /*39ec0*/  IADD3 R68, P4, PT, R71, R3, RZ ;  /* 0x0000000347447210 */ /* 0x002fc80007f9e0ff */
[C---:B------:R-:W-:Y:S01]  /*39ed0*/  LEA.HI.X.SX32 R69, R71.reuse, R2, 0x1, P4 ;  /* 0x0000000247457211 */ /* 0x040fe200020f0eff */
[----:B------:R-:W-:Y:S01]  /*39ee0*/  VIADD R71, R71, UR5 ;  /* 0x0000000547477c36 */ /* 0x000fe20008000000 */
[----:B0-----:R-:W-:Y:S01]  /*39ef0*/  ISETP.LT.AND P4, PT, R70, UR6, !P0 ;  /* 0x0000000646007c0c */ /* 0x001fe2000c781270 */
[----:B------:R-:W0:Y:S02]  /*39f00*/  LDCU UR6, c[0x0][0x39c] ;  /* 0x00007380ff0677ac */ /* 0x000e240008000800 */
[----:B------:R1:W-:Y:S01]  /*39f10*/  @P2 STG.E.U8 desc[UR22][R68.64], R72 ;  /* 0x0000004844002986 */ /* 0x0003e2000c101116 */
[----:B------:R-:W-:Y:S02]  /*39f20*/  IADD3 R70, P2, PT, R71, R3, RZ ;  /* 0x0000000347467210 */ /* 0x000fe40007f5e0ff */
[----:B------:R-:W-:Y:S01]  /*39f30*/  F2FP.SATFINITE.E5M2.F32.PACK_AB_MERGE_C R73, R11, R10, RZ ;  /* 0x0000000a0b49723e */ /* 0x000fe200048060ff */
[C---:B-1----:R-:W-:Y:S02]  /*39f40*/  VIADD R68, R0.reuse, 0x7a ;  /* 0x0000007a00447836 */ /* 0x042fe40000000000 */
[C---:B------:R-:W-:Y:S01]  /*39f50*/  VIADD R72, R71.reuse, UR5 ;  /* 0x0000000547487c36 */ /* 0x040fe20008000000 */
[----:B------:R-:W-:Y:S01]  /*39f60*/  LEA.HI.X.SX32 R71, R71, R2, 0x1, P2 ;  /* 0x0000000247477211 */ /* 0x000fe200010f0eff */
[----:B------:R-:W-:Y:S01]  /*39f70*/  VIADD R69, R0, 0x7b ;  /* 0x0000007b00457836 */ /* 0x000fe20000000000 */
[----:B---3--:R-:W-:Y:S01]  /*39f80*/  ISETP.LT.AND P2, PT, R68, UR4, !P0 ;  /* 0x0000000444007c0c */ /* 0x008fe2000c741270 */
[----:B------:R-:W1:Y:S01]  /*39f90*/  LDCU UR4, c[0x0][0x39c] ;  /* 0x00007380ff0477ac */ /* 0x000e620008000800 */
[----:B------:R-:W-:-:S02]  /*39fa0*/  PRMT R74, R73, 0x9910, RZ ;  /* 0x00009910494a7816 */ /* 0x000fc400000000ff */
[CC--:B------:R-:W-:Y:S01]  /*39fb0*/  IADD3 R68, P6, PT, R72.reuse, R3.reuse, RZ ;  /* 0x0000000348447210 */ /* 0x0c0fe20007fde0ff */
[----:B------:R3:W-:Y:S01]  /*39fc0*/  @P3 STG.E.U8 desc[UR22][R70.64], R73 ;  /* 0x0000004946003986 */ /* 0x0007e2000c101116 */
[----:B----4-:R-:W-:Y:S01]  /*39fd0*/  ISETP.LT.AND P3, PT, R69, UR7, !P0 ;  /* 0x0000000745007c0c */ /* 0x010fe2000c761270 */
[----:B------:R-:W4:Y:S01]  /*39fe0*/  LDCU UR7, c[0x0][0x39c] ;  /* 0x00007380ff0777ac */ /* 0x000f220008000800 */
[C---:B------:R-:W-:Y:S02]  /*39ff0*/  LEA.HI.X.SX32 R69, R72.reuse, R2, 0x1, P6 ;  /* 0x0000000248457211 */ /* 0x040fe400030f0eff */
[----:B---3--:R-:W-:Y:S01]  /*3a000*/  SHF.R.S32.HI R73, RZ, 0x8, R74 ;  /* 0x00000008ff497819 */ /* 0x008fe2000001144a */
[----:B------:R-:W-:Y:S02]  /*3a010*/  VIADD R71, R72, UR5 ;  /* 0x0000000548477c36 */ /* 0x000fe40008000000 */
[----:B------:R-:W-:Y:S02]  /*3a020*/  VIADD R70, R0, 0x7c ;  /* 0x0000007c00467836 */ /* 0x000fe40000000000 */
[----:B------:R3:W-:Y:S03]  /*3a030*/  @P1 STG.E.U8 desc[UR22][R68.64], R73 ;  /* 0x0000004944001986 */ /* 0x0007e6000c101116 */
[----:B0-----:R-:W-:Y:S01]  /*3a040*/  ISETP.LT.AND P1, PT, R70, UR6, !P0 ;  /* 0x0000000646007c0c */ /* 0x001fe2000c721270 */
[----:B------:R-:W-:Y:S01]  /*3a050*/  VIADD R72, R0, 0x7d ;  /* 0x0000007d00487836 */ /* 0x000fe20000000000 */
[----:B------:R-:W-:Y:S01]  /*3a060*/  F2FP.SATFINITE.E5M2.F32.PACK_AB_MERGE_C R70, R9, R8, RZ ;  /* 0x000000080946723e */ /* 0x000fe200048060ff */
[----:B------:R-:W0:Y:S01]  /*3a070*/  LDCU UR6, c[0x0][0x39c] ;  /* 0x00007380ff0677ac */ /* 0x000e220008000800 */
[----:B---3--:R-:W-:-:S04]  /*3a080*/  IADD3 R68, P6, PT, R71, R3, RZ ;  /* 0x0000000347447210 */ /* 0x008fc80007fde0ff */
[C---:B------:R-:W-:Y:S01]  /*3a090*/  LEA.HI.X.SX32 R69, R71.reuse, R2, 0x1, P6 ;  /* 0x0000000247457211 */ /* 0x040fe200030f0eff */
[----:B------:R-:W-:Y:S01]  /*3a0a0*/  VIADD R71, R71, UR5 ;  /* 0x0000000547477c36 */ /* 0x000fe20008000000 */
[----:B------:R-:W-:-:S03]  /*3a0b0*/  PRMT R74, R70, 0x9910, RZ ;  /* 0x00009910464a7816 */ /* 0x000fc600000000ff */
[----:B------:R3:W-:Y:S01]  /*3a0c0*/  @P5 STG.E.U8 desc[UR22][R68.64], R70 ;  /* 0x0000004644005986 */ /* 0x0007e2000c101116 */
[----:B-1----:R-:W-:Y:S01]  /*3a0d0*/  ISETP.LT.AND P5, PT, R72, UR4, !P0 ;  /* 0x0000000448007c0c */ /* 0x002fe2000c7a1270 */
[C---:B------:R-:W-:Y:S01]  /*3a0e0*/  VIADD R72, R71.reuse, UR5 ;  /* 0x0000000547487c36 */ /* 0x040fe20008000000 */
[----:B------:R-:W-:Y:S01]  /*3a0f0*/  SHF.R.S32.HI R74, RZ, 0x8, R74 ;  /* 0x00000008ff4a7819 */ /* 0x000fe2000001144a */
[----:B------:R-:W1:Y:S01]  /*3a100*/  LDCU UR4, c[0x0][0x39c] ;  /* 0x00007380ff0477ac */ /* 0x000e620008000800 */
[----:B---3--:R-:W-:-:S04]  /*3a110*/  IADD3 R70, P6, PT, R71, R3, RZ ;  /* 0x0000000347467210 */ /* 0x008fc80007fde0ff */
[----:B------:R-:W-:-:S05]  /*3a120*/  LEA.HI.X.SX32 R71, R71, R2, 0x1, P6 ;  /* 0x0000000247477211 */ /* 0x000fca00030f0eff */
[----:B------:R3:W-:Y:S02]  /*3a130*/  @P4 STG.E.U8 desc[UR22][R70.64], R74 ;  /* 0x0000004a46004986 */ /* 0x0007e4000c101116 */
[----:B---3--:R-:W-:Y:S02]  /*3a140*/  F2FP.SATFINITE.E5M2.F32.PACK_AB_MERGE_C R74, R5, R4, RZ ;  /* 0x00000004054a723e */ /* 0x008fe400048060ff */
[----:B------:R-:W3:Y:S04]  /*3a150*/  LDL.LU R4, [R1+0x5f8] ;  /* 0x0005f80001047983 */ /* 0x000ee80000300800 */
[----:B------:R-:W3:Y:S04]  /*3a160*/  LDL.LU R5, [R1+0x5fc] ;  /* 0x0005fc0001057983 */ /* 0x000ee80000300800 */
[----:B------:R-:W5:Y:S04]  /*3a170*/  LDL.LU R40, [R1+0x400] ;  /* 0x0004000001287983 */ /* 0x000f680000300800 */
[----:B------:R-:W5:Y:S04]  /*3a180*/  LDL.LU R41, [R1+0x404] ;  /* 0x0004040001297983 */ /* 0x000f680000300800 */
        /* <DEDUP_REMOVED lines=14> */
[----:B------:R-:W-:Y:S01]  /*3a270*/  VIADD R69, R0, 0x7e ;  /* 0x0000007e00457836 */ /* 0x000fe20000000000 */
[----:B------:R-:W-:-:S02]  /*3a280*/  IADD3 R68, P6, PT, R72, R3, RZ ;  /* 0x0000000348447210 */ /* 0x000fc40007fde0ff */
[----:B------:R-:W-:Y:S01]  /*3a290*/  F2FP.SATFINITE.E5M2.F32.PACK_AB_MERGE_C R70, R7, R6, RZ ;  /* 0x000000060746723e */ /* 0x000fe200048060ff */
[----:B------:R-:W-:Y:S01]  /*3a2a0*/  VIADD R71, R72, UR5 ;  /* 0x0000000548477c36 */ /* 0x000fe20008000000 */
[----:B----4-:R-:W-:Y:S01]  /*3a2b0*/  ISETP.LT.AND P4, PT, R69, UR7, !P0 ;  /* 0x0000000745007c0c */ /* 0x010fe2000c781270 */
[----:B------:R-:W-:Y:S01]  /*3a2c0*/  VIADD R73, R0, 0x7f ;  /* 0x0000007f00497836 */ /* 0x000fe20000000000 */
[-C--:B------:R-:W-:Y:S01]  /*3a2d0*/  LEA.HI.X.SX32 R69, R72, R2.reuse, 0x1, P6 ;  /* 0x0000000248457211 */ /* 0x080fe200030f0eff */
[----:B------:R-:W4:Y:S01]  /*3a2e0*/  LDCU UR7, c[0x0][0x39c] ;  /* 0x00007380ff0777ac */ /* 0x000f220008000800 */
[----:B------:R-:W-:Y:S01]  /*3a2f0*/  PRMT R72, R70, 0x9910, RZ ;  /* 0x0000991046487816 */ /* 0x000fe200000000ff */
[----:B------:R-:W2:Y:S04]  /*3a300*/  LDL.LU R24, [R1+0x448] ;  /* 0x0004480001187983 */ /* 0x000ea80000300800 */
[----:B------:R1:W-:Y:S01]  /*3a310*/  @P2 STG.E.U8 desc[UR22][R68.64], R70 ;  /* 0x0000004644002986 */ /* 0x0003e2000c101116 */
[----:B0-----:R-:W-:Y:S01]  /*3a320*/  ISETP.LT.AND P6, PT, R73, UR6, !P0 ;  /* 0x0000000649007c0c */ /* 0x001fe2000c7c1270 */
[----:B------:R-:W0:Y:S01]  /*3a330*/  LDCU UR6, c[0x0][0x39c] ;  /* 0x00007380ff0677ac */ /* 0x000e220008000800 */
[----:B------:R-:W-:Y:S01]  /*3a340*/  VIADD R73, R0, 0x80 ;  /* 0x0000008000497836 */ /* 0x000fe20000000000 */
[----:B------:R-:W2:Y:S04]  /*3a350*/  LDL.LU R25, [R1+0x44c] ;  /* 0x00044c0001197983 */ /* 0x000ea80000300800 */
[----:B------:R-:W2:Y:S01]  /*3a360*/  LDL.LU R22, [R1+0x458] ;  /* 0x0004580001167983 */ /* 0x000ea20000300800 */
[----:B-1----:R-:W-:Y:S01]  /*3a370*/  IMAD.MOV.U32 R69, RZ, RZ, R72 ;  /* 0x000000ffff457224 */ /* 0x002fe200078e0048 */
[C---:B------:R-:W-:Y:S01]  /*3a380*/  IADD3 R70, P2, PT, R71.reuse, R3, RZ ;  /* 0x0000000347467210 */ /* 0x040fe20007f5e0ff */
[C---:B------:R-:W-:Y:S01]  /*3a390*/  VIADD R72, R71.reuse, UR5 ;  /* 0x0000000547487c36 */ /* 0x040fe20008000000 */
[----:B------:R-:W2:Y:S02]  /*3a3a0*/  LDL.LU R23, [R1+0x45c] ;  /* 0x00045c0001177983 */ /* 0x000ea40000300800 */
[----:B------:R-:W-:-:S02]  /*3a3b0*/  LEA.HI.X.SX32 R71, R71, R2, 0x1, P2 ;  /* 0x0000000247477211 */ /* 0x000fc400010f0eff */
[----:B------:R-:W-:Y:S01]  /*3a3c0*/  SHF.R.S32.HI R69, RZ, 0x8, R69 ;  /* 0x00000008ff457819 */ /* 0x000fe20000011445 */
[----:B------:R-:W2:Y:S01]  /*3a3d0*/  LDL.LU R20, [R1+0x468] ;  /* 0x0004680001147983 */ /* 0x000ea20000300800 */
[----:B------:R-:W-:-:S03]  /*3a3e0*/  IADD3 R68, P2, PT, R72, R3, RZ ;  /* 0x0000000348447210 */ /* 0x000fc60007f5e0ff */
[----:B------:R1:W-:Y:S04]  /*3a3f0*/  @P3 STG.E.U8 desc[UR22][R70.64], R69 ;  /* 0x0000004546003986 */ /* 0x0003e8000c101116 */
[----:B------:R-:W2:Y:S04]  /*3a400*/  LDL.LU R21, [R1+0x46c] ;  /* 0x00046c0001157983 */ /* 0x000ea80000300800 */
[----:B------:R-:W2:Y:S01]  /*3a410*/  LDL.LU R18, [R1+0x478] ;  /* 0x0004780001127983 */ /* 0x000ea20000300800 */
[CC--:B-1----:R-:W-:Y:S01]  /*3a420*/  LEA.HI.X.SX32 R69, R72.reuse, R2.reuse, 0x1, P2 ;  /* 0x0000000248457211 */ /* 0x0c2fe200010f0eff */
[----:B------:R-:W-:Y:S01]  /*3a430*/  VIADD R71, R72, UR5 ;  /* 0x0000000548477c36 */ /* 0x000fe20008000000 */
[----:B------:R-:W-:Y:S01]  /*3a440*/  ISETP.LT.AND P2, PT, R73, UR4, !P0 ;  /* 0x0000000449007c0c */ /* 0x000fe2000c741270 */
[----:B------:R-:W1:Y:S01]  /*3a450*/  LDCU UR4, c[0x0][0x39c] ;  /* 0x00007380ff0477ac */ /* 0x000e620008000800 */
[----:B------:R-:W-:Y:S01]  /*3a460*/  PRMT R73, R74, 0x9910, RZ ;  /* 0x000099104a497816 */ /* 0x000fe200000000ff */
[----:B------:R0:W-:Y:S01]  /*3a470*/  @P1 STG.E.U8 desc[UR22][R68.64], R74 ;  /* 0x0000004a44001986 */ /* 0x0001e2000c101116 */
[C---:B------:R-:W-:Y:S01]  /*3a480*/  IADD3 R70, P1, PT, R71.reuse, R3, RZ ;  /* 0x0000000347467210 */ /* 0x040fe20007f3e0ff */
[C---:B------:R-:W-:Y:S01]  /*3a490*/  VIADD R72, R71.reuse, UR5 ;  /* 0x0000000547487c36 */ /* 0x040fe20008000000 */
[----:B------:R-:W-:Y:S01]  /*3a4a0*/  SHF.R.S32.HI R73, RZ, 0x8, R73 ;  /* 0x00000008ff497819 */ /* 0x000fe20000011449 */
[----:B------:R-:W2:Y:S01]  /*3a4b0*/  LDL.LU R19, [R1+0x47c] ;  /* 0x00047c0001137983 */ /* 0x000ea20000300800 */
[----:B------:R-:W-:-:S03]  /*3a4c0*/  LEA.HI.X.SX32 R71, R71, R2, 0x1, P1 ;  /* 0x0000000247477211 */ /* 0x000fc600008f0eff */
[----:B------:R-:W2:Y:S01]  /*3a4d0*/  LDL.LU R16, [R1+0x488] ;  /* 0x0004880001107983 */ /* 0x000ea20000300800 */
[C---:B0-----:R-:W-:Y:S02]  /*3a4e0*/  VIADD R68, R0.reuse, 0x81 ;  /* 0x0000008100447836 */ /* 0x041fe40000000000 */
[----:B------:R-:W-:Y:S01]  /*3a4f0*/  VIADD R69, R0, 0x82 ;  /* 0x0000008200457836 */ /* 0x000fe20000000000 */
[----:B------:R0:W-:Y:S02]  /*3a500*/  @P5 STG.E.U8 desc[UR22][R70.64], R73 ;  /* 0x0000004946005986 */ /* 0x0001e4000c101116 */
[----:B------:R-:W-:Y:S01]  /*3a510*/  ISETP.LT.AND P1, PT, R68, UR6, !P0 ;  /* 0x0000000644007c0c */ /* 0x000fe2000c721270 */
[----:B------:R-:W3:Y:S01]  /*3a520*/  LDCU UR6, c[0x0][0x39c] ;  /* 0x00007380ff0677ac */ /* 0x000ee20008000800 */
[C---:B------:R-:W-:Y:S01]  /*3a530*/  IADD3 R68, P3, PT, R72.reuse, R3, RZ ;  /* 0x0000000348447210 */ /* 0x040fe20007f7e0ff */
[----:B------:R-:W2:Y:S01]  /*3a540*/  LDL.LU R17, [R1+0x48c] ;  /* 0x00048c0001117983 */ /* 0x000ea20000300800 */
[----:B----4-:R-:W-:Y:S01]  /*3a550*/  ISETP.LT.AND P5, PT, R69, UR7, !P0 ;  /* 0x0000000745007c0c */ /* 0x010fe2000c7a1270 */
[----:B------:R-:W4:Y:S01]  /*3a560*/  LDCU UR7, c[0x0][0x39c] ;  /* 0x00007380ff0777ac */ /* 0x000f220008000800 */
[----:B------:R-:W-:Y:S01]  /*3a570*/  LEA.HI.X.SX32 R69, R72, R2, 0x1, P3 ;  /* 0x0000000248457211 */ /* 0x000fe200018f0eff */
[----:B------:R-:W2:Y:S01]  /*3a580*/  LDL.LU R14, [R1+0x498] ;  /* 0x00049800010e7983 */ /* 0x000ea20000300800 */
[----:B0-----:R-:W-:-:S03]  /*3a590*/  VIADD R70, R0, 0x83 ;  /* 0x0000008300467836 */ /* 0x001fc60000000000 */
[----:B------:R-:W2:Y:S01]  /*3a5a0*/  LDL.LU R15, [R1+0x49c] ;  /* 0x00049c00010f7983 */ /* 0x000ea20000300800 */
[----:B------:R-:W-:Y:S01]  /*3a5b0*/  VIADD R71, R72, UR5 ;  /* 0x0000000548477c36 */ /* 0x000fe20008000000 */
[----:B-1----:R-:W-:-:S03]  /*3a5c0*/  ISETP.LT.AND P3, PT, R70, UR4, !P0 ;  /* 0x0000000446007c0c */ /* 0x002fc6000c761270 */
[----:B------:R-:W-:Y:S01]  /*3a5d0*/  VIADD R72, R71, UR5 ;  /* 0x0000000547487c36 */ /* 0x000fe20008000000 */
[----:B------:R-:W0:Y:S01]  /*3a5e0*/  LDCU UR4, c[0x0][0x39c] ;  /* 0x00007380ff0477ac */ /* 0x000e220008000800 */
[----:B------:R-:W2:Y:S04]  /*3a5f0*/  LDL.LU R12, [R1+0x4a0] ;  /* 0x0004a000010c7983 */ /* 0x000ea80000300800 */
[----:B------:R-:W2:Y:S04]  /*3a600*/  LDL.LU R13, [R1+0x4a4] ;  /* 0x0004a400010d7983 */ /* 0x000ea80000300800 */
[----:B------:R-:W2:Y:S04]  /*3a610*/  LDL.LU R10, [R1+0x4a8] ;  /* 0x0004a800010a7983 */ /* 0x000ea80000300800 */
[----:B------:R-:W2:Y:S04]  /*3a620*/  LDL.LU R11, [R1+0x4ac] ;  /* 0x0004ac00010b7983 */ /* 0x000ea80000300800 */
[----:B------:R-:W2:Y:S04]  /*3a630*/  LDL.LU R8, [R1+0x4b0] ;  /* 0x0004b00001087983 */ /* 0x000ea80000300800 */
[----:B------:R-:W2:Y:S01]  /*3a640*/  LDL.LU R9, [R1+0x4b4] ;  /* 0x0004b40001097983 */ /* 0x000ea20000300800 */
[----:B---3--:R-:W-:-:S03]  /*3a650*/  F2FP.SATFINITE.E5M2.F32.PACK_AB_MERGE_C R73, R5, R4, RZ ;  /* 0x000000040549723e */ /* 0x008fc600048060ff */
[----:B------:R-:W3:Y:S04]  /*3a660*/  LDL.LU R4, [R1+0x4b8] ;  /* 0x0004b80001047983 */ /* 0x000ee80000300800 */
[----:B------:R1:W-:Y:S01]  /*3a670*/  @P4 STG.E.U8 desc[UR22][R68.64], R73 ;  /* 0x0000004944004986 */ /* 0x0003e2000c101116 */
[-C--:B------:R-:W-:Y:S02]  /*3a680*/  IADD3 R70, P4, PT, R71, R3.reuse, RZ ;  /* 0x0000000347467210 */ /* 0x080fe40007f9e0ff */
[----:B------:R-:W-:Y:S01]  /*3a690*/  PRMT R75, R73, 0x9910, RZ ;  /* 0x00009910494b7816 */ /* 0x000fe200000000ff */
[----:B------:R-:W3:Y:S01]  /*3a6a0*/  LDL.LU R5, [R1+0x4bc] ;  /* 0x0004bc0001057983 */ /* 0x000ee20000300800 */
[----:B------:R-:W-:Y:S02]  /*3a6b0*/  LEA.HI.X.SX32 R71, R71, R2, 0x1, P4 ;  /* 0x0000000247477211 */ /* 0x000fe400020f0eff */
[----:B------:R-:W-:Y:S01]  /*3a6c0*/  SHF.R.S32.HI R75, RZ, 0x8, R75 ;  /* 0x00000008ff4b7819 */ /* 0x000fe2000001144b */
[----:B------:R-:W3:Y:S01]  /*3a6d0*/  LDL.LU R6, [R1+0x4c0] ;  /* 0x0004c00001067983 */ /* 0x000ee20000300800 */
[----:B-1----:R-:W-:-:S02]  /*3a6e0*/  IADD3 R68, P4, PT, R72, R3, RZ ;  /* 0x0000000348447210 */ /* 0x002fc40007f9e0ff */
[----:B-----5:R-:W-:Y:S01]  /*3a6f0*/  F2FP.SATFINITE.E5M2.F32.PACK_AB_MERGE_C R74, R41, R40, RZ ;  /* 0x00000028294a723e */ /* 0x020fe200048060ff */
[----:B------:R1:W-:Y:S01]  /*3a700*/  @P6 STG.E.U8 desc[UR22][R70.64], R75 ;  /* 0x0000004b46006986 */ /* 0x0003e2000c101116 */
[----:B------:R-:W-:Y:S01]  /*3a710*/  LEA.HI.X.SX32 R69, R72, R2, 0x1, P4 ;  /* 0x0000000248457211 */ /* 0x000fe200020f0eff */
[----:B------:R-:W-:Y:S02]  /*3a720*/  VIADD R73, R0, 0x84 ;  /* 0x0000008400497836 */ /* 0x000fe40000000000 */
[----:B------:R-:W5:Y:S04]  /*3a730*/  LDL.LU R7, [R1+0x4c4] ;  /* 0x0004c40001077983 */ /* 0x000f680000300800 */
[----:B------:R0:W-:Y:S01]  /*3a740*/  @P2 STG.E.U8 desc[UR22][R68.64], R74 ;  /* 0x0000004a44002986 */ /* 0x0001e2000c101116 */
[----:B-1----:R-:W-:Y:S01]  /*3a750*/  VIADD R70, R72, UR5 ;  /* 0x0000000548467c36 */ /* 0x002fe20008000000 */
[----:B------:R-:W-:Y:S01]  /*3a760*/  PRMT R72, R74, 0x9910, RZ ;  /* 0x000099104a487816 */ /* 0x000fe200000000ff */
[----:B------:R-:W-:-:S02]  /*3a770*/  VIADD R71, R0, 0x86 ;  /* 0x0000008600477836 */ /* 0x000fc40000000000 */
[----:B0-----:R-:W-:Y:S01]  /*3a780*/  VIADD R69, R0, 0x85 ;  /* 0x0000008500457836 */ /* 0x001fe20000000000 */
[CC--:B------:R-:W-:Y:S02]  /*3a790*/  IADD3 R68, P2, PT, R70.reuse, R3.reuse, RZ ;  /* 0x0000000346447210 */ /* 0x0c0fe40007f5e0ff */
[----:B------:R-:W-:Y:S02]  /*3a7a0*/  SHF.R.S32.HI R72, RZ, 0x8, R72 ;  /* 0x00000008ff487819 */ /* 0x000fe40000011448 */
[----:B------:R-:W-:Y:S01]  /*3a7b0*/  ISETP.LT.AND P6, PT, R69, UR6, !P0 ;  /* 0x0000000645007c0c */ /* 0x000fe2000c7c1270 */
[----:B------:R-:W0:Y:S01]  /*3a7c0*/  LDCU UR6, c[0x0][0x39c] ;  /* 0x00007380ff0677ac */ /* 0x000e220008000800 */
[C---:B------:R-:W-:Y:S02]  /*3a7d0*/  LEA.HI.X.SX32 R69, R70.reuse, R2, 0x1, P2 ;  /* 0x0000000246457211 */ /* 0x040fe400010f0eff */
[----:B----4-:R-:W-:Y:S01]  /*3a7e0*/  ISETP.LT.AND P2, PT, R71, UR7, !P0 ;  /* 0x0000000747007c0c */ /* 0x010fe2000c741270 */
[----:B------:R-:W-:Y:S01]  /*3a7f0*/  VIADD R71, R70, UR5 ;  /* 0x0000000546477c36 */ /* 0x000fe20008000000 */
[----:B------:R-:W-:Y:S01]  /*3a800*/  ISETP.LT.AND P4, PT, R73, UR4, !P0 ;  /* 0x0000000449007c0c */ /* 0x000fe2000c781270 */
[----:B------:R1:W-:Y:S01]  /*3a810*/  @P1 STG.E.U8 desc[UR22][R68.64], R72 ;  /* 0x0000004844001986 */ /* 0x0003e2000c101116 */
[----:B------:R-:W4:Y:S02]  /*3a820*/  LDCU UR4, c[0x0][0x39c] ;  /* 0x00007380ff0477ac */ /* 0x000f240008000800 */
[----:B------:R-:W-:-:S02]  /*3a830*/  IADD3 R70, P1, PT, R71, R3, RZ ;  /* 0x0000000347467210 */ /* 0x000fc40007f3e0ff */
[----:B--2---:R-:W-:Y:S01]  /*3a840*/  F2FP.SATFINITE.E5M2.F32.PACK_AB_MERGE_C R74, R39, R38, RZ ;  /* 0x00000026274a723e */ /* 0x004fe200048060ff */
[----:B------:R-:W2:Y:S01]  /*3a850*/  LDCU UR7, c[0x0][0x39c] ;  /* 0x00007380ff0777ac */ /* 0x000ea20008000800 */
[C---:B-1----:R-:W-:Y:S01]  /*3a860*/  VIADD R72, R71.reuse, UR5 ;  /* 0x0000000547487c36 */ /* 0x042fe20008000000 */
[-C--:B------:R-:W-:Y:S02]  /*3a870*/  LEA.HI.X.SX32 R71, R71, R2.reuse, 0x1, P1 ;  /* 0x0000000247477211 */ /* 0x080fe400008f0eff */
[----:B------:R-:W-:Y:S02]  /*3a880*/  PRMT R75, R74, 0x9910, RZ ;  /* 0x000099104a4b7816 */ /* 0x000fe400000000ff */
[C---:B------:R-:W-:Y:S01]  /*3a890*/  IADD3 R68, P1, PT, R72.reuse, R3, RZ ;  /* 0x0000000348447210 */ /* 0x040fe20007f3e0ff */
[----:B------:R1:W-:Y:S03]  /*3a8a0*/  @P5 STG.E.U8 desc[UR22][R70.64], R74 ;  /* 0x0000004a46005986 */ /* 0x0003e6000c101116 */
[----:B------:R-:W-:Y:S01]  /*3a8b0*/  LEA.HI.X.SX32 R69, R72, R2, 0x1, P1 ;  /* 0x0000000248457211 */ /* 0x000fe200008f0eff */
[----:B------:R-:W-:Y:S01]  /*3a8c0*/  VIADD R73, R0, 0x87 ;  /* 0x0000008700497836 */ /* 0x000fe20000000000 */
[----:B-1----:R-:W-:Y:S01]  /*3a8d0*/  SHF.R.S32.HI R74, RZ, 0x8, R75 ;  /* 0x00000008ff4a7819 */ /* 0x002fe2000001144b */
[----:B------:R-:W-:-:S02]  /*3a8e0*/  VIADD R71, R72, UR5 ;  /* 0x0000000548477c36 */ /* 0x000fc40008000000 */
[----:B------:R-:W-:Y:S02]  /*3a8f0*/  VIADD R70, R0, 0x88 ;  /* 0x0000008800467836 */ /* 0x000fe40000000000 */
[----:B------:R1:W-:Y:S01]  /*3a900*/  @P3 STG.E.U8 desc[UR22][R68.64], R74 ;  /* 0x0000004a44003986 */ /* 0x0003e2000c101116 */
[----:B----4-:R-:W-:Y:S01]  /*3a910*/  ISETP.LT.AND P1, PT, R73, UR4, !P0 ;  /* 0x0000000449007c0c */ /* 0x010fe2000c721270 */
[----:B------:R-:W4:Y:S01]  /*3a920*/  LDCU UR4, c[0x0][0x39c] ;  /* 0x00007380ff0477ac */ /* 0x000f220008000800 */
[----:B0-----:R-:W-:Y:S01]  /*3a930*/  ISETP.LT.AND P5, PT, R70, UR6, !P0 ;  /* 0x0000000646007c0c */ /* 0x001fe2000c7a1270 */
[----:B------:R-:W-:Y:S01]  /*3a940*/  VIADD R70, R0, 0x89 ;  /* 0x0000008900467836 */ /* 0x000fe20000000000 */
[----:B------:R-:W-:Y:S01]  /*3a950*/  F2FP.SATFINITE.E5M2.F32.PACK_AB_MERGE_C R72, R37, R36, RZ ;  /* 0x000000242548723e */ /* 0x000fe200048060ff */
[----:B------:R-:W0:Y:S01]  /*3a960*/  LDCU UR6, c[0x0][0x39c] ;  /* 0x00007380ff0677ac */ /* 0x000e220008000800 */
[----:B-1----:R-:W-:-:S04]  /*3a970*/  IADD3 R68, P3, PT, R71, R3, RZ ;  /* 0x0000000347447210 */ /* 0x002fc80007f7e0ff */
[C---:B------:R-:W-:Y:S01]  /*3a980*/  LEA.HI.X.SX32 R69, R71.reuse, R2, 0x1, P3 ;  /* 0x0000000247457211 */ /* 0x040fe200018f0eff */
[----:B------:R-:W-:Y:S01]  /*3a990*/  VIADD R71, R71, UR5 ;  /* 0x0000000547477c36 */ /* 0x000fe20008000000 */
[----:B--2---:R-:W-:Y:S02]  /*3a9a0*/  ISETP.LT.AND P3, PT, R70, UR7, !P0 ;  /* 0x0000000746007c0c */ /* 0x004fe4000c761270 */
[----:B------:R-:W-:Y:S01]  /*3a9b0*/  F2FP.SATFINITE.E5M2.F32.PACK_AB_MERGE_C R74, R35, R34, RZ ;  /* 0x00000022234a723e */ /* 0x000fe200048060ff */
[----:B------:R1:W-:Y:S01]  /*3a9c0*/  @P4 STG.E.U8 desc[UR22][R68.64], R72 ;  /* 0x0000004844004986 */ /* 0x0003e2000c101116 */
[----:B------:R-:W-:Y:S01]  /*3a9d0*/  PRMT R75, R72, 0x9910, RZ ;  /* 0x00009910484b7816 */ /* 0x000fe200000000ff */
[----:B------:R-:W-:Y:S01]  /*3a9e0*/  VIADD R73, R0, 0x8a ;  /* 0x0000008a00497836 */ /* 0x000fe20000000000 */
[C---:B------:R-:W-:Y:S01]  /*3a9f0*/  IADD3 R70, P4, PT, R71.reuse, R3, RZ ;  /* 0x0000000347467210 */ /* 0x040fe20007f9e0ff */
[----:B------:R-:W2:Y:S01]  /*3aa00*/  LDCU UR7, c[0x0][0x39c] ;  /* 0x00007380ff0777ac */ /* 0x000ea20008000800 */
[----:B------:R-:W-:Y:S01]  /*3aa10*/  SHF.R.S32.HI R75, RZ, 0x8, R75 ;  /* 0x00000008ff4b7819 */ /* 0x000fe2000001144b */
[C---:B-1----:R-:W-:Y:S01]  /*3aa20*/  VIADD R72, R71.reuse, UR5 ;  /* 0x0000000547487c36 */ /* 0x042fe20008000000 */
[----:B------:R-:W-:-:S04]  /*3aa30*/  LEA.HI.X.SX32 R71, R71, R2, 0x1, P4 ;  /* 0x0000000247477211 */ /* 0x000fc800020f0eff */
[C---:B------:R-:W-:Y:S01]  /*3aa40*/  IADD3 R68, P4, PT, R72.reuse, R3, RZ ;  /* 0x0000000348447210 */ /* 0x040fe20007f9e0ff */
[----:B------:R1:W-:Y:S03]  /*3aa50*/  @P6 STG.E.U8 desc[UR22][R70.64], R75 ;  /* 0x0000004b46006986 */ /* 0x0003e6000c101116 */
[----:B------:R-:W-:Y:S02]  /*3aa60*/  LEA.HI.X.SX32 R69, R72, R2, 0x1, P4 ;  /* 0x0000000248457211 */ /* 0x000fe400020f0eff */
[----:B----4-:R-:W-:Y:S01]  /*3aa70*/  ISETP.LT.AND P4, PT, R73, UR4, !P0 ;  /* 0x0000000449007c0c */ /* 0x010fe2000c781270 */
[----:B------:R-:W4:Y:S01]  /*3aa80*/  LDCU UR4, c[0x0][0x39c] ;  /* 0x00007380ff0477ac */ /* 0x000f220008000800 */
        /* <DEDUP_REMOVED lines=18> */
[----:B----4-:R-:W-:Y:S01]  /*3abb0*/  ISETP.LT.AND P1, PT, R68, UR4, !P0 ;  /* 0x0000000444007c0c */ /* 0x010fe2000c721270 */
[----:B------:R-:W1:Y:S01]  /*3abc0*/  LDCU UR4, c[0x0][0x39c] ;  /* 0x00007380ff0477ac */ /* 0x000e620008000800 */
[----:B------:R-:W-:-:S02]  /*3abd0*/  PRMT R74, R73, 0x9910, RZ ;  /* 0x00009910494a7816 */ /* 0x000fc400000000ff */
[CC--:B------:R-:W-:Y:S01]  /*3abe0*/  IADD3 R68, P6, PT, R72.reuse, R3.reuse, RZ ;  /* 0x0000000348447210 */ /* 0x0c0fe20007fde0ff */
[----:B------:R4:W-:Y:S01]  /*3abf0*/  @P5 STG.E.U8 desc[UR22][R70.64], R73 ;  /* 0x0000004946005986 */ /* 0x0009e2000c101116 */
[----:B--2---:R-:W-:Y:S01]  /*3ac00*/  ISETP.LT.AND P5, PT, R69, UR7, !P0 ;  /* 0x0000000745007c0c */ /* 0x004fe2000c7a1270 */
[----:B------:R-:W2:Y:S01]  /*3ac10*/  LDCU UR7, c[0x0][0x39c] ;  /* 0x00007380ff0777ac */ /* 0x000ea20008000800 */
[C---:B------:R-:W-:Y:S02]  /*3ac20*/  LEA.HI.X.SX32 R69, R72.reuse, R2, 0x1, P6 ;  /* 0x0000000248457211 */ /* 0x040fe400030f0eff */
[----:B----4-:R-:W-:Y:S01]  /*3ac30*/  SHF.R.S32.HI R73, RZ, 0x8, R74 ;  /* 0x00000008ff497819 */ /* 0x010fe2000001144a */
[----:B------:R-:W-:Y:S02]  /*3ac40*/  VIADD R71, R72, UR5 ;  /* 0x0000000548477c36 */ /* 0x000fe40008000000 */
[----:B------:R-:W-:Y:S02]  /*3ac50*/  VIADD R70, R0, 0x8e ;  /* 0x0000008e00467836 */ /* 0x000fe40000000000 */
[----:B------:R4:W-:Y:S03]  /*3ac60*/  @P3 STG.E.U8 desc[UR22][R68.64], R73 ;  /* 0x0000004944003986 */ /* 0x0009e6000c101116 */
[----:B0-----:R-:W-:Y:S01]  /*3ac70*/  ISETP.LT.AND P3, PT, R70, UR6, !P0 ;  /* 0x0000000646007c0c */ /* 0x001fe2000c761270 */
[----:B------:R-:W-:Y:S01]  /*3ac80*/  VIADD R72, R0, 0x8f ;  /* 0x0000008f00487836 */ /* 0x000fe20000000000 */
[----:B------:R-:W-:Y:S01]  /*3ac90*/  F2FP.SATFINITE.E5M2.F32.PACK_AB_MERGE_C R70, R31, R30, RZ ;  /* 0x0000001e1f46723e */ /* 0x000fe200048060ff */
[----:B------:R-:W0:Y:S01]  /*3aca0*/  LDCU UR6, c[0x0][0x39c] ;  /* 0x00007380ff0677ac */ /* 0x000e220008000800 */
[----:B----4-:R-:W-:-:S04]  /*3acb0*/  IADD3 R68, P6, PT, R71, R3, RZ ;  /* 0x0000000347447210 */ /* 0x010fc80007fde0ff */
        /* <DEDUP_REMOVED lines=8> */
[----:B----4-:R-:W-:-:S04]  /*3ad40*/  IADD3 R70, P6, PT, R71, R3, RZ ;  /* 0x0000000347467210 */ /* 0x010fc80007fde0ff */
[----:B------:R-:W-:-:S05]  /*3ad50*/  LEA.HI.X.SX32 R71, R71, R2, 0x1, P6 ;  /* 0x0000000247477211 */ /* 0x000fca00030f0eff */
[----:B------:R4:W-:Y:S02]  /*3ad60*/  @P2 STG.E.U8 desc[UR22][R70.64], R74 ;  /* 0x0000004a46002986 */ /* 0x0009e4000c101116 */
[----:B----4-:R-:W-:Y:S02]  /*3ad70*/  F2FP.SATFINITE.E5M2.F32.PACK_AB_MERGE_C R74, R27, R26, RZ ;  /* 0x0000001a1b4a723e */ /* 0x010fe400048060ff */
[----:B------:R-:W4:Y:S04]  /*3ad80*/  LDL.LU R26, [R1+0x440] ;  /* 0x00044000011a7983 */ /* 0x000f280000300800 */
[----:B------:R-:W4:Y:S01]  /*3ad90*/  LDL.LU R27, [R1+0x444] ;  /* 0x00044400011b7983 */ /* 0x000f220000300800 */
[----:B------:R-:W-:Y:S01]  /*3ada0*/  VIADD R69, R0, 0x90 ;  /* 0x0000009000457836 */ /* 0x000fe20000000000 */
[----:B------:R-:W-:-:S02]  /*3adb0*/  IADD3 R68, P6, PT, R72, R3, RZ ;  /* 0x0000000348447210 */ /* 0x000fc40007fde0ff */
[----:B------:R-:W-:Y:S01]  /*3adc0*/  F2FP.SATFINITE.E5M2.F32.PACK_AB_MERGE_C R70, R29, R28, RZ ;  /* 0x0000001c1d46723e */ /* 0x000fe200048060ff */
[----:B------:R-:W-:Y:S01]  /*3add0*/  VIADD R71, R72, UR5 ;  /* 0x0000000548477c36 */ /* 0x000fe20008000000 */
[----:B--2---:R-:W-:Y:S01]  /*3ade0*/  ISETP.LT.AND P2, PT, R69, UR7, !P0 ;  /* 0x0000000745007c0c */ /* 0x004fe2000c741270 */
[----:B------:R-:W-:Y:S01]  /*3adf0*/  VIADD R73, R0, 0x91 ;  /* 0x0000009100497836 */ /* 0x000fe20000000000 */
[----:B------:R-:W-:Y:S01]  /*3ae00*/  LEA.HI.X.SX32 R69, R72, R2, 0x1, P6 ;  /* 0x0000000248457211 */ /* 0x000fe200030f0eff */
[----:B------:R-:W2:Y:S01]  /*3ae10*/  LDCU UR7, c[0x0][0x39c] ;  /* 0x00007380ff0777ac */ /* 0x000ea20008000800 */
[----:B------:R-:W-:-:S03]  /*3ae20*/  PRMT R72, R70, 0x9910, RZ ;  /* 0x0000991046487816 */ /* 0x000fc600000000ff */
[----:B------:R1:W-:Y:S01]  /*3ae30*/  @P1 STG.E.U8 desc[UR22][R68.64], R70 ;  /* 0x0000004644001986 */ /* 0x0003e2000c101116 */
[----:B0-----:R-:W-:Y:S01]  /*3ae40*/  ISETP.LT.AND P6, PT, R73, UR6, !P0 ;  /* 0x0000000649007c0c */ /* 0x001fe2000c7c1270 */
[----:B------:R-:W0:Y:S01]  /*3ae50*/  LDCU UR6, c[0x0][0x39c] ;  /* 0x00007380ff0677ac */ /* 0x000e220008000800 */
[----:B-1----:R-:W-:Y:S01]  /*3ae60*/  IMAD.MOV.U32 R69, RZ, RZ, R72 ;  /* 0x000000ffff457224 */ /* 0x002fe200078e0048 */
[C---:B------:R-:W-:Y:S01]  /*3ae70*/  IADD3 R70, P1, PT, R71.reuse, R3, RZ ;  /* 0x0000000347467210 */ /* 0x040fe20007f3e0ff */
[----:B------:R-:W-:-:S03]  /*3ae80*/  VIADD R72, R71, UR5 ;  /* 0x0000000547487c36 */ /* 0x000fc60008000000 */
[-C--:B------:R-:W-:Y:S02]  /*3ae90*/  LEA.HI.X.SX32 R71, R71, R2.reuse, 0x1, P1 ;  /* 0x0000000247477211 */ /* 0x080fe400008f0eff */
[----:B------:R-:W-:Y:S02]  /*3aea0*/  SHF.R.S32.HI R69, RZ, 0x8, R69 ;  /* 0x00000008ff457819 */ /* 0x000fe40000011445 */
[----:B------:R-:W-:Y:S01]  /*3aeb0*/  IADD3 R68, P1, PT, R72, R3, RZ ;  /* 0x0000000348447210 */ /* 0x000fe20007f3e0ff */
[----:B------:R-:W-:Y:S02]  /*3aec0*/  VIADD R73, R0, 0x92 ;  /* 0x0000009200497836 */ /* 0x000fe40000000000 */
[----:B------:R1:W-:Y:S02]  /*3aed0*/  @P5 STG.E.U8 desc[UR22][R70.64], R69 ;  /* 0x0000004546005986 */ /* 0x0003e4000c101116 */
[C---:B-1----:R-:W-:Y:S01]  /*3aee0*/  LEA.HI.X.SX32 R69, R72.reuse, R2, 0x1, P1 ;  /* 0x0000000248457211 */ /* 0x042fe200008f0eff */
[----:B------:R-:W-:Y:S01]  /*3aef0*/  VIADD R71, R72, UR5 ;  /* 0x0000000548477c36 */ /* 0x000fe20008000000 */
[----:B------:R-:W-:-:S02]  /*3af00*/  PRMT R70, R74, 0x9910, RZ ;  /* 0x000099104a467816 */ /* 0x000fc400000000ff */
[----:B------:R-:W-:Y:S01]  /*3af10*/  ISETP.LT.AND P1, PT, R73, UR4, !P0 ;  /* 0x0000000449007c0c */ /* 0x000fe2000c721270 */
[----:B------:R-:W1:Y:S01]  /*3af20*/  LDCU UR4, c[0x0][0x39c] ;  /* 0x00007380ff0477ac */ /* 0x000e620008000800 */
[----:B------:R0:W-:Y:S01]  /*3af30*/  @P3 STG.E.U8 desc[UR22][R68.64], R74 ;  /* 0x0000004a44003986 */ /* 0x0001e2000c101116 */
[----:B------:R-:W-:Y:S02]  /*3af40*/  IMAD.MOV.U32 R72, RZ, RZ, R70 ;  /* 0x000000ffff487224 */ /* 0x000fe400078e0046 */
[----:B------:R-:W-:-:S03]  /*3af50*/  VIADD R70, R0, 0x93 ;  /* 0x0000009300467836 */ /* 0x000fc60000000000 */
[----:B------:R-:W-:Y:S02]  /*3af60*/  SHF.R.S32.HI R72, RZ, 0x8, R72 ;  /* 0x00000008ff487819 */ /* 0x000fe40000011448 */
[----:B0-----:R-:W-:Y:S02]  /*3af70*/  IADD3 R68, P3, PT, R71, R3, RZ ;  /* 0x0000000347447210 */ /* 0x001fe40007f7e0ff */
[----:B------:R-:W-:Y:S02]  /*3af80*/  F2FP.SATFINITE.E5M2.F32.PACK_AB_MERGE_C R74, R25, R24, RZ ;  /* 0x00000018194a723e */ /* 0x000fe400048060ff */
[----:B------:R-:W3:Y:S01]  /*3af90*/  LDL.LU R24, [R1+0x450] ;  /* 0x0004500001187983 */ /* 0x000ee20000300800 */
[----:B------:R-:W-:-:S03]  /*3afa0*/  LEA.HI.X.SX32 R69, R71, R2, 0x1, P3 ;  /* 0x0000000247457211 */ /* 0x000fc600018f0eff */
[----:B------:R-:W3:Y:S01]  /*3afb0*/  LDL.LU R25, [R1+0x454] ;  /* 0x0004540001197983 */ /* 0x000ee20000300800 */
[----:B------:R-:W-:Y:S01]  /*3afc0*/  VIADD R71, R71, UR5 ;  /* 0x0000000547477c36 */ /* 0x000fe20008000000 */
[----:B------:R-:W-:Y:S02]  /*3afd0*/  ISETP.LT.AND P3, PT, R70, UR6, !P0 ;  /* 0x0000000646007c0c */ /* 0x000fe4000c761270 */
[----:B------:R0:W-:Y:S01]  /*3afe0*/  @P4 STG.E.U8 desc[UR22][R68.64], R72 ;  /* 0x0000004844004986 */ /* 0x0001e2000c101116 */
[C---:B------:R-:W-:Y:S01]  /*3aff0*/  VIADD R70, R0.reuse, 0x95 ;  /* 0x0000009500467836 */ /* 0x040fe20000000000 */
[----:B------:R-:W1:Y:S01]  /*3b000*/  LDCU UR6, c[0x0][0x39c] ;  /* 0x00007380ff0677ac */ /* 0x000e620008000800 */
[----:B0-----:R-:W-:Y:S01]  /*3b010*/  VIADD R69, R0, 0x94 ;  /* 0x0000009400457836 */ /* 0x001fe20000000000 */
[----:B------:R-:W-:-:S04]  /*3b020*/  IADD3 R68, P5, PT, R71, R3, RZ ;  /* 0x0000000347447210 */ /* 0x000fc80007fbe0ff */
[----:B--2---:R-:W-:Y:S01]  /*3b030*/  ISETP.LT.AND P4, PT, R69, UR7, !P0 ;  /* 0x0000000745007c0c */ /* 0x004fe2000c781270 */
[----:B------:R-:W-:Y:S01]  /*3b040*/  VIADD R73, R0, 0x96 ;  /* 0x0000009600497836 */ /* 0x000fe20000000000 */
[C---:B------:R-:W-:Y:S01]  /*3b050*/  LEA.HI.X.SX32 R69, R71.reuse, R2, 0x1, P5 ;  /* 0x0000000247457211 */ /* 0x040fe200028f0eff */
[----:B------:R-:W0:Y:S01]  /*3b060*/  LDCU UR7, c[0x0][0x39c] ;  /* 0x00007380ff0777ac */ /* 0x000e220008000800 */
[----:B-1----:R-:W-:Y:S01]  /*3b070*/  ISETP.LT.AND P5, PT, R70, UR4, !P0 ;  /* 0x0000000446007c0c */ /* 0x002fe2000c7a1270 */
[----:B------:R-:W-:Y:S01]  /*3b080*/  VIADD R71, R71, UR5 ;  /* 0x0000000547477c36 */ /* 0x000fe20008000000 */
[----:B------:R-:W1:Y:S01]  /*3b090*/  LDCU UR4, c[0x0][0x39c] ;  /* 0x00007380ff0477ac */ /* 0x000e620008000800 */
[----:B----4-:R-:W-:-:S04]  /*3b0a0*/  F2FP.SATFINITE.E5M2.F32.PACK_AB_MERGE_C R70, R27, R26, RZ ;  /* 0x0000001a1b46723e */ /* 0x010fc800048060ff */
[----:B------:R-:W-:Y:S01]  /*3b0b0*/  PRMT R72, R70, 0x9910, RZ ;  /* 0x0000991046487816 */ /* 0x000fe200000000ff */
[----:B------:R2:W-:Y:S04]  /*3b0c0*/  @P2 STG.E.U8 desc[UR22][R68.64], R70 ;  /* 0x0000004644002986 */ /* 0x0005e8000c101116 */
[----:B--2---:R-:W-:Y:S01]  /*3b0d0*/  IMAD.MOV.U32 R69, RZ, RZ, R72 ;  /* 0x000000ffff457224 */ /* 0x004fe200078e0048 */
[C---:B------:R-:W-:Y:S01]  /*3b0e0*/  IADD3 R70, P2, PT, R71.reuse, R3, RZ ;  /* 0x0000000347467210 */ /* 0x040fe20007f5e0ff */
[----:B------:R-:W-:-:S03]  /*3b0f0*/  VIADD R72, R71, UR5 ;  /* 0x0000000547487c36 */ /* 0x000fc60008000000 */
[----:B------:R-:W-:Y:S02]  /*3b100*/  LEA.HI.X.SX32 R71, R71, R2, 0x1, P2 ;  /* 0x0000000247477211 */ /* 0x000fe400010f0eff */
[----:B------:R-:W-:Y:S02]  /*3b110*/  SHF.R.S32.HI R69, RZ, 0x8, R69 ;  /* 0x00000008ff457819 */ /* 0x000fe40000011445 */
[----:B------:R-:W-:-:S03]  /*3b120*/  IADD3 R68, P2, PT, R72, R3, RZ ;  /* 0x0000000348447210 */ /* 0x000fc60007f5e0ff */
[----:B------:R2:W-:Y:S02]  /*3b130*/  @P6 STG.E.U8 desc[UR22][R70.64], R69 ;  /* 0x0000004546006986 */ /* 0x0005e4000c101116 */
[----:B--2---:R-:W-:Y:S02]  /*3b140*/  LEA.HI.X.SX32 R69, R72, R2, 0x1, P2 ;  /* 0x0000000248457211 */ /* 0x004fe400010f0eff */
[----:B------:R-:W-:-:S03]  /*3b150*/  PRMT R70, R74, 0x9910, RZ ;  /* 0x000099104a467816 */ /* 0x000fc600000000ff */
[----:B------:R2:W-:Y:S02]  /*3b160*/  @P1 STG.E.U8 desc[UR22][R68.64], R74 ;  /* 0x0000004a44001986 */ /* 0x0005e4000c101116 */
[----:B--2---:R-:W-:Y:S02]  /*3b170*/  F2FP.SATFINITE.E5M2.F32.PACK_AB_MERGE_C R74, R23, R22, RZ ;  /* 0x00000016174a723e */ /* 0x004fe400048060ff */
[----:B------:R-:W2:Y:S04]  /*3b180*/  LDL.LU R22, [R1+0x460] ;  /* 0x0004600001167983 */ /* 0x000ea80000300800 */
[----:B------:R-:W2:Y:S01]  /*3b190*/  LDL.LU R23, [R1+0x464] ;  /* 0x0004640001177983 */ /* 0x000ea20000300800 */
[----:B------:R-:W-:Y:S02]  /*3b1a0*/  VIADD R71, R72, UR5 ;  /* 0x0000000548477c36 */ /* 0x000fe40008000000 */
[----:B------:R-:W-:-:S03]  /*3b1b0*/  IMAD.MOV.U32 R72, RZ, RZ, R70 ;  /* 0x000000ffff487224 */ /* 0x000fc600078e0046 */
[CC--:B------:R-:W-:Y:S02]  /*3b1c0*/  IADD3 R68, P1, PT, R71.reuse, R3.reuse, RZ ;  /* 0x0000000347447210 */ /* 0x0c0fe40007f3e0ff */
[----:B------:R-:W-:Y:S02]  /*3b1d0*/  SHF.R.S32.HI R72, RZ, 0x8, R72 ;  /* 0x00000008ff487819 */ /* 0x000fe40000011448 */
[C---:B------:R-:W-:Y:S01]  /*3b1e0*/  LEA.HI.X.SX32 R69, R71.reuse, R2, 0x1, P1 ;  /* 0x0000000247457211 */ /* 0x040fe200008f0eff */
[----:B------:R-:W-:Y:S02]  /*3b1f0*/  VIADD R70, R0, 0x97 ;  /* 0x0000009700467836 */ /* 0x000fe40000000000 */
[----:B------:R-:W-:Y:S02]  /*3b200*/  VIADD R71, R71, UR5 ;  /* 0x0000000547477c36 */ /* 0x000fe40008000000 */
[----:B------:R4:W-:Y:S01]  /*3b210*/  @P3 STG.E.U8 desc[UR22][R68.64], R72 ;  /* 0x0000004844003986 */ /* 0x0009e2000c101116 */
[----:B------:R-:W-:Y:S01]  /*3b220*/  ISETP.LT.AND P1, PT, R70, UR10, !P0 ;  /* 0x0000000a46007c0c */ /* 0x000fe2000c721270 */
[C---:B------:R-:W-:Y:S01]  /*3b230*/  VIADD R70, R0.reuse, 0x99 ;  /* 0x0000009900467836 */ /* 0x040fe20000000000 */
[----:B------:R-:W-:Y:S01]  /*3b240*/  ISETP.LT.AND P2, PT, R73, UR9, !P0 ;  /* 0x0000000949007c0c */ /* 0x000fe2000c741270 */
[C---:B----4-:R-:W-:Y:S01]  /*3b250*/  VIADD R69, R0.reuse, 0x98 ;  /* 0x0000009800457836 */ /* 0x050fe20000000000 */
[----:B------:R-:W-:Y:S01]  /*3b260*/  IADD3 R68, P6, PT, R71, R3, RZ ;  /* 0x0000000347447210 */ /* 0x000fe20007fde0ff */
[----:B------:R-:W-:Y:S01]  /*3b270*/  VIADD R73, R0, 0x9a ;  /* 0x0000009a00497836 */ /* 0x000fe20000000000 */
[----:B------:R-:W-:Y:S01]  /*3b280*/  F2FP.SATFINITE.E5M2.F32.PACK_AB_MERGE_C R75, R17, R16, RZ ;  /* 0x00000010114b723e */ /* 0x000fe200048060ff */
[----:B------:R-:W4:Y:S01]  /*3b290*/  LDCU UR10, c[0x0][0x39c] ;  /* 0x00007380ff0a77ac */ /* 0x000f220008000800 */
[----:B------:R-:W-:-:S02]  /*3b2a0*/  ISETP.LT.AND P3, PT, R69, UR6, !P0 ;  /* 0x0000000645007c0c */ /* 0x000fc4000c761270 */
[----:B------:R-:W-:Y:S01]  /*3b2b0*/  LEA.HI.X.SX32 R69, R71, R2, 0x1, P6 ;  /* 0x0000000247457211 */ /* 0x000fe200030f0eff */
[----:B------:R-:W0:Y:S01]  /*3b2c0*/  LDCU UR9, c[0x0][0x39c] ;  /* 0x00007380ff0977ac */ /* 0x000e220008000800 */
[----:B------:R-:W-:Y:S02]  /*3b2d0*/  ISETP.LT.AND P6, PT, R70, UR11, !P0 ;  /* 0x0000000b46007c0c */ /* 0x000fe4000c7c1270 */
[----:B---3--:R-:W-:Y:S01]  /*3b2e0*/  F2FP.SATFINITE.E5M2.F32.PACK_AB_MERGE_C R70, R25, R24, RZ ;  /* 0x000000181946723e */ /* 0x008fe200048060ff */
[----:B------:R-:W-:Y:S01]  /*3b2f0*/  VIADD R71, R71, UR5 ;  /* 0x0000000547477c36 */ /* 0x000fe20008000000 */
[----:B------:R-:W3:Y:S02]  /*3b300*/  LDCU UR6, c[0x0][0x39c] ;  /* 0x00007380ff0677ac */ /* 0x000ee40008000800 */
[----:B------:R-:W-:Y:S01]  /*3b310*/  PRMT R72, R70, 0x9910, RZ ;  /* 0x0000991046487816 */ /* 0x000fe200000000ff */
[----:B------:R0:W-:Y:S01]  /*3b320*/  @P4 STG.E.U8 desc[UR22][R68.64], R70 ;  /* 0x0000004644004986 */ /* 0x0001e2000c101116 */
[----:B------:R-:W-:Y:S01]  /*3b330*/  F2FP.SATFINITE.E5M2.F32.PACK_AB_MERGE_C R77, R15, R14, RZ ;  /* 0x0000000e0f4d723e */ /* 0x000fe200048060ff */
[C---:B------:R-:W-:Y:S01]  /*3b340*/  VIADD R78, R0.reuse, 0xac ;  /* 0x000000ac004e7836 */ /* 0x040fe20000000000 */
[----:B------:R-:W-:Y:S01]  /*3b350*/  F2FP.SATFINITE.E5M2.F32.PACK_AB_MERGE_C R81, R13, R12, RZ ;  /* 0x0000000c0d51723e */ /* 0x000fe200048060ff */
[C---:B------:R-:W-:Y:S01]  /*3b360*/  VIADD R82, R0.reuse, 0xae ;  /* 0x000000ae00527836 */ /* 0x040fe20000000000 */
[----:B------:R-:W-:Y:S01]  /*3b370*/  F2FP.SATFINITE.E5M2.F32.PACK_AB_MERGE_C R90, R9, R8, RZ ;  /* 0x00000008095a723e */ /* 0x000fe200048060ff */
[----:B------:R-:W-:Y:S01]  /*3b380*/  VIADD R88, R0, 0xb0 ;  /* 0x000000b000587836 */ /* 0x000fe20000000000 */
[----:B------:R-:W-:Y:S01]  /*3b390*/  F2FP.SATFINITE.E5M2.F32.PACK_AB_MERGE_C R4, R5, R4, RZ ;  /* 0x000000040504723e */ /* 0x000fe200048060ff */
[----:B------:R-:W1:Y:S01]  /*3b3a0*/  LDCU UR11, c[0x0][0x39c] ;  /* 0x00007380ff0b77ac */ /* 0x000e620008000800 */
[----:B0-----:R-:W-:Y:S01]  /*3b3b0*/  IMAD.MOV.U32 R69, RZ, RZ, R72 ;  /* 0x000000ffff457224 */ /* 0x001fe200078e0048 */
[C---:B------:R-:W-:Y:S01]  /*3b3c0*/  IADD3 R70, P4, PT, R71.reuse, R3, RZ ;  /* 0x0000000347467210 */ /* 0x040fe20007f9e0ff */
[----:B------:R-:W-:-:S03]  /*3b3d0*/  VIADD R72, R71, UR5 ;  /* 0x0000000547487c36 */ /* 0x000fc60008000000 */
[----:B------:R-:W-:Y:S02]  /*3b3e0*/  LEA.HI.X.SX32 R71, R71, R2, 0x1, P4 ;  /* 0x0000000247477211 */ /* 0x000fe400020f0eff */
[----:B------:R-:W-:Y:S02]  /*3b3f0*/  SHF.R.S32.HI R69, RZ, 0x8, R69 ;  /* 0x00000008ff457819 */ /* 0x000fe40000011445 */
[----:B------:R-:W-:-:S03]  /*3b400*/  IADD3 R68, P4, PT, R72, R3, RZ ;  /* 0x0000000348447210 */ /* 0x000fc60007f9e0ff */
[----:B------:R0:W-:Y:S02]  /*3b410*/  @P5 STG.E.U8 desc[UR22][R70.64], R69 ;  /* 0x0000004546005986 */ /* 0x0001e4000c101116 */
[C---:B0-----:R-:W-:Y:S01]  /*3b420*/  LEA.HI.X.SX32 R69, R72.reuse, R2, 0x1, P4 ;  /* 0x0000000248457211 */ /* 0x041fe200020f0eff */
[----:B------:R-:W-:Y:S01]  /*3b430*/  VIADD R71, R72, UR5 ;  /* 0x0000000548477c36 */ /* 0x000fe20008000000 */
[----:B------:R-:W-:-:S03]  /*3b440*/  PRMT R70, R74, 0x9910, RZ ;  /* 0x000099104a467816 */ /* 0x000fc600000000ff */
[----:B------:R0:W-:Y:S02]  /*3b450*/  @P2 STG.E.U8 desc[UR22][R68.64], R74 ;  /* 0x0000004a44002986 */ /* 0x0001e4000c101116 */
        /* <DEDUP_REMOVED lines=9> */
[----:B-1----:R-:W-:Y:S02]  /*3b4f0*/  ISETP.LT.AND P2, PT, R70, UR4, !P0 ;  /* 0x0000000446007c0c */ /* 0x002fe4000c741270 */
[----:B------:R0:W-:Y:S01]  /*3b500*/  @P1 STG.E.U8 desc[UR22][R68.64], R72 ;  /* 0x0000004844001986 */ /* 0x0001e2000c101116 */
[C---:B------:R-:W-:Y:S01]  /*3b510*/  VIADD R70, R0.reuse, 0x9d ;  /* 0x0000009d00467836 */ /* 0x040fe20000000000 */
[----:B------:R-:W-:Y:S01]  /*3b520*/  ISETP.LT.AND P4, PT, R73, UR7, !P0 ;  /* 0x0000000749007c0c */ /* 0x000fe2000c781270 */
[----:B------:R-:W1:Y:S01]  /*3b530*/  LDCU UR4, c[0x0][0x39c] ;  /* 0x00007380ff0477ac */ /* 0x000e620008000800 */
[C---:B0-----:R-:W-:Y:S01]  /*3b540*/  VIADD R69, R0.reuse, 0x9c ;  /* 0x0000009c00457836 */ /* 0x041fe20000000000 */
[----:B------:R-:W-:Y:S01]  /*3b550*/  IADD3 R68, P5, PT, R71, R3, RZ ;  /* 0x0000000347447210 */ /* 0x000fe20007fbe0ff */
[----:B------:R-:W-:Y:S01]  /*3b560*/  VIADD R73, R0, 0x9e ;  /* 0x0000009e00497836 */ /* 0x000fe20000000000 */
[----:B------:R-:W0:Y:S02]  /*3b570*/  LDCU UR7, c[0x0][0x39c] ;  /* 0x00007380ff0777ac */ /* 0x000e240008000800 */
[----:B------:R-:W-:-:S02]  /*3b580*/  ISETP.LT.AND P1, PT, R69, UR12, !P0 ;  /* 0x0000000c45007c0c */ /* 0x000fc4000c721270 */
[C---:B------:R-:W-:Y:S01]  /*3b590*/  LEA.HI.X.SX32 R69, R71.reuse, R2, 0x1, P5 ;  /* 0x0000000247457211 */ /* 0x040fe200028f0eff */
[----:B------:R-:W0:Y:S01]  /*3b5a0*/  LDCU UR12, c[0x0][0x39c] ;  /* 0x00007380ff0c77ac */ /* 0x000e220008000800 */
[----:B------:R-:W-:Y:S01]  /*3b5b0*/  ISETP.LT.AND P5, PT, R70, UR13, !P0 ;  /* 0x0000000d46007c0c */ /* 0x000fe2000c7a1270 */
[----:B------:R-:W-:Y:S01]  /*3b5c0*/  VIADD R71, R71, UR5 ;  /* 0x0000000547477c36 */ /* 0x000fe20008000000 */
[----:B------:R-:W-:Y:S01]  /*3b5d0*/  PRMT R79, R77, 0x9910, RZ ;  /* 0x000099104d4f7816 */ /* 0x000fe200000000ff */
[----:B------:R-:W0:Y:S01]  /*3b5e0*/  LDCU UR13, c[0x0][0x3b8] ;  /* 0x00007700ff0d77ac */ /* 0x000e220008000800 */
[----:B--2---:R-:W-:-:S04]  /*3b5f0*/  F2FP.SATFINITE.E5M2.F32.PACK_AB_MERGE_C R70, R23, R22, RZ ;  /* 0x000000161746723e */ /* 0x004fc800048060ff */
        /* <DEDUP_REMOVED lines=14> */
[----:B------:R-:W2:Y:S04]  /*3b6e0*/  LDL.LU R19, [R1+0x484] ;  /* 0x0004840001137983 */ /* 0x000ea80000300800 */
[----:B------:R-:W2:Y:S04]  /*3b6f0*/  LDL.LU R16, [R1+0x490] ;  /* 0x0004900001107983 */ /* 0x000ea80000300800 */
[----:B------:R-:W2:Y:S01]  /*3b700*/  LDL.LU R17, [R1+0x494] ;  /* 0x0004940001117983 */ /* 0x000ea20000300800 */
[----:B------:R-:W-:-:S02]  /*3b710*/  VIADD R71, R72, UR5 ;  /* 0x0000000548477c36 */ /* 0x000fc40008000000 */
        /* <DEDUP_REMOVED lines=10> */
[C---:B0-----:R-:W-:Y:S01]  /*3b7c0*/  VIADD R69, R0.reuse, 0xa0 ;  /* 0x000000a000457836 */ /* 0x041fe20000000000 */
[----:B------:R-:W-:Y:S01]  /*3b7d0*/  IADD3 R68, P6, PT, R71, R3, RZ ;  /* 0x0000000347447210 */ /* 0x000fe20007fde0ff */
[----:B------:R-:W-:Y:S01]  /*3b7e0*/  VIADD R73, R0, 0xa2 ;  /* 0x000000a200497836 */ /* 0x000fe20000000000 */
[----:B------:R-:W-:Y:S01]  /*3b7f0*/  PRMT R84, R81, 0x9910, RZ ;  /* 0x0000991051547816 */ /* 0x000fe200000000ff */
[----:B------:R-:W0:Y:S01]  /*3b800*/  LDCU UR14, c[0x0][0x39c] ;  /* 0x00007380ff0e77ac */ /* 0x000e220008000800 */
[----:B------:R-:W-:-:S02]  /*3b810*/  ISETP.LT.AND P2, PT, R69, UR15, !P0 ;  /* 0x0000000f45007c0c */ /* 0x000fc4000c741270 */
[----:B------:R-:W-:Y:S01]  /*3b820*/  LEA.HI.X.SX32 R69, R71, R2, 0x1, P6 ;  /* 0x0000000247457211 */ /* 0x000fe200030f0eff */
[----:B------:R-:W0:Y:S01]  /*3b830*/  LDCU UR15, c[0x0][0x39c] ;  /* 0x00007380ff0f77ac */ /* 0x000e220008000800 */
[----:B----4-:R-:W-:Y:S02]  /*3b840*/  ISETP.LT.AND P6, PT, R70, UR10, !P0 ;  /* 0x0000000a46007c0c */ /* 0x010fe4000c7c1270 */
[----:B---3--:R-:W-:Y:S01]  /*3b850*/  F2FP.SATFINITE.E5M2.F32.PACK_AB_MERGE_C R70, R21, R20, RZ ;  /* 0x000000141546723e */ /* 0x008fe200048060ff */
[----:B------:R-:W-:Y:S01]  /*3b860*/  VIADD R71, R71, UR5 ;  /* 0x0000000547477c36 */ /* 0x000fe20008000000 */
[----:B------:R-:W-:Y:S01]  /*3b870*/  SHF.R.S32.HI R84, RZ, 0x8, R84 ;  /* 0x00000008ff547819 */ /* 0x000fe20000011454 */
[----:B------:R-:W3:Y:S01]  /*3b880*/  LDCU UR9, c[0x0][0x39c] ;  /* 0x00007380ff0977ac */ /* 0x000ee20008000800 */
[----:B------:R-:W-:Y:S01]  /*3b890*/  PRMT R72, R70, 0x9910, RZ ;  /* 0x0000991046487816 */ /* 0x000fe200000000ff */
[----:B------:R4:W-:Y:S01]  /*3b8a0*/  @P1 STG.E.U8 desc[UR22][R68.64], R70 ;  /* 0x0000004644001986 */ /* 0x0009e2000c101116 */
[----:B------:R-:W-:Y:S01]  /*3b8b0*/  PRMT R93, R90, 0x9910, RZ ;  /* 0x000099105a5d7816 */ /* 0x000fe200000000ff */
[----:B------:R-:W0:Y:S02]  /*3b8c0*/  LDCU UR10, c[0x0][0x3b8] ;  /* 0x00007700ff0a77ac */ /* 0x000e240008000800 */
        /* <DEDUP_REMOVED lines=9> */
[----:B------:R-:W-:-:S03]  /*3b960*/  PRMT R70, R74, 0x9910, RZ ;  /* 0x000099104a467816 */ /* 0x000fc600000000ff */
[----:B------:R4:W-:Y:S02]  /*3b970*/  @P3 STG.E.U8 desc[UR22][R68.64], R74 ;  /* 0x0000004a44003986 */ /* 0x0009e4000c101116 */
[----:B------:R-:W-:Y:S02]  /*3b980*/  IMAD.MOV.U32 R72, RZ, RZ, R70 ;  /* 0x000000ffff487224 */ /* 0x000fe400078e0046 */
[----:B------:R-:W-:-:S03]  /*3b990*/  VIADD R70, R0, 0xa3 ;  /* 0x000000a300467836 */ /* 0x000fc60000000000 */
[----:B------:R-:W-:Y:S02]  /*3b9a0*/  SHF.R.S32.HI R72, RZ, 0x8, R72 ;  /* 0x00000008ff487819 */ /* 0x000fe40000011448 */
[----:B----4-:R-:W-:-:S04]  /*3b9b0*/  IADD3 R68, P3, PT, R71, R3, RZ ;  /* 0x0000000347447210 */ /* 0x010fc80007f7e0ff */
[C---:B------:R-:W-:Y:S01]  /*3b9c0*/  LEA.HI.X.SX32 R69, R71.reuse, R2, 0x1, P3 ;  /* 0x0000000247457211 */ /* 0x040fe200018f0eff */
[----:B------:R-:W-:Y:S01]  /*3b9d0*/  VIADD R71, R71, UR5 ;  /* 0x0000000547477c36 */ /* 0x000fe20008000000 */
[----:B------:R-:W-:-:S03]  /*3b9e0*/  ISETP.LT.AND P3, PT, R70, UR6, !P0 ;  /* 0x0000000646007c0c */ /* 0x000fc6000c761270 */
[----:B------:R4:W-:Y:S01]  /*3b9f0*/  @P4 STG.E.U8 desc[UR22][R68.64], R72 ;  /* 0x0000004844004986 */ /* 0x0009e2000c101116 */
[C---:B------:R-:W-:Y:S01]  /*3ba00*/  VIADD R70, R0.reuse, 0xa5 ;  /* 0x000000a500467836 */ /* 0x040fe20000000000 */
[----:B------:R-:W-:Y:S01]  /*3ba10*/  ISETP.LT.AND P1, PT, R73, UR16, !P0 ;  /* 0x0000001049007c0c */ /* 0x000fe2000c721270 */
[----:B------:R-:W0:Y:S01]  /*3ba20*/  LDCU UR6, c[0x0][0x3b8] ;  /* 0x00007700ff0677ac */ /* 0x000e220008000800 */
[C---:B----4-:R-:W-:Y:S01]  /*3ba30*/  VIADD R69, R0.reuse, 0xa4 ;  /* 0x000000a400457836 */ /* 0x050fe20000000000 */
[----:B------:R-:W-:Y:S01]  /*3ba40*/  IADD3 R68, P5, PT, R71, R3, RZ ;  /* 0x0000000347447210 */ /* 0x000fe20007fbe0ff */
[----:B------:R-:W-:Y:S01]  /*3ba50*/  VIADD R73, R0, 0xa6 ;  /* 0x000000a600497836 */ /* 0x000fe20000000000 */
[----:B------:R-:W-:Y:S01]  /*3ba60*/  SHF.R.S32.HI R93, RZ, 0x8, R93 ;  /* 0x00000008ff5d7819 */ /* 0x000fe2000001145d */
[----:B------:R-:W4:Y:S01]  /*3ba70*/  LDCU UR16, c[0x0][0x39c] ;  /* 0x00007380ff1077ac */ /* 0x000f220008000800 */
[----:B------:R-:W-:Y:S02]  /*3ba80*/  ISETP.LT.AND P4, PT, R69, UR17, !P0 ;  /* 0x0000001145007c0c */ /* 0x000fe4000c781270 */
[C---:B------:R-:W-:Y:S01]  /*3ba90*/  LEA.HI.X.SX32 R69, R71.reuse, R2, 0x1, P5 ;  /* 0x0000000247457211 */ /* 0x040fe200028f0eff */
[----:B------:R-:W0:Y:S01]  /*3baa0*/  LDCU UR17, c[0x0][0x3b8] ;  /* 0x00007700ff1177ac */ /* 0x000e220008000800 */
[----:B------:R-:W-:Y:S01]  /*3bab0*/  ISETP.LT.AND P5, PT, R70, UR18, !P0 ;  /* 0x0000001246007c0c */ /* 0x000fe2000c7a1270 */
[----:B------:R-:W-:Y:S01]  /*3bac0*/  VIADD R71, R71, UR5 ;  /* 0x0000000547477c36 */ /* 0x000fe20008000000 */
[----:B-----5:R-:W-:Y:S01]  /*3bad0*/  F2FP.SATFINITE.E5M2.F32.PACK_AB_MERGE_C R6, R7, R6, RZ ;  /* 0x000000060706723e */ /* 0x020fe200048060ff */
[----:B------:R-:W5:Y:S02]  /*3bae0*/  LDCU UR18, c[0x0][0x3b8] ;  /* 0x00007700ff1277ac */ /* 0x000f640008000800 */
[----:B------:R-:W-:Y:S01]  /*3baf0*/  VIADD R72, R71, UR5 ;  /* 0x0000000547487c36 */ /* 0x000fe20008000000 */
[----:B--2---:R-:W-:-:S04]  /*3bb00*/  F2FP.SATFINITE.E5M2.F32.PACK_AB_MERGE_C R70, R19, R18, RZ ;  /* 0x000000121346723e */ /* 0x004fc800048060ff */
[----:B------:R-:W-:Y:S01]  /*3bb10*/  PRMT R74, R70, 0x9910, RZ ;  /* 0x00009910464a7816 */ /* 0x000fe200000000ff */
[----:B------:R2:W-:Y:S03]  /*3bb20*/  @P2 STG.E.U8 desc[UR22][R68.64], R70 ;  /* 0x0000004644002986 */ /* 0x0005e6000c101116 */
[----:B------:R-:W-:Y:S02]  /*3bb30*/  SHF.R.S32.HI R74, RZ, 0x8, R74 ;  /* 0x00000008ff4a7819 */ /* 0x000fe4000001144a */
[----:B--2---:R-:W-:-:S04]  /*3bb40*/  IADD3 R70, P2, PT, R71, R3, RZ ;  /* 0x0000000347467210 */ /* 0x004fc80007f5e0ff */
[----:B------:R-:W-:Y:S02]  /*3bb50*/  LEA.HI.X.SX32 R71, R71, R2, 0x1, P2 ;  /* 0x0000000247477211 */ /* 0x000fe400010f0eff */
[----:B------:R-:W-:-:S04]  /*3bb60*/  IADD3 R68, P2, PT, R72, R3, RZ ;  /* 0x0000000348447210 */ /* 0x000fc80007f5e0ff */
[C---:B------:R-:W-:Y:S01]  /*3bb70*/  LEA.HI.X.SX32 R69, R72.reuse, R2, 0x1, P2 ;  /* 0x0000000248457211 */ /* 0x040fe200010f0eff */
[----:B------:R2:W-:Y:S04]  /*3bb80*/  @P6 STG.E.U8 desc[UR22][R70.64], R74 ;  /* 0x0000004a46006986 */ /* 0x0005e8000c101116 */
[----:B------:R0:W-:Y:S01]  /*3bb90*/  @P1 STG.E.U8 desc[UR22][R68.64], R75 ;  /* 0x0000004b44001986 */ /* 0x0001e2000c101116 */
[----:B--2---:R-:W-:Y:S01]  /*3bba0*/  VIADD R70, R72, UR5 ;  /* 0x0000000548467c36 */ /* 0x004fe20008000000 */
[----:B------:R-:W-:Y:S01]  /*3bbb0*/  PRMT R72, R75, 0x9910, RZ ;  /* 0x000099104b487816 */ /* 0x000fe200000000ff */
[----:B0-----:R-:W-:-:S03]  /*3bbc0*/  VIADD R69, R0, 0xa7 ;  /* 0x000000a700457836 */ /* 0x001fc60000000000 */
[----:B------:R-:W-:Y:S01]  /*3bbd0*/  IADD3 R68, P6, PT, R70, R3, RZ ;  /* 0x0000000346447210 */ /* 0x000fe20007fde0ff */
[----:B------:R-:W-:Y:S01]  /*3bbe0*/  VIADD R71, R0, 0xa8 ;  /* 0x000000a800477836 */ /* 0x000fe20000000000 */
[----:B------:R-:W-:Y:S02]  /*3bbf0*/  SHF.R.S32.HI R72, RZ, 0x8, R72 ;  /* 0x00000008ff487819 */ /* 0x000fe40000011448 */
[----:B------:R-:W-:Y:S01]  /*3bc00*/  ISETP.LT.AND P1, PT, R69, UR7, !P0 ;  /* 0x0000000745007c0c */ /* 0x000fe2000c721270 */
[----:B------:R-:W0:Y:S01]  /*3bc10*/  LDCU UR7, c[0x0][0x3b8] ;  /* 0x00007700ff0777ac */ /* 0x000e220008000800 */
[C---:B------:R-:W-:Y:S01]  /*3bc20*/  LEA.HI.X.SX32 R69, R70.reuse, R2, 0x1, P6 ;  /* 0x0000000246457211 */ /* 0x040fe200030f0eff */
[----:B------:R-:W-:-:S04]  /*3bc30*/  VIADD R70, R70, UR5 ;  /* 0x0000000546467c36 */ /* 0x000fc80008000000 */
[----:B------:R2:W-:Y:S01]  /*3bc40*/  @P3 STG.E.U8 desc[UR22][R68.64], R72 ;  /* 0x0000004844003986 */ /* 0x0005e2000c101116 */
[----:B------:R-:W-:Y:S01]  /*3bc50*/  ISETP.LT.AND P3, PT, R71, UR21, !P0 ;  /* 0x0000001547007c0c */ /* 0x000fe2000c761270 */
[----:B------:R-:W-:Y:S01]  /*3bc60*/  VIADD R71, R0, 0xa9 ;  /* 0x000000a900477836 */ /* 0x000fe20000000000 */
[----:B------:R-:W-:Y:S02]  /*3bc70*/  ISETP.LT.AND P2, PT, R73, UR19, !P0 ;  /* 0x0000001349007c0c */ /* 0x000fe4000c741270 */
[-C--:B--2---:R-:W-:Y:S02]  /*3bc80*/  IADD3 R68, P6, PT, R70, R3.reuse, RZ ;  /* 0x0000000346447210 */ /* 0x084fe40007fde0ff */
[----:B------:R-:W-:Y:S01]  /*3bc90*/  F2FP.SATFINITE.E5M2.F32.PACK_AB_MERGE_C R72, R17, R16, RZ ;  /* 0x000000101148723e */ /* 0x000fe200048060ff */
[----:B------:R-:W-:Y:S01]  /*3bca0*/  VIADD R73, R0, 0xaa ;  /* 0x000000aa00497836 */ /* 0x000fe20000000000 */
[C---:B------:R-:W-:Y:S01]  /*3bcb0*/  LEA.HI.X.SX32 R69, R70.reuse, R2, 0x1, P6 ;  /* 0x0000000246457211 */ /* 0x040fe200030f0eff */
[----:B------:R-:W2:Y:S01]  /*3bcc0*/  LDCU UR19, c[0x0][0x3b8] ;  /* 0x00007700ff1377ac */ /* 0x000ea20008000800 */
[----:B------:R-:W-:Y:S01]  /*3bcd0*/  ISETP.LT.AND P6, PT, R71, UR24, !P0 ;  /* 0x0000001847007c0c */ /* 0x000fe2000c7c1270 */
[----:B------:R-:W-:Y:S01]  /*3bce0*/  VIADD R71, R70, UR5 ;  /* 0x0000000546477c36 */ /* 0x000fe20008000000 */
[----:B------:R-:W-:Y:S01]  /*3bcf0*/  PRMT R75, R72, 0x9910, RZ ;  /* 0x00009910484b7816 */ /* 0x000fe200000000ff */
[----:B------:R0:W-:Y:S01]  /*3bd00*/  @P4 STG.E.U8 desc[UR22][R68.64], R72 ;  /* 0x0000004844004986 */ /* 0x0001e2000c101116 */
[----:B------:R-:W1:Y:S01]  /*3bd10*/  LDCU UR24, c[0x0][0x3b8] ;  /* 0x00007700ff1877ac */ /* 0x000e620008000800 */
[C---:B------:R-:W-:Y:S01]  /*3bd20*/  VIADD R70, R71.reuse, UR5 ;  /* 0x0000000547467c36 */ /* 0x040fe20008000000 */
[----:B------:R-:W-:Y:S01]  /*3bd30*/  SHF.R.S32.HI R75, RZ, 0x8, R75 ;  /* 0x00000008ff4b7819 */ /* 0x000fe2000001144b */
[----:B------:R-:W1:Y:S01]  /*3bd40*/  LDCU UR21, c[0x0][0x3b8] ;  /* 0x00007700ff1577ac */ /* 0x000e620008000800 */
[----:B0-----:R-:W-:-:S04]  /*3bd50*/  IADD3 R68, P4, PT, R71, R3, RZ ;  /* 0x0000000347447210 */ /* 0x001fc80007f9e0ff */
[----:B------:R-:W-:-:S05]  /*3bd60*/  LEA.HI.X.SX32 R69, R71, R2, 0x1, P4 ;  /* 0x0000000247457211 */ /* 0x000fca00020f0eff */
[----:B------:R0:W-:Y:S01]  /*3bd70*/  @P5 STG.E.U8 desc[UR22][R68.64], R75 ;  /* 0x0000004b44005986 */ /* 0x0001e2000c101116 */
[C---:B------:R-:W-:Y:S01]  /*3bd80*/  VIADD R72, R70.reuse, UR5 ;  /* 0x0000000546487c36 */ /* 0x040fe20008000000 */
[----:B0-----:R-:W-:-:S04]  /*3bd90*/  IADD3 R68, P5, PT, R70, R3, RZ ;  /* 0x0000000346447210 */ /* 0x001fc80007fbe0ff */
[----:B------:R-:W-:-:S05]  /*3bda0*/  LEA.HI.X.SX32 R69, R70, R2, 0x1, P5 ;  /* 0x0000000246457211 */ /* 0x000fca00028f0eff */
[----:B------:R0:W-:Y:S01]  /*3bdb0*/  @P2 STG.E.U8 desc[UR22][R68.64], R77 ;  /* 0x0000004d44002986 */ /* 0x0001e2000c101116 */
[C---:B------:R-:W-:Y:S01]  /*3bdc0*/  VIADD R71, R72.reuse, UR5 ;  /* 0x0000000548477c36 */ /* 0x040fe20008000000 */
[----:B0-----:R-:W-:-:S04]  /*3bdd0*/  IADD3 R68, P2, PT, R72, R3, RZ ;  /* 0x0000000348447210 */ /* 0x001fc80007f5e0ff */
[----:B------:R-:W-:Y:S02]  /*3bde0*/  LEA.HI.X.SX32 R69, R72, R2, 0x1, P2 ;  /* 0x0000000248457211 */ /* 0x000fe400010f0eff */
[----:B------:R-:W-:-:S05]  /*3bdf0*/  SHF.R.S32.HI R72, RZ, 0x8, R79 ;  /* 0x00000008ff487819 */ /* 0x000fca000001144f */
[----:B------:R0:W-:Y:S01]  /*3be00*/  @P1 STG.E.U8 desc[UR22][R68.64], R72 ;  /* 0x0000004844001986 */ /* 0x0001e2000c101116 */
[C---:B------:R-:W-:Y:S01]  /*3be10*/  VIADD R74, R71.reuse, UR5 ;  /* 0x00000005474a7c36 */ /* 0x040fe20008000000 */
[----:B0-----:R-:W-:-:S04]  /*3be20*/  IADD3 R68, P1, PT, R71, R3, RZ ;  /* 0x0000000347447210 */ /* 0x001fc80007f3e0ff */
[----:B------:R-:W-:-:S05]  /*3be30*/  LEA.HI.X.SX32 R69, R71, R2, 0x1, P1 ;  /* 0x0000000247457211 */ /* 0x000fca00008f0eff */
[----:B------:R0:W-:Y:S01]  /*3be40*/  @P3 STG.E.U8 desc[UR22][R68.64], R81 ;  /* 0x0000005144003986 */ /* 0x0001e2000c101116 */
[----:B------:R-:W-:Y:S01]  /*3be50*/  ISETP.LT.AND P4, PT, R73, UR25, !P0 ;  /* 0x0000001949007c0c */ /* 0x000fe2000c781270 */
[----:B------:R-:W-:Y:S02]  /*3be60*/  VIADD R73, R74, UR5 ;  /* 0x000000054a497c36 */ /* 0x000fe40008000000 */
[----:B------:R-:W-:Y:S01]  /*3be70*/  VIADD R75, R0, 0xab ;  /* 0x000000ab004b7836 */ /* 0x000fe20000000000 */
[----:B------:R-:W-:Y:S02]  /*3be80*/  ISETP.LT.AND P2, PT, R78, UR12, !P0 ;  /* 0x0000000c4e007c0c */ /* 0x000fe4000c741270 */
[-C--:B0-----:R-:W-:Y:S01]  /*3be90*/  IADD3 R68, P3, PT, R74, R3.reuse, RZ ;  /* 0x000000034a447210 */ /* 0x081fe20007f7e0ff */
[----:B------:R-:W-:Y:S01]  /*3bea0*/  VIADD R70, R73, UR5 ;  /* 0x0000000549467c36 */ /* 0x000fe20008000000 */
[----:B------:R-:W-:Y:S01]  /*3beb0*/  ISETP.LT.AND P5, PT, R75, UR26, !P0 ;  /* 0x0000001a4b007c0c */ /* 0x000fe2000c7a1270 */
[----:B------:R-:W-:Y:S01]  /*3bec0*/  VIADD R79, R0, 0xad ;  /* 0x000000ad004f7836 */ /* 0x000fe20000000000 */
[----:B------:R-:W-:Y:S01]  /*3bed0*/  LEA.HI.X.SX32 R69, R74, R2, 0x1, P3 ;  /* 0x000000024a457211 */ /* 0x000fe200018f0eff */
[----:B------:R-:W-:Y:S01]  /*3bee0*/  VIADD R76, R70, UR5 ;  /* 0x00000005464c7c36 */ /* 0x000fe20008000000 */
[----:B------:R-:W0:Y:S03]  /*3bef0*/  LDCU UR12, c[0x0][0x3b8] ;  /* 0x00007700ff0c77ac */ /* 0x000e260008000800 */
[----:B------:R1:W-:Y:S01]  /*3bf00*/  @P6 STG.E.U8 desc[UR22][R68.64], R84 ;  /* 0x0000005444006986 */ /* 0x0003e2000c101116 */
[----:B------:R-:W0:Y:S01]  /*3bf10*/  LDCU UR26, c[0x0][0x3b8] ;  /* 0x00007700ff1a77ac */ /* 0x000e220008000800 */
[----:B------:R-:W0:Y:S01]  /*3bf20*/  LDCU UR25, c[0x0][0x3b8] ;  /* 0x00007700ff1977ac */ /* 0x000e220008000800 */
[----:B-1----:R-:W-:-:S04]  /*3bf30*/  IADD3 R68, P6, PT, R73, R3, RZ ;  /* 0x0000000349447210 */ /* 0x002fc80007fde0ff */
[----:B------:R-:W-:Y:S02]  /*3bf40*/  LEA.HI.X.SX32 R69, R73, R2, 0x1, P6 ;  /* 0x0000000249457211 */ /* 0x000fe400030f0eff */
[----:B------:R-:W-:-:S05]  /*3bf50*/  F2FP.SATFINITE.E5M2.F32.PACK_AB_MERGE_C R73, R11, R10, RZ ;  /* 0x0000000a0b49723e */ /* 0x000fca00048060ff */
[----:B------:R1:W-:Y:S01]  /*3bf60*/  @P4 STG.E.U8 desc[UR22][R68.64], R73 ;  /* 0x0000004944004986 */ /* 0x0003e2000c101116 */
[----:B------:R-:W-:Y:S02]  /*3bf70*/  PRMT R87, R73, 0x9910, RZ ;  /* 0x0000991049577816 */ /* 0x000fe400000000ff */
[----:B-1----:R-:W-:-:S04]  /*3bf80*/  IADD3 R68, P4, PT, R70, R3, RZ ;  /* 0x0000000346447210 */ /* 0x002fc80007f9e0ff */
[----:B------:R-:W-:Y:S02]  /*3bf90*/  LEA.HI.X.SX32 R69, R70, R2, 0x1, P4 ;  /* 0x0000000246457211 */ /* 0x000fe400020f0eff */
[----:B------:R-:W-:-:S05]  /*3bfa0*/  SHF.R.S32.HI R70, RZ, 0x8, R87 ;  /* 0x00000008ff467819 */ /* 0x000fca0000011457 */
[----:B------:R1:W-:Y:S01]  /*3bfb0*/  @P5 STG.E.U8 desc[UR22][R68.64], R70 ;  /* 0x0000004644005986 */ /* 0x0003e2000c101116 */
[----:B------:R-:W-:Y:S01]  /*3bfc0*/  VIADD R75, R76, UR5 ;  /* 0x000000054c4b7c36 */ /* 0x000fe20008000000 */
[----:B------:R-:W-:Y:S02]  /*3bfd0*/  ISETP.LT.AND P1, PT, R79, UR27, !P0 ;  /* 0x0000001b4f007c0c */ /* 0x000fe4000c721270 */
[----:B------:R-:W-:Y:S02]  /*3bfe0*/  ISETP.LT.AND P3, PT, R82, UR28, !P0 ;  /* 0x0000001c52007c0c */ /* 0x000fe4000c761270 */
[----:B-1----:R-:W-:Y:S01]  /*3bff0*/  IADD3 R68, P5, PT, R76, R3, RZ ;  /* 0x000000034c447210 */ /* 0x002fe20007fbe0ff */
[----:B------:R-:W-:Y:S02]  /*3c000*/  VIADD R77, R75, UR5 ;  /* 0x000000054b4d7c36 */ /* 0x000fe40008000000 */
[----:B------:R-:W-:Y:S01]  /*3c010*/  VIADD R84, R0, 0xaf ;  /* 0x000000af00547836 */ /* 0x000fe20000000000 */
[----:B------:R-:W-:-:S02]  /*3c020*/  LEA.HI.X.SX32 R69, R76, R2, 0x1, P5 ;  /* 0x000000024c457211 */ /* 0x000fc400028f0eff */
[----:B------:R-:W-:Y:S01]  /*3c030*/  ISETP.LT.AND P4, PT, R88, UR34, !P0 ;  /* 0x0000002258007c0c */ /* 0x000fe2000c781270 */
[----:B------:R-:W-:Y:S01]  /*3c040*/  VIADD R78, R77, UR5 ;  /* 0x000000054d4e7c36 */ /* 0x000fe20008000000 */
[----:B------:R-:W-:Y:S01]  /*3c050*/  ISETP.LT.AND P6, PT, R84, UR33, !P0 ;  /* 0x0000002154007c0c */ /* 0x000fe2000c7c1270 */
[----:B------:R1:W-:Y:S01]  /*3c060*/  @P2 STG.E.U8 desc[UR22][R68.64], R90 ;  /* 0x0000005a44002986 */ /* 0x0003e2000c101116 */
[----:B------:R-:W-:Y:S01]  /*3c070*/  VIADD R70, R0, 0xb1 ;  /* 0x000000b100467836 */ /* 0x000fe20000000000 */
[----:B------:R-:W0:Y:S01]  /*3c080*/  LDCU UR33, c[0x0][0x39c] ;  /* 0x00007380ff2177ac */ /* 0x000e220008000800 */
[----:B------:R-:W0:Y:S01]  /*3c090*/  LDCU UR28, c[0x0][0x3b8] ;  /* 0x00007700ff1c77ac */ /* 0x000e220008000800 */
[----:B------:R-:W0:Y:S01]  /*3c0a0*/  LDCU UR27, c[0x0][0x3b8] ;  /* 0x00007700ff1b77ac */ /* 0x000e220008000800 */
[C---:B-1----:R-:W-:Y:S01]  /*3c0b0*/  IADD3 R68, P2, PT, R75.reuse, R3, RZ ;  /* 0x000000034b447210 */ /* 0x042fe20007f5e0ff */
[----:B------:R-:W1:Y:S03]  /*3c0c0*/  LDCU UR34, c[0x0][0x3b8] ;  /* 0x00007700ff2277ac */ /* 0x000e660008000800 */
[----:B------:R-:W-:-:S05]  /*3c0d0*/  LEA.HI.X.SX32 R69, R75, R2, 0x1, P2 ;  /* 0x000000024b457211 */ /* 0x000fca00010f0eff */
[----:B------:R0:W-:Y:S02]  /*3c0e0*/  @P1 STG.E.U8 desc[UR22][R68.64], R93 ;  /* 0x0000005d44001986 */ /* 0x0001e4000c101116 */
[----:B0-----:R-:W-:-:S04]  /*3c0f0*/  IADD3 R68, P1, PT, R77, R3, RZ ;  /* 0x000000034d447210 */ /* 0x001fc80007f3e0ff */
[----:B------:R-:W-:-:S05]  /*3c100*/  LEA.HI.X.SX32 R69, R77, R2, 0x1, P1 ;  /* 0x000000024d457211 */ /* 0x000fca00008f0eff */
[----:B------:R0:W-:Y:S02]  /*3c110*/  @P3 STG.E.U8 desc[UR22][R68.64], R4 ;  /* 0x0000000444003986 */ /* 0x0001e4000c101116 */
[----:B0-----:R-:W-:Y:S02]  /*3c120*/  PRMT R69, R4, 0x9910, RZ ;  /* 0x0000991004457816 */ /* 0x001fe400000000ff */
[----:B------:R-:W-:-:S03]  /*3c130*/  IADD3 R68, P3, PT, R78, R3, RZ ;  /* 0x000000034e447210 */ /* 0x000fc60007f7e0ff */
[----:B------:R-:W-:Y:S01]  /*3c140*/  IMAD.MOV.U32 R4, RZ, RZ, R69 ;  /* 0x000000ffff047224 */ /* 0x000fe200078e0045 */
[----:B------:R-:W-:-:S04]  /*3c150*/  LEA.HI.X.SX32 R69, R78, R2, 0x1, P3 ;  /* 0x000000024e457211 */ /* 0x000fc800018f0eff */
[----:B------:R-:W-:-:S05]  /*3c160*/  SHF.R.S32.HI R4, RZ, 0x8, R4 ;  /* 0x00000008ff047819 */ /* 0x000fca0000011404 */
[----:B------:R0:W-:Y:S04]  /*3c170*/  @P6 STG.E.U8 desc[UR22][R68.64], R4 ;  /* 0x0000000444006986 */ /* 0x0001e8000c101116 */
[----:B0-----:R-:W2:Y:S04]  /*3c180*/  LDL.LU R4, [R1+0x4c8] ;  /* 0x0004c80001047983 */ /* 0x001ea80000300800 */
[----:B------:R-:W2:Y:S01]  /*3c190*/  LDL.LU R5, [R1+0x4cc] ;  /* 0x0004cc0001057983 */ /* 0x000ea20000300800 */
[----:B------:R-:W-:Y:S01]  /*3c1a0*/  VIADD R72, R78, UR5 ;  /* 0x000000054e487c36 */ /* 0x000fe20008000000 */
[----:B------:R-:W-:-:S02]  /*3c1b0*/  ISETP.LT.AND P5, PT, R70, UR35, !P0 ;  /* 0x0000002346007c0c */ /* 0x000fc4000c7a1270 */
[----:B------:R-:W3:Y:S01]  /*3c1c0*/  LDL.LU R11, [R1+0x4d0] ;  /* 0x0004d000010b7983 */ /* 0x000ee20000300800 */
[C---:B------:R-:W-:Y:S01]  /*3c1d0*/  VIADD R80, R72.reuse, UR5 ;  /* 0x0000000548507c36 */ /* 0x040fe20008000000 */
[----:B------:R-:W-:Y:S01]  /*3c1e0*/  IADD3 R68, P6, PT, R72, R3, RZ ;  /* 0x0000000348447210 */ /* 0x000fe20007fde0ff */
[----:B------:R-:W-:Y:S01]  /*3c1f0*/  VIADD R70, R0, 0xb2 ;  /* 0x000000b200467836 */ /* 0x000fe20000000000 */
[----:B------:R-:W0:Y:S01]  /*3c200*/  LDCU UR35, c[0x0][0x3b8] ;  /* 0x00007700ff2377ac */ /* 0x000e220008000800 */
        /* <DEDUP_REMOVED lines=26> */
[----:B------:R-:W-:-:S03]  /*3c3b0*/  LEA.HI.X.SX32 R69, R72, R2, 0x1, P6 ;  /* 0x0000000248457211 */ /* 0x000fc600030f0eff */
[----:B------:R-:W-:-:S04]  /*3c3c0*/  VIADD R13, R8, UR5 ;  /* 0x00000005080d7c36 */ /* 0x000fc80008000000 */
[----:B------:R-:W-:Y:S01]  /*3c3d0*/  VIADD R72, R13, UR5 ;  /* 0x000000050d487c36 */ /* 0x000fe20008000000 */
[----:B------:R0:W-:Y:S03]  /*3c3e0*/  @P4 STG.E.U8 desc[UR22][R68.64], R6 ;  /* 0x0000000644004986 */ /* 0x0001e6000c101116 */
[----:B------:R-:W-:-:S04]  /*3c3f0*/  VIADD R12, R72, UR5 ;  /* 0x00000005480c7c36 */ /* 0x000fc80008000000 */
[----:B------:R-:W-:Y:S01]  /*3c400*/  VIADD R21, R12, UR5 ;  /* 0x000000050c157c36 */ /* 0x000fe20008000000 */
[----:B0-----:R-:W-:-:S03]  /*3c410*/  PRMT R69, R6, 0x9910, RZ ;  /* 0x0000991006457816 */ /* 0x001fc600000000ff */
[----:B------:R-:W-:Y:S01]  /*3c420*/  VIADD R20, R21, UR5 ;  /* 0x0000000515147c36 */ /* 0x000fe20008000000 */
[----:B------:R-:W-:Y:S01]  /*3c430*/  IADD3 R68, P4, PT, R80, R3, RZ ;  /* 0x0000000350447210 */ /* 0x000fe20007f9e0ff */
[----:B------:R-:W-:-:S03]  /*3c440*/  IMAD.MOV.U32 R6, RZ, RZ, R69 ;  /* 0x000000ffff067224 */ /* 0x000fc600078e0045 */
[----:B------:R-:W-:Y:S01]  /*3c450*/  LEA.HI.X.SX32 R69, R80, R2, 0x1, P4 ;  /* 0x0000000250457211 */ /* 0x000fe200020f0eff */
[----:B------:R-:W-:Y:S01]  /*3c460*/  VIADD R60, R20, UR5 ;  /* 0x00000005143c7c36 */ /* 0x000fe20008000000 */
[----:B------:R-:W-:-:S03]  /*3c470*/  SHF.R.S32.HI R80, RZ, 0x8, R6 ;  /* 0x00000008ff507819 */ /* 0x000fc60000011406 */
[----:B------:R-:W-:Y:S01]  /*3c480*/  VIADD R57, R60, UR5 ;  /* 0x000000053c397c36 */ /* 0x000fe20008000000 */
[----:B------:R-:W3:Y:S04]  /*3c490*/  LDL.LU R6, [R1+0x4d4] ;  /* 0x0004d40001067983 */ /* 0x000ee80000300800 */
[----:B------:R0:W-:Y:S01]  /*3c4a0*/  @P5 STG.E.U8 desc[UR22][R68.64], R80 ;  /* 0x0000005044005986 */ /* 0x0001e2000c101116 */
[----:B------:R-:W-:Y:S01]  /*3c4b0*/  VIADD R56, R57, UR5 ;  /* 0x0000000539387c36 */ /* 0x000fe20008000000 */
[----:B0-----:R-:W-:-:S04]  /*3c4c0*/  IADD3 R68, P5, PT, R79, R3, RZ ;  /* 0x000000034f447210 */ /* 0x001fc80007fbe0ff */
[----:B------:R-:W-:Y:S02]  /*3c4d0*/  LEA.HI.X.SX32 R69, R79, R2, 0x1, P5 ;  /* 0x000000024f457211 */ /* 0x000fe400028f0eff */
[----:B--2---:R-:W-:Y:S01]  /*3c4e0*/  F2FP.SATFINITE.E5M2.F32.PACK_AB_MERGE_C R79, R5, R4, RZ ;  /* 0x00000004054f723e */ /* 0x004fe200048060ff */
[----:B------:R-:W-:-:S05]  /*3c4f0*/  VIADD R4, R56, UR5 ;  /* 0x0000000538047c36 */ /* 0x000fca0008000000 */
[----:B------:R0:W-:Y:S02]  /*3c500*/  STL [R1+0x54c], R4 ;  /* 0x00054c0401007387 */ /* 0x0001e40000100800 */
[----:B0-----:R-:W-:-:S05]  /*3c510*/  VIADD R4, R4, UR5 ;  /* 0x0000000504047c36 */ /* 0x001fca0008000000 */
[----:B------:R0:W-:Y:S02]  /*3c520*/  STL [R1+0x540], R4 ;  /* 0x0005400401007387 */ /* 0x0001e40000100800 */
[----:B0-----:R-:W-:-:S05]  /*3c530*/  VIADD R4, R4, UR5 ;  /* 0x0000000504047c36 */ /* 0x001fca0008000000 */
[----:B------:R0:W-:Y:S02]  /*3c540*/  STL [R1+0x544], R4 ;  /* 0x0005440401007387 */ /* 0x0001e40000100800 */
[----:B0-----:R-:W-:-:S05]  /*3c550*/  VIADD R4, R4, UR5 ;  /* 0x0000000504047c36 */ /* 0x001fca0008000000 */
[----:B------:R0:W-:Y:S04]  /*3c560*/  STL [R1+0x53c], R4 ;  /* 0x00053c0401007387 */ /* 0x0001e80000100800 */
[----:B------:R-:W2:Y:S04]  /*3c570*/  LDL.LU R7, [R1+0x4d8] ;  /* 0x0004d80001077983 */ /* 0x000ea80000300800 */
[----:B------:R-:W2:Y:S01]  /*3c580*/  LDL.LU R5, [R1+0x4dc] ;  /* 0x0004dc0001057983 */ /* 0x000ea20000300800 */
[----:B0-----:R-:W-:Y:S01]  /*3c590*/  VIADD R4, R4, UR5 ;  /* 0x0000000504047c36 */ /* 0x001fe20008000000 */
[----:B------:R-:W-:-:S04]  /*3c5a0*/  ISETP.LT.AND P2, PT, R70, UR36, !P0 ;  /* 0x0000002446007c0c */ /* 0x000fc8000c741270 */
[----:B------:R0:W-:Y:S01]  /*3c5b0*/  STL [R1+0x538], R4 ;  /* 0x0005380401007387 */ /* 0x0001e20000100800 */
[----:B------:R-:W-:Y:S01]  /*3c5c0*/  VIADD R70, R0, 0xb3 ;  /* 0x000000b300467836 */ /* 0x000fe20000000000 */
[----:B------:R-:W1:Y:S01]  /*3c5d0*/  LDCU UR36, c[0x0][0x3b8] ;  /* 0x00007700ff2477ac */ /* 0x000e620008000800 */
[----:B0-----:R-:W-:-:S05]  /*3c5e0*/  VIADD R4, R4, UR5 ;  /* 0x0000000504047c36 */ /* 0x001fca0008000000 */
[----:B------:R0:W-:Y:S01]  /*3c5f0*/  STL [R1+0x534], R4 ;  /* 0x0005340401007387 */ /* 0x0001e20000100800 */
[----:B------:R-:W-:Y:S01]  /*3c600*/  ISETP.LT.AND P1, PT, R70, UR37, !P0 ;  /* 0x0000002546007c0c */ /* 0x000fe2000c721270 */
[----:B0-----:R-:W-:Y:S02]  /*3c610*/  VIADD R4, R4, UR5 ;  /* 0x0000000504047c36 */ /* 0x001fe40008000000 */
[----:B------:R0:W-:Y:S01]  /*3c620*/  @P2 STG.E.U8 desc[UR22][R68.64], R79 ;  /* 0x0000004f44002986 */ /* 0x0001e2000c101116 */
[----:B------:R-:W-:Y:S01]  /*3c630*/  VIADD R70, R0, 0xb4 ;  /* 0x000000b400467836 */ /* 0x000fe20000000000 */
[----:B------:R-:W1:Y:S02]  /*3c640*/  LDCU UR37, c[0x0][0x3b8] ;  /* 0x00007700ff2577ac */ /* 0x000e640008000800 */
[----:B------:R4:W-:Y:S01]  /*3c650*/  STL [R1+0x530], R4 ;  /* 0x0005300401007387 */ /* 0x0009e20000100800 */
[----:B0-----:R-:W-:Y:S01]  /*3c660*/  IADD3 R68, P2, PT, R71, R3, RZ ;  /* 0x0000000347447210 */ /* 0x001fe20007f5e0ff */
[----:B----4-:R-:W-:Y:S01]  /*3c670*/  VIADD R4, R4, UR5 ;  /* 0x0000000504047c36 */ /* 0x010fe20008000000 */
[----:B------:R-:W-:-:S02]  /*3c680*/  PRMT R79, R79, 0x9910, RZ ;  /* 0x000099104f4f7816 */ /* 0x000fc400000000ff */
[----:B------:R-:W-:Y:S02]  /*3c690*/  LEA.HI.X.SX32 R69, R71, R2, 0x1, P2 ;  /* 0x0000000247457211 */ /* 0x000fe400010f0eff */
[----:B------:R0:W-:Y:S01]  /*3c6a0*/  STL [R1+0x524], R4 ;  /* 0x0005240401007387 */ /* 0x0001e20000100800 */
[----:B------:R-:W-:Y:S02]  /*3c6b0*/  SHF.R.S32.HI R71, RZ, 0x8, R79 ;  /* 0x00000008ff477819 */ /* 0x000fe4000001144f */
[----:B------:R-:W-:Y:S01]  /*3c6c0*/  ISETP.LT.AND P3, PT, R70, UR38, !P0 ;  /* 0x0000002646007c0c */ /* 0x000fe2000c761270 */
[----:B0-----:R-:W-:Y:S02]  /*3c6d0*/  VIADD R4, R4, UR5 ;  /* 0x0000000504047c36 */ /* 0x001fe40008000000 */
[----:B------:R0:W-:Y:S01]  /*3c6e0*/  @P1 STG.E.U8 desc[UR22][R68.64], R71 ;  /* 0x0000004744001986 */ /* 0x0001e2000c101116 */
[----:B------:R-:W-:Y:S01]  /*3c6f0*/  VIADD R70, R0, 0xb5 ;  /* 0x000000b500467836 */ /* 0x000fe20000000000 */
[----:B------:R-:W4:Y:S02]  /*3c700*/  LDCU UR38, c[0x0][0x3b8] ;  /* 0x00007700ff2677ac */ /* 0x000f240008000800 */
[----:B------:R1:W-:Y:S02]  /*3c710*/  STL [R1+0x52c], R4 ;  /* 0x00052c0401007387 */ /* 0x0003e40000100800 */
[----:B------:R-:W-:-:S02]  /*3c720*/  ISETP.LT.AND P6, PT, R70, UR39, !P0 ;  /* 0x0000002746007c0c */ /* 0x000fc4000c7c1270 */
[C---:B0-----:R-:W-:Y:S01]  /*3c730*/  IADD3 R68, P1, PT, R81.reuse, R3, RZ ;  /* 0x0000000351447210 */ /* 0x041fe20007f3e0ff */
[----:B-1----:R-:W-:Y:S01]  /*3c740*/  VIADD R4, R4, UR5 ;  /* 0x0000000504047c36 */ /* 0x002fe20008000000 */
[----:B------:R-:W0:Y:S02]  /*3c750*/  LDCU UR39, c[0x0][0x3b8] ;  /* 0x00007700ff2777ac */ /* 0x000e240008000800 */
[----:B------:R-:W-:Y:S02]  /*3c760*/  LEA.HI.X.SX32 R69, R81, R2, 0x1, P1 ;  /* 0x0000000251457211 */ /* 0x000fe400008f0eff */
[----:B------:R1:W-:Y:S01]  /*3c770*/  STL [R1+0x520], R4 ;  /* 0x0005200401007387 */ /* 0x0003e20000100800 */
[----:B---3--:R-:W-:-:S05]  /*3c780*/  F2FP.SATFINITE.E5M2.F32.PACK_AB_MERGE_C R71, R6, R11, RZ ;  /* 0x0000000b0647723e */ /* 0x008fca00048060ff */
[----:B------:R3:W-:Y:S01]  /*3c790*/  @P3 STG.E.U8 desc[UR22][R68.64], R71 ;  /* 0x0000004744003986 */ /* 0x0007e2000c101116 */
[----:B-1----:R-:W-:-:S05]  /*3c7a0*/  VIADD R4, R4, UR5 ;  /* 0x0000000504047c36 */ /* 0x002fca0008000000 */
[----:B------:R1:W-:Y:S01]  /*3c7b0*/  STL [R1+0x528], R4 ;  /* 0x0005280401007387 */ /* 0x0003e20000100800 */
[----:B---3--:R-:W-:-:S03]  /*3c7c0*/  PRMT R71, R71, 0x9910, RZ ;  /* 0x0000991047477816 */ /* 0x008fc600000000ff */
[----:B------:R-:W3:Y:S01]  /*3c7d0*/  LDL.LU R17, [R1+0x4e0] ;  /* 0x0004e00001117983 */ /* 0x000ee20000300800 */
[----:B------:R-:W-:Y:S02]  /*3c7e0*/  IADD3 R68, P3, PT, R74, R3, RZ ;  /* 0x000000034a447210 */ /* 0x000fe40007f7e0ff */
[----:B------:R-:W-:Y:S01]  /*3c7f0*/  SHF.R.S32.HI R71, RZ, 0x8, R71 ;  /* 0x00000008ff477819 */ /* 0x000fe20000011447 */
[----:B------:R-:W3:Y:S01]  /*3c800*/  LDL.LU R15, [R1+0x4e4] ;  /* 0x0004e400010f7983 */ /* 0x000ee20000300800 */
[----:B-1----:R-:W-:Y:S01]  /*3c810*/  VIADD R4, R4, UR5 ;  /* 0x0000000504047c36 */ /* 0x002fe20008000000 */
[----:B------:R-:W-:-:S04]  /*3c820*/  LEA.HI.X.SX32 R69, R74, R2, 0x1, P3 ;  /* 0x000000024a457211 */ /* 0x000fc800018f0eff */
[----:B------:R1:W-:Y:S04]  /*3c830*/  STL [R1+0x51c], R4 ;  /* 0x00051c0401007387 */ /* 0x0003e80000100800 */
[----:B------:R2:W-:Y:S01]  /*3c840*/  @P6 STG.E.U8 desc[UR22][R68.64], R71 ;  /* 0x0000004744006986 */ /* 0x0005e2000c101116 */
[----:B-1----:R-:W-:-:S05]  /*3c850*/  VIADD R4, R4, UR5 ;  /* 0x0000000504047c36 */ /* 0x002fca0008000000 */
[----:B------:R1:W-:Y:S01]  /*3c860*/  STL [R1+0x518], R4 ;  /* 0x0005180401007387 */ /* 0x0003e20000100800 */
[----:B--2---:R-:W-:Y:S01]  /*3c870*/  F2FP.SATFINITE.E5M2.F32.PACK_AB_MERGE_C R71, R5, R7, RZ ;  /* 0x000000070547723e */ /* 0x004fe200048060ff */
[----:B------:R-:W-:-:S04]  /*3c880*/  VIADD R5, R4, UR5 ;  /* 0x0000000504057c36 */ /* 0x000fc80008000000 */
[----:B-1----:R-:W-:-:S04]  /*3c890*/  VIADD R4, R5, UR5 ;  /* 0x0000000505047c36 */ /* 0x002fc80008000000 */
[----:B------:R-:W-:-:S05]  /*3c8a0*/  VIADD R6, R4, UR5 ;  /* 0x0000000504067c36 */ /* 0x000fca0008000000 */
[----:B------:R1:W-:Y:S02]  /*3c8b0*/  STL [R1+0x50c], R6 ;  /* 0x00050c0601007387 */ /* 0x0003e40000100800 */
[----:B-1----:R-:W-:-:S05]  /*3c8c0*/  VIADD R6, R6, UR5 ;  /* 0x0000000506067c36 */ /* 0x002fca0008000000 */
[----:B------:R1:W-:Y:S02]  /*3c8d0*/  STL [R1+0x508], R6 ;  /* 0x0005080601007387 */ /* 0x0003e40000100800 */
[----:B-1----:R-:W-:-:S04]  /*3c8e0*/  VIADD R6, R6, UR5 ;  /* 0x0000000506067c36 */ /* 0x002fc80008000000 */
[----:B------:R-:W-:Y:S01]  /*3c8f0*/  VIADD R14, R6, UR5 ;  /* 0x00000005060e7c36 */ /* 0x000fe20008000000 */
[----:B------:R1:W-:Y:S04]  /*3c900*/  STL [R1+0x504], R6 ;  /* 0x0005040601007387 */ /* 0x0003e80000100800 */
[----:B------:R-:W2:Y:S04]  /*3c910*/  LDL.LU R10, [R1+0x4e8] ;  /* 0x0004e800010a7983 */ /* 0x000ea80000300800 */
[----:B------:R-:W2:Y:S04]  /*3c920*/  LDL.LU R11, [R1+0x4ec] ;  /* 0x0004ec00010b7983 */ /* 0x000ea80000300800 */
[----:B-1----:R-:W2:Y:S04]  /*3c930*/  LDL.LU R6, [R1+0x4f0] ;  /* 0x0004f00001067983 */ /* 0x002ea80000300800 */
[----:B------:R1:W-:Y:S04]  /*3c940*/  STL [R1+0x500], R14 ;  /* 0x0005000e01007387 */ /* 0x0003e80000100800 */
[----:B------:R-:W2:Y:S01]  /*3c950*/  LDL.LU R7, [R1+0x4f4] ;  /* 0x0004f40001077983 */ /* 0x000ea20000300800 */
[----:B-1----:R-:W-:-:S05]  /*3c960*/  VIADD R14, R14, UR5 ;  /* 0x000000050e0e7c36 */ /* 0x002fca0008000000 */
[----:B------:R1:W-:Y:S02]  /*3c970*/  STL [R1+0x4dc], R14 ;  /* 0x0004dc0e01007387 */ /* 0x0003e40000100800 */
[----:B-1----:R-:W-:-:S05]  /*3c980*/  VIADD R14, R14, UR5 ;  /* 0x000000050e0e7c36 */ /* 0x002fca0008000000 */
[----:B------:R1:W-:Y:S02]  /*3c990*/  STL [R1+0x4e0], R14 ;  /* 0x0004e00e01007387 */ /* 0x0003e40000100800 */
[----:B-1----:R-:W-:-:S05]  /*3c9a0*/  VIADD R14, R14, UR5 ;  /* 0x000000050e0e7c36 */ /* 0x002fca0008000000 */
[----:B------:R1:W-:Y:S04]  /*3c9b0*/  STL [R1+0x4d4], R14 ;  /* 0x0004d40e01007387 */ /* 0x0003e80000100800 */
[----:B------:R-:W-:Y:S01]  /*3c9c0*/  STL.64 [R1+0xe10], R4 ;  /* 0x000e100401007387 */ /* 0x000fe20000100a00 */
[----:B-1----:R-:W-:-:S05]  /*3c9d0*/  VIADD R14, R14, UR5 ;  /* 0x000000050e0e7c36 */ /* 0x002fca0008000000 */
[----:B------:R1:W-:Y:S02]  /*3c9e0*/  STL [R1+0x4d8], R14 ;  /* 0x0004d80e01007387 */ /* 0x0003e40000100800 */
[----:B-1----:R-:W-:-:S04]  /*3c9f0*/  VIADD R14, R14, UR5 ;  /* 0x000000050e0e7c36 */ /* 0x002fc80008000000 */
[----:B------:R-:W-:Y:S01]  /*3ca00*/  VIADD R4, R14, UR5 ;  /* 0x000000050e047c36 */ /* 0x000fe20008000000 */
[----:B------:R-:W-:Y:S04]  /*3ca10*/  STL [R1+0x4d0], R14 ;  /* 0x0004d00e01007387 */ /* 0x000fe80000100800 */
[----:B------:R1:W-:Y:S02]  /*3ca20*/  STL [R1+0x4cc], R4 ;  /* 0x0004cc0401007387 */ /* 0x0003e40000100800 */
[----:B-1----:R-:W-:-:S05]  /*3ca30*/  VIADD R4, R4, UR5 ;  /* 0x0000000504047c36 */ /* 0x002fca0008000000 */
[----:B------:R-:W-:Y:S01]  /*3ca40*/  STL [R1+0x4c8], R4 ;  /* 0x0004c80401007387 */ /* 0x000fe20000100800 */
[----:B------:R-:W-:Y:S01]  /*3ca50*/  VIADD R70, R0, 0xb6 ;  /* 0x000000b600467836 */ /* 0x000fe20000000000 */
[----:B--2---:R-:W-:Y:S02]  /*3ca60*/  F2FP.SATFINITE.E5M2.F32.PACK_AB_MERGE_C R79, R7, R6, RZ ;  /* 0x00000006074f723e */ /* 0x004fe400048060ff */
[----:B------:R-:W2:Y:S04]  /*3ca70*/  LDL.LU R6, [R1+0x4f8] ;  /* 0x0004f80001067983 */ /* 0x000ea80000300800 */
[----:B------:R-:W2:Y:S01]  /*3ca80*/  LDL.LU R7, [R1+0x4fc] ;  /* 0x0004fc0001077983 */ /* 0x000ea20000300800 */
[----:B------:R-:W-:Y:S01]  /*3ca90*/  ISETP.LT.AND P4, PT, R70, UR40, !P0 ;  /* 0x0000002846007c0c */ /* 0x000fe2000c781270 */
[----:B------:R-:W-:Y:S01]  /*3caa0*/  VIADD R70, R0, 0xb7 ;  /* 0x000000b700467836 */ /* 0x000fe20000000000 */
[C---:B------:R-:W-:Y:S01]  /*3cab0*/  IADD3 R68, P6, PT, R83.reuse, R3, RZ ;  /* 0x0000000353447210 */ /* 0x040fe20007fde0ff */
[----:B------:R-:W-:Y:S01]  /*3cac0*/  VIADD R67, R4, UR5 ;  /* 0x0000000504437c36 */ /* 0x000fe20008000000 */
[----:B------:R-:W1:Y:S02]  /*3cad0*/  LDCU UR40, c[0x0][0x3b8] ;  /* 0x00007700ff2877ac */ /* 0x000e640008000800 */
[----:B------:R-:W-:Y:S01]  /*3cae0*/  ISETP.LT.AND P5, PT, R70, UR50, !P0 ;  /* 0x0000003246007c0c */ /* 0x000fe2000c7a1270 */
[C---:B------:R-:W-:Y:S01]  /*3caf0*/  VIADD R70, R0.reuse, 0xb8 ;  /* 0x000000b800467836 */ /* 0x040fe20000000000 */
[----:B------:R-:W-:Y:S01]  /*3cb00*/  LEA.HI.X.SX32 R69, R83, R2, 0x1, P6 ;  /* 0x0000000253457211 */ /* 0x000fe200030f0eff */
[----:B------:R-:W-:Y:S01]  /*3cb10*/  VIADD R5, R0, 0xc3 ;  /* 0x000000c300057836 */ /* 0x000fe20000000000 */
[----:B------:R-:W0:Y:S02]  /*3cb20*/  LDCU UR50, c[0x0][0x3b8] ;  /* 0x00007700ff3277ac */ /* 0x000e240008000800 */
[----:B------:R-:W-:Y:S01]  /*3cb30*/  ISETP.LT.AND P2, PT, R70, UR51, !P0 ;  /* 0x0000003346007c0c */ /* 0x000fe2000c741270 */
[----:B------:R-:W-:Y:S01]  /*3cb40*/  VIADD R70, R0, 0xb9 ;  /* 0x000000b900467836 */ /* 0x000fe20000000000 */
[----:B------:R1:W-:Y:S01]  /*3cb50*/  @P4 STG.E.U8 desc[UR22][R68.64], R71 ;  /* 0x0000004744004986 */ /* 0x0003e2000c101116 */
[----:B------:R-:W-:Y:S01]  /*3cb60*/  VIADD R66, R67, UR5 ;  /* 0x0000000543427c36 */ /* 0x000fe20008000000 */
[----:B------:R-:W0:Y:S02]  /*3cb70*/  LDCU UR51, c[0x0][0x3b8] ;  /* 0x00007700ff3377ac */ /* 0x000e240008000800 */
[----:B------:R-:W-:Y:S01]  /*3cb80*/  ISETP.LT.AND P1, PT, R70, UR52, !P0 ;  /* 0x0000003446007c0c */ /* 0x000fe2000c721270 */
[----:B------:R-:W-:Y:S01]  /*3cb90*/  VIADD R70, R0, 0xba ;  /* 0x000000ba00467836 */ /* 0x000fe20000000000 */
[----:B------:R-:W0:Y:S01]  /*3cba0*/  LDCU UR52, c[0x0][0x3b8] ;  /* 0x00007700ff3477ac */ /* 0x000e220008000800 */
[----:B-1----:R-:W-:-:S02]  /*3cbb0*/  PRMT R71, R71, 0x9910, RZ ;  /* 0x0000991047477816 */ /* 0x002fc400000000ff */
[CC--:B------:R-:W-:Y:S02]  /*3cbc0*/  IADD3 R68, P4, PT, R82.reuse, R3.reuse, RZ ;  /* 0x0000000352447210 */ /* 0x0c0fe40007f9e0ff */
[----:B------:R-:W-:Y:S02]  /*3cbd0*/  SHF.R.S32.HI R71, RZ, 0x8, R71 ;  /* 0x00000008ff477819 */ /* 0x000fe40000011447 */
[----:B------:R-:W-:Y:S02]  /*3cbe0*/  LEA.HI.X.SX32 R69, R82, R2, 0x1, P4 ;  /* 0x0000000252457211 */ /* 0x000fe400020f0eff */
[----:B------:R-:W-:Y:S01]  /*3cbf0*/  ISETP.LT.AND P3, PT, R70, UR16, !P0 ;  /* 0x0000001046007c0c */ /* 0x000fe2000c761270 */
[----:B------:R-:W-:Y:S01]  /*3cc00*/  VIADD R70, R0, 0xbb ;  /* 0x000000bb00467836 */ /* 0x000fe20000000000 */
[----:B------:R-:W1:Y:S01]  /*3cc10*/  LDCU UR16, c[0x0][0x3b8] ;  /* 0x00007700ff1077ac */ /* 0x000e620008000800 */
[----:B------:R0:W-:Y:S03]  /*3cc20*/  @P5 STG.E.U8 desc[UR22][R68.64], R71 ;  /* 0x0000004744005986 */ /* 0x0001e6000c101116 */
[----:B------:R-:W-:Y:S01]  /*3cc30*/  ISETP.LT.AND P6, PT, R70, UR15, !P0 ;  /* 0x0000000f46007c0c */ /* 0x000fe2000c7c1270 */
[----:B------:R-:W-:Y:S01]  /*3cc40*/  VIADD R70, R0, 0xbc ;  /* 0x000000bc00467836 */ /* 0x000fe20000000000 */
[----:B------:R-:W1:Y:S01]  /*3cc50*/  LDCU UR15, c[0x0][0x3b8] ;  /* 0x00007700ff0f77ac */ /* 0x000e620008000800 */
[----:B0-----:R-:W-:-:S02]  /*3cc60*/  IADD3 R68, P5, PT, R85, R3, RZ ;  /* 0x0000000355447210 */ /* 0x001fc40007fbe0ff */
[----:B---3--:R-:W-:Y:S02]  /*3cc70*/  F2FP.SATFINITE.E5M2.F32.PACK_AB_MERGE_C R71, R15, R17, RZ ;  /* 0x000000110f47723e */ /* 0x008fe400048060ff */
[----:B------:R-:W-:Y:S02]  /*3cc80*/  LEA.HI.X.SX32 R69, R85, R2, 0x1, P5 ;  /* 0x0000000255457211 */ /* 0x000fe400028f0eff */
[----:B------:R-:W-:Y:S01]  /*3cc90*/  ISETP.LT.AND P4, PT, R70, UR14, !P0 ;  /* 0x0000000e46007c0c */ /* 0x000fe2000c781270 */
[----:B------:R-:W-:Y:S01]  /*3cca0*/  VIADD R70, R0, 0xbd ;  /* 0x000000bd00467836 */ /* 0x000fe20000000000 */
[----:B------:R-:W0:Y:S01]  /*3ccb0*/  LDCU UR14, c[0x0][0x39c] ;  /* 0x00007380ff0e77ac */ /* 0x000e220008000800 */
[----:B------:R3:W-:Y:S03]  /*3ccc0*/  @P2 STG.E.U8 desc[UR22][R68.64], R71 ;  /* 0x0000004744002986 */ /* 0x0007e6000c101116 */
[----:B------:R-:W-:Y:S01]  /*3ccd0*/  ISETP.LT.AND P5, PT, R70, UR11, !P0 ;  /* 0x0000000b46007c0c */ /* 0x000fe2000c7a1270 */
[----:B------:R-:W-:Y:S01]  /*3cce0*/  VIADD R70, R0, 0xbe ;  /* 0x000000be00467836 */ /* 0x000fe20000000000 */
[----:B------:R-:W0:Y:S01]  /*3ccf0*/  LDCU UR11, c[0x0][0x3b8] ;  /* 0x00007700ff0b77ac */ /* 0x000e220008000800 */
[----:B---3--:R-:W-:-:S02]  /*3cd00*/  PRMT R71, R71, 0x9910, RZ ;  /* 0x0000991047477816 */ /* 0x008fc400000000ff */
[CC--:B------:R-:W-:Y:S02]  /*3cd10*/  IADD3 R68, P2, PT, R84.reuse, R3.reuse, RZ ;  /* 0x0000000354447210 */ /* 0x0c0fe40007f5e0ff */
[----:B------:R-:W-:Y:S02]  /*3cd20*/  SHF.R.S32.HI R71, RZ, 0x8, R71 ;  /* 0x00000008ff477819 */ /* 0x000fe40000011447 */
[----:B------:R-:W-:Y:S02]  /*3cd30*/  LEA.HI.X.SX32 R69, R84, R2, 0x1, P2 ;  /* 0x0000000254457211 */ /* 0x000fe400010f0eff */
[----:B------:R-:W-:Y:S01]  /*3cd40*/  ISETP.LT.AND P2, PT, R70, UR9, !P0 ;  /* 0x0000000946007c0c */ /* 0x000fe2000c741270 */
[----:B------:R-:W-:Y:S01]  /*3cd50*/  VIADD R70, R0, 0x1ff ;  /* 0x000001ff00467836 */ /* 0x000fe20000000000 */
[----:B------:R-:W3:Y:S01]  /*3cd60*/  LDCU UR9, c[0x0][0x39c] ;  /* 0x00007380ff0977ac */ /* 0x000ee20008000800 */
[----:B------:R0:W-:Y:S02]  /*3cd70*/  @P1 STG.E.U8 desc[UR22][R68.64], R71 ;  /* 0x0000004744001986 */ /* 0x0001e4000c101116 */
[----:B0-----:R-:W-:-:S04]  /*3cd80*/  IADD3 R68, P1, PT, R73, R3, RZ ;  /* 0x0000000349447210 */ /* 0x001fc80007f3e0ff */
[----:B------:R-:W-:Y:S02]  /*3cd90*/  LEA.HI.X.SX32 R69, R73, R2, 0x1, P1 ;  /* 0x0000000249457211 */ /* 0x000fe400008f0eff */
[----:B------:R-:W-:Y:S01]  /*3cda0*/  ISETP.LT.AND P1, PT, R70, UR4, !P0 ;  /* 0x0000000446007c0c */ /* 0x000fe2000c721270 */
[----:B------:R-:W0:Y:S01]  /*3cdb0*/  LDCU UR4, c[0x0][0x39c] ;  /* 0x00007380ff0477ac */ /* 0x000e220008000800 */
[----:B------:R-:W-:-:S04]  /*3cdc0*/  F2FP.SATFINITE.E5M2.F32.PACK_AB_MERGE_C R70, R11, R10, RZ ;  /* 0x0000000a0b46723e */ /* 0x000fc800048060ff */
[----:B------:R-:W-:Y:S01]  /*3cdd0*/  PRMT R74, R70, 0x9910, RZ ;  /* 0x00009910464a7816 */ /* 0x000fe200000000ff */
[----:B------:R0:W-:Y:S01]  /*3cde0*/  @P3 STG.E.U8 desc[UR22][R68.64], R70 ;  /* 0x0000004644003986 */ /* 0x0001e2000c101116 */
[----:B------:R-:W-:Y:S02]  /*3cdf0*/  VIADD R73, R0, 0xbf ;  /* 0x000000bf00497836 */ /* 0x000fe40000000000 */
[----:B------:R-:W-:Y:S02]  /*3ce00*/  SHF.R.S32.HI R74, RZ, 0x8, R74 ;  /* 0x00000008ff4a7819 */ /* 0x000fe4000001144a */
[----:B0-----:R-:W-:-:S04]  /*3ce10*/  IADD3 R70, P3, PT, R86, R3, RZ ;  /* 0x0000000356467210 */ /* 0x001fc80007f7e0ff */
[----:B------:R-:W-:Y:S02]  /*3ce20*/  LEA.HI.X.SX32 R71, R86, R2, 0x1, P3 ;  /* 0x0000000256477211 */ /* 0x000fe400018f0eff */
[----:B------:R-:W-:-:S04]  /*3ce30*/  IADD3 R68, P3, PT, R87, R3, RZ ;  /* 0x0000000357447210 */ /* 0x000fc80007f7e0ff */
[----:B------:R-:W-:Y:S02]  /*3ce40*/  LEA.HI.X.SX32 R69, R87, R2, 0x1, P3 ;  /* 0x0000000257457211 */ /* 0x000fe400018f0eff */
[----:B------:R-:W-:Y:S01]  /*3ce50*/  ISETP.LT.AND P3, PT, R73, UR4, !P0 ;  /* 0x0000000449007c0c */ /* 0x000fe2000c761270 */
[----:B------:R-:W0:Y:S01]  /*3ce60*/  LDCU UR4, c[0x0][0x39c] ;  /* 0x00007380ff0477ac */ /* 0x000e220008000800 */
[----:B------:R1:W-:Y:S04]  /*3ce70*/  @P6 STG.E.U8 desc[UR22][R70.64], R74 ;  /* 0x0000004a46006986 */ /* 0x0003e8000c101116 */
[----:B------:R3:W-:Y:S01]  /*3ce80*/  @P4 STG.E.U8 desc[UR22][R68.64], R79 ;  /* 0x0000004f44004986 */ /* 0x0007e2000c101116 */
[----:B-1----:R-:W-:Y:S02]  /*3ce90*/  PRMT R71, R79, 0x9910, RZ ;  /* 0x000099104f477816 */ /* 0x002fe400000000ff */
[----:B---3--:R-:W-:-:S02]  /*3cea0*/  IADD3 R68, P4, PT, R89, R3, RZ ;  /* 0x0000000359447210 */ /* 0x008fc40007f9e0ff */
[----:B------:R-:W-:Y:S02]  /*3ceb0*/  SHF.R.S32.HI R71, RZ, 0x8, R71 ;  /* 0x00000008ff477819 */ /* 0x000fe40000011447 */
[----:B------:R-:W-:-:S05]  /*3cec0*/  LEA.HI.X.SX32 R69, R89, R2, 0x1, P4 ;  /* 0x0000000259457211 */ /* 0x000fca00020f0eff */
[----:B------:R1:W-:Y:S02]  /*3ced0*/  @P5 STG.E.U8 desc[UR22][R68.64], R71 ;  /* 0x0000004744005986 */ /* 0x0003e4000c101116 */
[----:B-1----:R-:W-:Y:S01]  /*3cee0*/  VIADD R69, R0, 0xc1 ;  /* 0x000000c100457836 */ /* 0x002fe20000000000 */
[----:B------:R-:W-:-:S04]  /*3cef0*/  IADD3 R68, P6, PT, R88, R3, RZ ;  /* 0x0000000358447210 */ /* 0x000fc80007fde0ff */
[----:B0-----:R-:W-:Y:S01]  /*3cf00*/  ISETP.LT.AND P5, PT, R69, UR4, !P0 ;  /* 0x0000000445007c0c */ /* 0x001fe2000c7a1270 */
[----:B------:R-:W-:Y:S01]  /*3cf10*/  VIADD R70, R0, 0xc0 ;  /* 0x000000c000467836 */ /* 0x000fe20000000000 */
[-C--:B------:R-:W-:Y:S01]  /*3cf20*/  LEA.HI.X.SX32 R69, R88, R2.reuse, 0x1, P6 ;  /* 0x0000000258457211 */ /* 0x080fe200030f0eff */
[----:B------:R-:W-:Y:S01]  /*3cf30*/  VIADD R65, R66, UR5 ;  /* 0x0000000542417c36 */ /* 0x000fe20008000000 */
[C---:B------:R-:W-:Y:S01]  /*3cf40*/  IADD3 R18, P6, PT, R76.reuse, R3, RZ ;  /* 0x000000034c127210 */ /* 0x040fe20007fde0ff */
[----:B------:R-:W0:Y:S03]  /*3cf50*/  LDCU UR4, c[0x0][0x3b8] ;  /* 0x00007700ff0477ac */ /* 0x000e260008000800 */
[----:B------:R-:W-:Y:S02]  /*3cf60*/  LEA.HI.X.SX32 R19, R76, R2, 0x1, P6 ;  /* 0x000000024c137211 */ /* 0x000fe400030f0eff */
[----:B--2---:R-:W-:-:S02]  /*3cf70*/  F2FP.SATFINITE.E5M2.F32.PACK_AB_MERGE_C R71, R7, R6, RZ ;  /* 0x000000060747723e */ /* 0x004fc400048060ff */
[----:B------:R-:W-:-:S03]  /*3cf80*/  IADD3 R6, P6, PT, R90, R3, RZ ;  /* 0x000000035a067210 */ /* 0x000fc60007fde0ff */
[----:B------:R1:W-:Y:S01]  /*3cf90*/  @P2 STG.E.U8 desc[UR22][R68.64], R71 ;  /* 0x0000004744002986 */ /* 0x0003e2000c101116 */
[CC--:B------:R-:W-:Y:S02]  /*3cfa0*/  IADD3 R16, P2, PT, R91.reuse, R3.reuse, RZ ;  /* 0x000000035b107210 */ /* 0x0c0fe40007f5e0ff */
[-C--:B------:R-:W-:Y:S02]  /*3cfb0*/  LEA.HI.X.SX32 R7, R90, R2.reuse, 0x1, P6 ;  /* 0x000000025a077211 */ /* 0x080fe400030f0eff */
[-C--:B------:R-:W-:Y:S02]  /*3cfc0*/  LEA.HI.X.SX32 R17, R91, R2.reuse, 0x1, P2 ;  /* 0x000000025b117211 */ /* 0x080fe400010f0eff */
[CC--:B------:R-:W-:Y:S02]  /*3cfd0*/  IADD3 R10, P6, PT, R75.reuse, R3.reuse, RZ ;  /* 0x000000034b0a7210 */ /* 0x0c0fe40007fde0ff */
[----:B------:R-:W-:Y:S02]  /*3cfe0*/  IADD3 R14, P2, PT, R92, R3, RZ ;  /* 0x000000035c0e7210 */ /* 0x000fe40007f5e0ff */
[----:B------:R-:W-:-:S02]  /*3cff0*/  LEA.HI.X.SX32 R11, R75, R2, 0x1, P6 ;  /* 0x000000024b0b7211 */ /* 0x000fc400030f0eff */
[-C--:B------:R-:W-:Y:S02]  /*3d000*/  LEA.HI.X.SX32 R15, R92, R2.reuse, 0x1, P2 ;  /* 0x000000025c0f7211 */ /* 0x080fe400010f0eff */
[CC--:B------:R-:W-:Y:S02]  /*3d010*/  IADD3 R90, P6, PT, R24.reuse, R3.reuse, RZ ;  /* 0x00000003185a7210 */ /* 0x0c0fe40007fde0ff */
[CC--:B------:R-:W-:Y:S02]  /*3d020*/  IADD3 R92, P2, PT, R93.reuse, R3.reuse, RZ ;  /* 0x000000035d5c7210 */ /* 0x0c0fe40007f5e0ff */
[-C--:B------:R-:W-:Y:S02]  /*3d030*/  LEA.HI.X.SX32 R91, R24, R2.reuse, 0x1, P6 ;  /* 0x00000002185b7211 */ /* 0x080fe400030f0eff */
[----:B------:R-:W-:Y:S02]  /*3d040*/  LEA.HI.X.SX32 R93, R93, R2, 0x1, P2 ;  /* 0x000000025d5d7211 */ /* 0x000fe400010f0eff */
[----:B------:R-:W-:-:S02]  /*3d050*/  IADD3 R86, P6, PT, R77, R3, RZ ;  /* 0x000000034d567210 */ /* 0x000fc40007fde0ff */
[-C--:B------:R-:W-:Y:S02]  /*3d060*/  IADD3 R88, P2, PT, R23, R3.reuse, RZ ;  /* 0x0000000317587210 */ /* 0x080fe40007f5e0ff */
[-C--:B------:R-:W-:Y:S02]  /*3d070*/  LEA.HI.X.SX32 R87, R77, R2.reuse, 0x1, P6 ;  /* 0x000000024d577211 */ /* 0x080fe400030f0eff */
[-C--:B------:R-:W-:Y:S02]  /*3d080*/  LEA.HI.X.SX32 R89, R23, R2.reuse, 0x1, P2 ;  /* 0x0000000217597211 */ /* 0x080fe400010f0eff */
[-C--:B------:R-:W-:Y:S02]  /*3d090*/  IADD3 R82, P6, PT, R78, R3.reuse, RZ ;  /* 0x000000034e527210 */ /* 0x080fe40007fde0ff */
[----:B------:R-:W-:Y:S02]  /*3d0a0*/  IADD3 R84, P2, PT, R22, R3, RZ ;  /* 0x0000000316547210 */ /* 0x000fe40007f5e0ff */
[----:B------:R-:W-:-:S02]  /*3d0b0*/  LEA.HI.X.SX32 R83, R78, R2, 0x1, P6 ;  /* 0x000000024e537211 */ /* 0x000fc400030f0eff */
[-C--:B------:R-:W-:Y:S02]  /*3d0c0*/  LEA.HI.X.SX32 R85, R22, R2.reuse, 0x1, P2 ;  /* 0x0000000216557211 */ /* 0x080fe400010f0eff */
[CC--:B------:R-:W-:Y:S02]  /*3d0d0*/  IADD3 R78, P6, PT, R8.reuse, R3.reuse, RZ ;  /* 0x00000003084e7210 */ /* 0x0c0fe40007fde0ff */
[CC--:B------:R-:W-:Y:S02]  /*3d0e0*/  IADD3 R80, P2, PT, R9.reuse, R3.reuse, RZ ;  /* 0x0000000309507210 */ /* 0x0c0fe40007f5e0ff */
[-C--:B------:R-:W-:Y:S02]  /*3d0f0*/  LEA.HI.X.SX32 R79, R8, R2.reuse, 0x1, P6 ;  /* 0x00000002084f7211 */ /* 0x080fe400030f0eff */
[----:B------:R-:W-:Y:S01]  /*3d100*/  LEA.HI.X.SX32 R81, R9, R2, 0x1, P2 ;  /* 0x0000000209517211 */ /* 0x000fe200010f0eff */
[----:B------:R-:W2:Y:S04]  /*3d110*/  LDL.LU R8, [R1+0x300] ;  /* 0x0003000001087983 */ /* 0x000ea80000300800 */
[----:B------:R-:W2:Y:S01]  /*3d120*/  LDL.LU R9, [R1+0x304] ;  /* 0x0003040001097983 */ /* 0x000ea20000300800 */
[----:B------:R-:W-:-:S02]  /*3d130*/  IADD3 R74, P6, PT, R72, R3, RZ ;  /* 0x00000003484a7210 */ /* 0x000fc40007fde0ff */
[CC--:B------:R-:W-:Y:S02]  /*3d140*/  IADD3 R76, P2, PT, R13.reuse, R3.reuse, RZ ;  /* 0x000000030d4c7210 */ /* 0x0c0fe40007f5e0ff */
[-C--:B------:R-:W-:Y:S02]  /*3d150*/  LEA.HI.X.SX32 R75, R72, R2.reuse, 0x1, P6 ;  /* 0x00000002484b7211 */ /* 0x080fe400030f0eff */
[CC--:B------:R-:W-:Y:S02]  /*3d160*/  IADD3 R72, P6, PT, R12.reuse, R3.reuse, RZ ;  /* 0x000000030c487210 */ /* 0x0c0fe40007fde0ff */
[-C--:B------:R-:W-:Y:S02]  /*3d170*/  LEA.HI.X.SX32 R77, R13, R2.reuse, 0x1, P2 ;  /* 0x000000020d4d7211 */ /* 0x080fe400010f0eff */
[----:B------:R-:W-:Y:S02]  /*3d180*/  LEA.HI.X.SX32 R73, R12, R2, 0x1, P6 ;  /* 0x000000020c497211 */ /* 0x000fe400030f0eff */
[----:B------:R-:W3:Y:S04]  /*3d190*/  LDL.LU R12, [R1+0x308] ;  /* 0x00030800010c7983 */ /* 0x000ee80000300800 */
[----:B------:R-:W3:Y:S01]  /*3d1a0*/  LDL.LU R13, [R1+0x30c] ;  /* 0x00030c00010d7983 */ /* 0x000ee20000300800 */
[----:B------:R-:W-:Y:S01]  /*3d1b0*/  ISETP.LT.AND P4, PT, R70, UR9, !P0 ;  /* 0x0000000946007c0c */ /* 0x000fe2000c781270 */
[----:B-1----:R-:W-:Y:S01]  /*3d1c0*/  VIADD R68, R0, 0xc2 ;  /* 0x000000c200447836 */ /* 0x002fe20000000000 */
[----:B------:R-:W-:Y:S01]  /*3d1d0*/  IADD3 R70, P6, PT, R21, R3, RZ ;  /* 0x0000000315467210 */ /* 0x000fe20007fde0ff */
[----:B------:R-:W-:Y:S01]  /*3d1e0*/  VIADD R64, R65, UR5 ;  /* 0x0000000541407c36 */ /* 0x000fe20008000000 */
[----:B------:R-:W-:Y:S01]  /*3d1f0*/  PRMT R69, R71, 0x9910, RZ ;  /* 0x0000991047457816 */ /* 0x000fe200000000ff */
[----:B------:R-:W1:Y:S01]  /*3d200*/  LDCU UR9, c[0x0][0x3b8] ;  /* 0x00007700ff0977ac */ /* 0x000e620008000800 */
[----:B------:R-:W-:-:S02]  /*3d210*/  ISETP.LT.AND P2, PT, R68, UR14, !P0 ;  /* 0x0000000e44007c0c */ /* 0x000fc4000c741270 */
[-C--:B------:R-:W-:Y:S01]  /*3d220*/  LEA.HI.X.SX32 R71, R21, R2.reuse, 0x1, P6 ;  /* 0x0000000215477211 */ /* 0x080fe200030f0eff */
[----:B------:R-:W-:Y:S01]  /*3d230*/  IMAD.MOV.U32 R4, RZ, RZ, R69 ;  /* 0x000000ffff047224 */ /* 0x000fe200078e0045 */
[----:B------:R-:W-:Y:S01]  /*3d240*/  IADD3 R68, P6, PT, R20, R3, RZ ;  /* 0x0000000314447210 */ /* 0x000fe20007fde0ff */
[----:B------:R-:W-:Y:S01]  /*3d250*/  VIADD R53, R64, UR5 ;  /* 0x0000000540357c36 */ /* 0x000fe20008000000 */
[----:B------:R-:W0:Y:S02]  /*3d260*/  LDCU UR14, c[0x0][0x3b8] ;  /* 0x00007700ff0e77ac */ /* 0x000e240008000800 */
[----:B------:R-:W-:Y:S02]  /*3d270*/  LEA.HI.X.SX32 R69, R20, R2, 0x1, P6 ;  /* 0x0000000214457211 */ /* 0x000fe400030f0eff */
[----:B------:R-:W-:Y:S01]  /*3d280*/  ISETP.LT.AND P6, PT, R5, UR33, !P0 ;  /* 0x0000002105007c0c */ /* 0x000fe2000c7c1270 */
[----:B------:R-:W-:Y:S01]  /*3d290*/  VIADD R52, R53, UR5 ;  /* 0x0000000535347c36 */ /* 0x000fe20008000000 */
[----:B------:R-:W-:Y:S01]  /*3d2a0*/  SHF.R.S32.HI R5, RZ, 0x8, R4 ;  /* 0x00000008ff057819 */ /* 0x000fe20000011404 */
[----:B------:R-:W-:Y:S01]  /*3d2b0*/  VIADD R4, R0, 0xc4 ;  /* 0x000000c400047836 */ /* 0x000fe20000000000 */
[----:B------:R-:W0:Y:S03]  /*3d2c0*/  LDCU UR33, c[0x0][0x3b8] ;  /* 0x00007700ff2177ac */ /* 0x000e260008000800 */
[----:B------:R1:W-:Y:S01]  /*3d2d0*/  @P3 STG.E.U8 desc[UR22][R18.64], R5 ;  /* 0x0000000512003986 */ /* 0x0003e2000c101116 */
[----:B------:R-:W-:Y:S01]  /*3d2e0*/  ISETP.LT.AND P3, PT, R4, UR77, !P0 ;  /* 0x0000004d04007c0c */ /* 0x000fe2000c761270 */
[----:B------:R-:W-:Y:S01]  /*3d2f0*/  VIADD R55, R52, UR5 ;  /* 0x0000000534377c36 */ /* 0x000fe20008000000 */
[----:B------:R-:W0:Y:S01]  /*3d300*/  LDCU UR77, c[0x0][0x3b8] ;  /* 0x00007700ff4d77ac */ /* 0x000e220008000800 */
[----:B-1----:R-:W-:-:S02]  /*3d310*/  VIADD R5, R0, 0xc5 ;  /* 0x000000c500057836 */ /* 0x002fc40000000000 */
        /* <DEDUP_REMOVED lines=13> */
[----:B--2---:R-:W-:-:S04]  /*3d3f0*/  F2FP.SATFINITE.E5M2.F32.PACK_AB_MERGE_C R8, R9, R8, RZ ;  /* 0x000000080908723e */ /* 0x004fc800048060ff */
[----:B------:R-:W-:Y:S01]  /*3d400*/  PRMT R4, R8, 0x9910, RZ ;  /* 0x0000991008047816 */ /* 0x000fe200000000ff */
[----:B------:R1:W-:Y:S01]  /*3d410*/  @P4 STG.E.U8 desc[UR22][R16.64], R8 ;  /* 0x0000000810004986 */ /* 0x0003e2000c101116 */
[----:B------:R-:W-:Y:S01]  /*3d420*/  ISETP.LT.AND P4, PT, R5, UR76, !P0 ;  /* 0x0000004c05007c0c */ /* 0x000fe2000c781270 */
[----:B------:R-:W-:Y:S01]  /*3d430*/  VIADD R43, R29, UR5 ;  /* 0x000000051d2b7c36 */ /* 0x000fe20008000000 */
[----:B------:R-:W-:Y:S01]  /*3d440*/  SHF.R.S32.HI R5, RZ, 0x8, R4 ;  /* 0x00000008ff057819 */ /* 0x000fe20000011404 */
[----:B------:R-:W2:Y:S01]  /*3d450*/  LDCU UR76, c[0x0][0x3b8] ;  /* 0x00007700ff4c77ac */ /* 0x000ea20008000800 */
[----:B-1----:R-:W2:Y:S04]  /*3d460*/  LDL.LU R8, [R1+0x310] ;  /* 0x0003100001087983 */ /* 0x002ea80000300800 */
[----:B------:R-:W2:Y:S04]  /*3d470*/  LDL.LU R9, [R1+0x314] ;  /* 0x0003140001097983 */ /* 0x000ea80000300800 */
[----:B------:R1:W-:Y:S04]  /*3d480*/  @P5 STG.E.U8 desc[UR22][R6.64], R5 ;  /* 0x0000000506005986 */ /* 0x0003e8000c101116 */
[----:B-1----:R-:W4:Y:S04]  /*3d490*/  LDL.LU R6, [R1+0x318] ;  /* 0x0003180001067983 */ /* 0x002f280000300800 */
[----:B------:R-:W4:Y:S01]  /*3d4a0*/  LDL.LU R7, [R1+0x31c] ;  /* 0x00031c0001077983 */ /* 0x000f220000300800 */
        /* <DEDUP_REMOVED lines=14> */
[----:B------:R-:W1:Y:S03]  /*3d590*/  LDCU UR5, c[0x0][0x39c] ;  /* 0x00007380ff0577ac */ /* 0x000e660008000800 */
[----:B------:R-:W-:Y:S01]  /*3d5a0*/  VIADD R21, R36, UR75 ;  /* 0x0000004b24157c36 */ /* 0x000fe20008000000 */
[----:B------:R-:W0:Y:S01]  /*3d5b0*/  LDCU UR75, c[0x0][0x39c] ;  /* 0x00007380ff4b77ac */ /* 0x000e220008000800 */
[C---:B------:R-:W-:Y:S01]  /*3d5c0*/  VIADD R4, R0.reuse, 0xc6 ;  /* 0x000000c600047836 */ /* 0x040fe20000000000 */
[----:B---3--:R-:W-:Y:S01]  /*3d5d0*/  F2FP.SATFINITE.E5M2.F32.PACK_AB_MERGE_C R12, R13, R12, RZ ;  /* 0x0000000c0d0c723e */ /* 0x008fe200048060ff */
[----:B------:R-:W-:-:S04]  /*3d5e0*/  VIADD R5, R0, 0xc7 ;  /* 0x000000c700057836 */ /* 0x000fc80000000000 */
[----:B------:R-:W-:Y:S01]  /*3d5f0*/  @P2 STG.E.U8 desc[UR22][R14.64], R12 ;  /* 0x0000000c0e002986 */ /* 0x000fe2000c101116 */
[----:B-1----:R-:W-:Y:S01]  /*3d600*/  ISETP.LT.AND P5, PT, R4, UR5, !P0 ;  /* 0x0000000504007c0c */ /* 0x002fe2000c7a1270 */
[----:B------:R-:W-:Y:S01]  /*3d610*/  VIADD R33, R21, UR48 ;  /* 0x0000003015217c36 */ /* 0x000fe20008000000 */
[----:B------:R-:W-:Y:S01]  /*3d620*/  PRMT R4, R12, 0x9910, RZ ;  /* 0x000099100c047816 */ /* 0x000fe200000000ff */
[----:B------:R-:W1:Y:S01]  /*3d630*/  LDCU UR48, c[0x0][0x39c] ;  /* 0x00007380ff3077ac */ /* 0x000e620008000800 */
[----:B0-----:R-:W-:Y:S02]  /*3d640*/  ISETP.LT.AND P2, PT, R5, UR75, !P0 ;  /* 0x0000004b05007c0c */ /* 0x001fe4000c741270 */
[----:B------:R-:W-:Y:S02]  /*3d650*/  SHF.R.S32.HI R5, RZ, 0x8, R4 ;  /* 0x00000008ff057819 */ /* 0x000fe40000011404 */
[----:B--2---:R-:W-:-:S03]  /*3d660*/  F2FP.SATFINITE.E5M2.F32.PACK_AB_MERGE_C R8, R9, R8, RZ ;  /* 0x000000080908723e */ /* 0x004fc600048060ff */
[----:B------:R0:W-:Y:S01]  /*3d670*/  @P6 STG.E.U8 desc[UR22][R10.64], R5 ;  /* 0x000000050a006986 */ /* 0x0001e2000c101116 */
[----:B------:R-:W-:Y:S01]  /*3d680*/  VIADD R19, R33, UR20 ;  /* 0x0000001421137c36 */ /* 0x000fe20008000000 */
[----:B------:R-:W2:Y:S01]  /*3d690*/  LDCU UR5, c[0x0][0x39c] ;  /* 0x00007380ff0577ac */ /* 0x000ea20008000800 */
[----:B------:R-:W3:Y:S01]  /*3d6a0*/  LDCU UR75, c[0x0][0x3b8] ;  /* 0x00007700ff4b77ac */ /* 0x000ee20008000800 */
[----:B0-----:R-:W3:Y:S01]  /*3d6b0*/  LDL.LU R10, [R1+0x328] ;  /* 0x00032800010a7983 */ /* 0x001ee20000300800 */
[----:B------:R-:W-:Y:S01]  /*3d6c0*/  VIADD R4, R0, 0xc8 ;  /* 0x000000c800047836 */ /* 0x000fe20000000000 */
[----:B------:R-:W0:Y:S02]  /*3d6d0*/  LDCU UR20, c[0x0][0x3b8] ;  /* 0x00007700ff1477ac */ /* 0x000e240008000800 */
[----:B------:R-:W3:Y:S04]  /*3d6e0*/  LDL.LU R11, [R1+0x32c] ;  /* 0x00032c00010b7983 */ /* 0x000ee80000300800 */
[----:B------:R-:W3:Y:S04]  /*3d6f0*/  LDL.LU R12, [R1+0x320] ;  /* 0x00032000010c7983 */ /* 0x000ee80000300800 */
[----:B------:R-:W3:Y:S01]  /*3d700*/  LDL.LU R13, [R1+0x324] ;  /* 0x00032400010d7983 */ /* 0x000ee20000300800 */
[----:B-1----:R-:W-:Y:S01]  /*3d710*/  ISETP.LT.AND P6, PT, R4, UR48, !P0 ;  /* 0x0000003004007c0c */ /* 0x002fe2000c7c1270 */
[----:B------:R-:W1:Y:S01]  /*3d720*/  LDCU UR48, c[0x0][0x39c] ;  /* 0x00007380ff3077ac */ /* 0x000e620008000800 */
[----:B------:R-:W-:Y:S01]  /*3d730*/  PRMT R4, R8, 0x9910, RZ ;  /* 0x0000991008047816 */ /* 0x000fe200000000ff */
[----:B------:R0:W-:Y:S04]  /*3d740*/  @P3 STG.E.U8 desc[UR22][R92.64], R8 ;  /* 0x000000085c003986 */ /* 0x0001e8000c101116 */
[----:B------:R-:W5:Y:S01]  /*3d750*/  LDL.LU R9, [R1+0x330] ;  /* 0x0003300001097983 */ /* 0x000f620000300800 */
[----:B0-----:R-:W-:Y:S01]  /*3d760*/  IMAD.MOV.U32 R93, RZ, RZ, R4 ;  /* 0x000000ffff5d7224 */ /* 0x001fe200078e0004 */
[----:B----4-:R-:W-:-:S02]  /*3d770*/  F2FP.SATFINITE.E5M2.F32.PACK_AB_MERGE_C R4, R7, R6, RZ ;  /* 0x000000060704723e */ /* 0x010fc400048060ff */
[----:B------:R-:W5:Y:S04]  /*3d780*/  LDL.LU R7, [R1+0x334] ;  /* 0x0003340001077983 */ /* 0x000f680000300800 */
[----:B------:R-:W4:Y:S04]  /*3d790*/  LDL.LU R8, [R1+0x338] ;  /* 0x0003380001087983 */ /* 0x000f280000300800 */
[----:B------:R-:W4:Y:S01]  /*3d7a0*/  LDL.LU R6, [R1+0x33c] ;  /* 0x00033c0001067983 */ /* 0x000f220000300800 */
[----:B------:R-:W-:Y:S01]  /*3d7b0*/  SHF.R.S32.HI R93, RZ, 0x8, R93 ;  /* 0x00000008ff5d7819 */ /* 0x000fe2000001145d */
[----:B------:R-:W-:-:S02]  /*3d7c0*/  VIADD R92, R0, 0xca ;  /* 0x000000ca005c7836 */ /* 0x000fc40000000000 */
[----:B------:R-:W4:Y:S04]  /*3d7d0*/  LDL.LU R59, [R1+0x340] ;  /* 0x00034000013b7983 */ /* 0x000f280000300800 */
[----:B------:R-:W4:Y:S04]  /*3d7e0*/  LDL.LU R54, [R1+0x344] ;  /* 0x0003440001367983 */ /* 0x000f280000300800 */
[----:B------:R0:W-:Y:S01]  /*3d7f0*/  @P4 STG.E.U8 desc[UR22][R90.64], R93 ;  /* 0x0000005d5a004986 */ /* 0x0001e2000c101116 */
[----:B-1----:R-:W-:Y:S01]  /*3d800*/  ISETP.LT.AND P4, PT, R92, UR48, !P0 ;  /* 0x000000305c007c0c */ /* 0x002fe2000c781270 */
[----:B------:R-:W-:Y:S01]  /*3d810*/  VIADD R31, R19, UR49 ;  /* 0x00000031131f7c36 */ /* 0x000fe20008000000 */
[----:B------:R-:W1:Y:S01]  /*3d820*/  LDCU UR48, c[0x0][0x39c] ;  /* 0x00007380ff3077ac */ /* 0x000e620008000800 */
[----:B------:R-:W4:Y:S01]  /*3d830*/  LDL.LU R92, [R1+0x54c] ;  /* 0x00054c00015c7983 */ /* 0x000f220000300800 */
[----:B------:R-:W-:Y:S01]  /*3d840*/  VIADD R5, R0, 0xc9 ;  /* 0x000000c900057836 */ /* 0x000fe20000000000 */
[----:B------:R-:W1:Y:S02]  /*3d850*/  LDCU UR49, c[0x0][0x3b8] ;  /* 0x00007700ff3177ac */ /* 0x000e640008000800 */
[----:B0-----:R-:W4:Y:S01]  /*3d860*/  LDL.LU R93, [R1+0x540] ;  /* 0x00054000015d7983 */ /* 0x001f220000300800 */
[----:B------:R-:W-:Y:S01]  /*3d870*/  VIADD R18, R31, UR32 ;  /* 0x000000201f127c36 */ /* 0x000fe20008000000 */
[----:B------:R-:W-:Y:S01]  /*3d880*/  PRMT R91, R4, 0x9910, RZ ;  /* 0x00009910045b7816 */ /* 0x000fe200000000ff */
[----:B------:R-:W-:Y:S01]  /*3d890*/  VIADD R90, R0, 0xcb ;  /* 0x000000cb005a7836 */ /* 0x000fe20000000000 */
[----:B------:R0:W-:Y:S01]  /*3d8a0*/  @P5 STG.E.U8 desc[UR22][R88.64], R4 ;  /* 0x0000000458005986 */ /* 0x0001e2000c101116 */
[----:B------:R-:W-:Y:S01]  /*3d8b0*/  VIADD R20, R18, UR73 ;  /* 0x0000004912147c36 */ /* 0x000fe20008000000 */
[----:B--2---:R-:W-:Y:S01]  /*3d8c0*/  ISETP.LT.AND P3, PT, R5, UR5, !P0 ;  /* 0x0000000505007c0c */ /* 0x004fe2000c761270 */
[----:B------:R-:W2:Y:S02]  /*3d8d0*/  LDCU UR5, c[0x0][0x39c] ;  /* 0x00007380ff0577ac */ /* 0x000ea40008000800 */
[----:B------:R-:W-:Y:S01]  /*3d8e0*/  VIADD R17, R20, UR19 ;  /* 0x0000001314117c36 */ /* 0x000fe20008000000 */
[----:B------:R-:W1:Y:S01]  /*3d8f0*/  LDCU UR19, c[0x0][0x39c] ;  /* 0x00007380ff1377ac */ /* 0x000e620008000800 */
[----:B------:R-:W1:Y:S01]  /*3d900*/  LDCU UR32, c[0x0][0x3b8] ;  /* 0x00007700ff2077ac */ /* 0x000e620008000800 */
[----:B0-----:R-:W-:Y:S01]  /*3d910*/  SHF.R.S32.HI R89, RZ, 0x8, R91 ;  /* 0x00000008ff597819 */ /* 0x001fe2000001145b */
[----:B------:R-:W-:-:S02]  /*3d920*/  VIADD R15, R17, UR74 ;  /* 0x0000004a110f7c36 */ /* 0x000fc40008000000 */
[----:B------:R-:W-:Y:S01]  /*3d930*/  VIADD R88, R0, 0xcc ;  /* 0x000000cc00587836 */ /* 0x000fe20000000000 */
[----:B------:R-:W0:Y:S01]  /*3d940*/  LDCU UR73, c[0x0][0x3b8] ;  /* 0x00007700ff4977ac */ /* 0x000e220008000800 */
[----:B------:R1:W-:Y:S01]  /*3d950*/  @P2 STG.E.U8 desc[UR22][R86.64], R89 ;  /* 0x0000005956002986 */ /* 0x0003e2000c101116 */
[----:B------:R-:W-:Y:S01]  /*3d960*/  VIADD R14, R15, UR31 ;  /* 0x0000001f0f0e7c36 */ /* 0x000fe20008000000 */
[----:B------:R-:W0:Y:S03]  /*3d970*/  LDCU UR74, c[0x0][0x3b8] ;  /* 0x00007700ff4a77ac */ /* 0x000e260008000800 */
[----:B------:R-:W-:Y:S01]  /*3d980*/  VIADD R16, R14, UR47 ;  /* 0x0000002f0e107c36 */ /* 0x000fe20008000000 */
[----:B--2---:R-:W-:Y:S01]  /*3d990*/  ISETP.LT.AND P5, PT, R90, UR5, !P0 ;  /* 0x000000055a007c0c */ /* 0x004fe2000c7a1270 */
[----:B------:R-:W2:Y:S01]  /*3d9a0*/  LDCU UR47, c[0x0][0x39c] ;  /* 0x00007380ff2f77ac */ /* 0x000ea20008000800 */
[----:B-1----:R-:W-:Y:S01]  /*3d9b0*/  ISETP.LT.AND P2, PT, R88, UR19, !P0 ;  /* 0x0000001358007c0c */ /* 0x002fe2000c741270 */
[----:B------:R-:W1:Y:S01]  /*3d9c0*/  LDCU UR5, c[0x0][0x3b8] ;  /* 0x00007700ff0577ac */ /* 0x000e620008000800 */
[----:B------:R-:W-:Y:S01]  /*3d9d0*/  VIADD R86, R0, 0xcd ;  /* 0x000000cd00567836 */ /* 0x000fe20000000000 */
[----:B------:R-:W0:Y:S01]  /*3d9e0*/  LDCU UR31, c[0x0][0x3b8] ;  /* 0x00007700ff1f77ac */ /* 0x000e220008000800 */
[----:B------:R-:W0:Y:S01]  /*3d9f0*/  LDCU UR19, c[0x0][0x3b8] ;  /* 0x00007700ff1377ac */ /* 0x000e220008000800 */
[----:B---3--:R-:W-:-:S04]  /*3da00*/  F2FP.SATFINITE.E5M2.F32.PACK_AB_MERGE_C R87, R13, R12, RZ ;  /* 0x0000000c0d57723e */ /* 0x008fc800048060ff */
[----:B------:R-:W-:Y:S01]  /*3da10*/  PRMT R88, R87, 0x9910, RZ ;  /* 0x0000991057587816 */ /* 0x000fe200000000ff */
[----:B------:R3:W-:Y:S01]  /*3da20*/  @P6 STG.E.U8 desc[UR22][R84.64], R87 ;  /* 0x0000005754006986 */ /* 0x0007e2000c101116 */
[----:B------:R-:W-:Y:S01]  /*3da30*/  VIADD R13, R16, UR71 ;  /* 0x00000047100d7c36 */ /* 0x000fe20008000000 */
[----:B------:R-:W-:Y:S01]  /*3da40*/  ISETP.LT.AND P6, PT, R86, UR48, !P0 ;  /* 0x0000003056007c0c */ /* 0x000fe2000c7c1270 */
[----:B------:R-:W0:Y:S01]  /*3da50*/  LDCU UR48, c[0x0][0x39c] ;  /* 0x00007380ff3077ac */ /* 0x000e220008000800 */
[----:B------:R-:W-:Y:S01]  /*3da60*/  F2FP.SATFINITE.E5M2.F32.PACK_AB_MERGE_C R86, R11, R10, RZ ;  /* 0x0000000a0b56723e */ /* 0x000fe200048060ff */
[----:B------:R-:W-:Y:S01]  /*3da70*/  VIADD R11, R13, UR30 ;  /* 0x0000001e0d0b7c36 */ /* 0x000fe20008000000 */
[----:B------:R-:W0:Y:S01]  /*3da80*/  LDCU UR30, c[0x0][0x39c] ;  /* 0x00007380ff1e77ac */ /* 0x000e220008000800 */
[----:B---3--:R-:W-:Y:S01]  /*3da90*/  IMAD.MOV.U32 R85, RZ, RZ, R88 ;  /* 0x000000ffff557224 */ /* 0x008fe200078e0058 */
[----:B------:R-:W3:Y:S04]  /*3daa0*/  LDCU UR71, c[0x0][0x3b8] ;  /* 0x00007700ff4777ac */ /* 0x000ee80008000800 */
[----:B------:R-:W-:-:S05]  /*3dab0*/  SHF.R.S32.HI R85, RZ, 0x8, R85 ;  /* 0x00000008ff557819 */ /* 0x000fca0000011455 */
[----:B------:R0:W-:Y:S04]  /*3dac0*/  @P3 STG.E.U8 desc[UR22][R82.64], R85 ;  /* 0x0000005552003986 */ /* 0x0001e8000c101116 */
[----:B------:R1:W-:Y:S01]  /*3dad0*/  @P4 STG.E.U8 desc[UR22][R80.64], R86 ;  /* 0x0000005650004986 */ /* 0x0003e2000c101116 */
[----:B0-----:R-:W-:-:S04]  /*3dae0*/  PRMT R83, R86, 0x9910, RZ ;  /* 0x0000991056537816 */ /* 0x001fc800000000ff */
[----:B-1----:R-:W-:Y:S01]  /*3daf0*/  SHF.R.S32.HI R81, RZ, 0x8, R83 ;  /* 0x00000008ff517819 */ /* 0x002fe20000011453 */
[----:B------:R-:W-:-:S04]  /*3db00*/  VIADD R80, R0, 0xd0 ;  /* 0x000000d000507836 */ /* 0x000fc80000000000 */
[----:B------:R5:W-:Y:S01]  /*3db10*/  @P5 STG.E.U8 desc[UR22][R78.64], R81 ;  /* 0x000000514e005986 */ /* 0x000be2000c101116 */
[----:B------:R-:W-:Y:S01]  /*3db20*/  ISETP.LT.AND P5, PT, R80, UR30, !P0 ;  /* 0x0000001e50007c0c */ /* 0x000fe2000c7a1270 */
[----:B------:R-:W-:Y:S01]  /*3db30*/  VIADD R10, R11, UR72 ;  /* 0x000000480b0a7c36 */ /* 0x000fe20008000000 */
[----:B------:R-:W0:Y:S01]  /*3db40*/  LDCU UR72, c[0x0][0x39c] ;  /* 0x00007380ff4877ac */ /* 0x000e220008000800 */
[----:B-----5:R-:W-:Y:S01]  /*3db50*/  F2FP.SATFINITE.E5M2.F32.PACK_AB_MERGE_C R79, R7, R9, RZ ;  /* 0x00000009074f723e */ /* 0x020fe200048060ff */
[----:B------:R-:W-:Y:S01]  /*3db60*/  VIADD R82, R0, 0xcf ;  /* 0x000000cf00527836 */ /* 0x000fe20000000000 */
[----:B----4-:R-:W-:Y:S01]  /*3db70*/  F2FP.SATFINITE.E5M2.F32.PACK_AB_MERGE_C R54, R54, R59, RZ ;  /* 0x0000003b3636723e */ /* 0x010fe200048060ff */
[C---:B------:R-:W-:Y:S01]  /*3db80*/  VIADD R84, R0.reuse, 0xce ;  /* 0x000000ce00547836 */ /* 0x040fe20000000000 */
[----:B------:R-:W-:Y:S01]  /*3db90*/  PRMT R80, R79, 0x9910, RZ ;  /* 0x000099104f507816 */ /* 0x000fe200000000ff */
[----:B------:R1:W-:Y:S01]  /*3dba0*/  @P2 STG.E.U8 desc[UR22][R76.64], R79 ;  /* 0x0000004f4c002986 */ /* 0x0003e2000c101116 */
[----:B------:R-:W-:Y:S01]  /*3dbb0*/  VIADD R78, R0, 0xd1 ;  /* 0x000000d1004e7836 */ /* 0x000fe20000000000 */
[----:B------:R-:W4:Y:S02]  /*3dbc0*/  LDCU UR30, c[0x0][0x39c] ;  /* 0x00007380ff1e77ac */ /* 0x000f240008000800 */
[----:B-1----:R-:W-:-:S05]  /*3dbd0*/  IMAD.MOV.U32 R77, RZ, RZ, R80 ;  /* 0x000000ffff4d7224 */ /* 0x002fca00078e0050 */
[----:B------:R-:W-:-:S05]  /*3dbe0*/  SHF.R.S32.HI R77, RZ, 0x8, R77 ;  /* 0x00000008ff4d7819 */ /* 0x000fca000001144d */
[----:B------:R1:W-:Y:S01]  /*3dbf0*/  @P6 STG.E.U8 desc[UR22][R74.64], R77 ;  /* 0x0000004d4a006986 */ /* 0x0003e2000c101116 */
[----:B------:R-:W-:Y:S02]  /*3dc00*/  ISETP.LT.AND P4, PT, R82, UR48, !P0 ;  /* 0x0000003052007c0c */ /* 0x000fe4000c781270 */
[----:B--2---:R-:W-:Y:S01]  /*3dc10*/  ISETP.LT.AND P3, PT, R84, UR47, !P0 ;  /* 0x0000002f54007c0c */ /* 0x004fe2000c761270 */
[----:B------:R-:W-:Y:S01]  /*3dc20*/  VIADD R12, R10, UR13 ;  /* 0x0000000d0a0c7c36 */ /* 0x000fe20008000000 */
[----:B0-----:R-:W-:Y:S01]  /*3dc30*/  ISETP.LT.AND P2, PT, R78, UR72, !P0 ;  /* 0x000000484e007c0c */ /* 0x001fe2000c741270 */
[----:B------:R-:W-:Y:S01]  /*3dc40*/  VIADD R76, R0, 0xd2 ;  /* 0x000000d2004c7836 */ /* 0x000fe20000000000 */
[----:B-1----:R-:W2:Y:S01]  /*3dc50*/  LDL.LU R75, [R1+0x544] ;  /* 0x00054400014b7983 */ /* 0x002ea20000300800 */
[----:B------:R-:W-:Y:S01]  /*3dc60*/  F2FP.SATFINITE.E5M2.F32.PACK_AB_MERGE_C R78, R6, R8, RZ ;  /* 0x00000008064e723e */ /* 0x000fe200048060ff */
[----:B------:R-:W-:Y:S02]  /*3dc70*/  VIADD R9, R12, UR46 ;  /* 0x0000002e0c097c36 */ /* 0x000fe40008000000 */
[----:B----4-:R-:W-:Y:S01]  /*3dc80*/  ISETP.LT.AND P6, PT, R76, UR30, !P0 ;  /* 0x0000001e4c007c0c */ /* 0x010fe2000c7c1270 */
[----:B------:R-:W4:Y:S01]  /*3dc90*/  LDL.LU R83, [R1+0x53c] ;  /* 0x00053c0001537983 */ /* 0x000f220000300800 */
[----:B------:R-:W-:Y:S01]  /*3dca0*/  PRMT R74, R78, 0x9910, RZ ;  /* 0x000099104e4a7816 */ /* 0x000fe200000000ff */
[----:B------:R-:W0:Y:S02]  /*3dcb0*/  LDCU UR47, c[0x0][0x3b8] ;  /* 0x00007700ff2f77ac */ /* 0x000e240008000800 */
[----:B------:R-:W5:Y:S01]  /*3dcc0*/  LDL.LU R82, [R1+0x538] ;  /* 0x0005380001527983 */ /* 0x000f620000300800 */
[----:B------:R-:W1:Y:S03]  /*3dcd0*/  LDCU UR13, c[0x0][0x3b8] ;  /* 0x00007700ff0d77ac */ /* 0x000e660008000800 */
[----:B------:R-:W3:Y:S01]  /*3dce0*/  LDL.LU R86, [R1+0x534] ;  /* 0x0005340001567983 */ /* 0x000ee20000300800 */
[----:B------:R-:W0:Y:S03]  /*3dcf0*/  LDCU UR48, c[0x0][0x3b8] ;  /* 0x00007700ff3077ac */ /* 0x000e260008000800 */
[----:B------:R-:W3:Y:S01]  /*3dd00*/  LDL.LU R84, [R1+0x530] ;  /* 0x0005300001547983 */ /* 0x000ee20000300800 */
[----:B------:R-:W0:Y:S03]  /*3dd10*/  LDCU UR72, c[0x0][0x3b8] ;  /* 0x00007700ff4877ac */ /* 0x000e260008000800 */
[----:B------:R-:W3:Y:S01]  /*3dd20*/  LDL.LU R88, [R1+0x524] ;  /* 0x0005240001587983 */ /* 0x000ee20000300800 */
[----:B------:R-:W-:-:S03]  /*3dd30*/  SHF.R.S32.HI R74, RZ, 0x8, R74 ;  /* 0x00000008ff4a7819 */ /* 0x000fc6000001144a */
[----:B------:R0:W-:Y:S01]  /*3dd40*/  @P3 STG.E.U8 desc[UR22][R72.64], R78 ;  /* 0x0000004e48003986 */ /* 0x0001e2000c101116 */
[CC--:B------:R-:W-:Y:S01]  /*3dd50*/  IADD3 R58, P3, PT, R60.reuse, R3.reuse, RZ ;  /* 0x000000033c3a7210 */ /* 0x0c0fe20007f7e0ff */
[----:B------:R-:W-:Y:S01]  /*3dd60*/  VIADD R7, R9, UR7 ;  /* 0x0000000709077c36 */ /* 0x000fe20008000000 */
[----:B------:R-:W0:Y:S01]  /*3dd70*/  LDCU UR46, c[0x0][0x3b8] ;  /* 0x00007700ff2e77ac */ /* 0x000e220008000800 */
[----:B------:R-:W-:Y:S01]  /*3dd80*/  @P4 STG.E.U8 desc[UR22][R70.64], R74 ;  /* 0x0000004a46004986 */ /* 0x000fe2000c101116 */
[-C--:B------:R-:W-:Y:S02]  /*3dd90*/  LEA.HI.X.SX32 R59, R60, R2.reuse, 0x1, P3 ;  /* 0x000000023c3b7211 */ /* 0x080fe400018f0eff */
[CC--:B------:R-:W-:Y:S01]  /*3dda0*/  IADD3 R60, P3, PT, R57.reuse, R3.reuse, RZ ;  /* 0x00000003393c7210 */ /* 0x0c0fe20007f7e0ff */
[----:B------:R-:W3:Y:S01]  /*3ddb0*/  LDL.LU R87, [R1+0x52c] ;  /* 0x00052c0001577983 */ /* 0x000ee20000300800 */
[C---:B------:R-:W-:Y:S01]  /*3ddc0*/  IADD3 R62, P4, PT, R56.reuse, R3, RZ ;  /* 0x00000003383e7210 */ /* 0x040fe20007f9e0ff */
[----:B------:R-:W0:Y:S02]  /*3ddd0*/  LDCU UR7, c[0x0][0x3b8] ;  /* 0x00007700ff0777ac */ /* 0x000e240008000800 */
[----:B------:R-:W3:Y:S01]  /*3dde0*/  LDL.LU R91, [R1+0x520] ;  /* 0x00052000015b7983 */ /* 0x000ee20000300800 */
[-C--:B------:R-:W-:Y:S01]  /*3ddf0*/  LEA.HI.X.SX32 R61, R57, R2.reuse, 0x1, P3 ;  /* 0x00000002393d7211 */ /* 0x080fe200018f0eff */
[----:B------:R-:W0:Y:S01]  /*3de00*/  LDCU UR30, c[0x0][0x3b8] ;  /* 0x00007700ff1e77ac */ /* 0x000e220008000800 */
[----:B------:R-:W-:-:S02]  /*3de10*/  LEA.HI.X.SX32 R63, R56, R2, 0x1, P4 ;  /* 0x00000002383f7211 */ /* 0x000fc400020f0eff */
[----:B------:R-:W-:-:S04]  /*3de20*/  IADD3 R56, P3, PT, R92, R3, RZ ;  /* 0x000000035c387210 */ /* 0x000fc80007f7e0ff */
[----:B------:R-:W-:Y:S02]  /*3de30*/  LEA.HI.X.SX32 R57, R92, R2, 0x1, P3 ;  /* 0x000000025c397211 */ /* 0x000fe400018f0eff */
[----:B------:R-:W3:Y:S01]  /*3de40*/  LDL.LU R92, [R1+0x528] ;  /* 0x00052800015c7983 */ /* 0x000ee20000300800 */
[----:B------:R-:W-:-:S04]  /*3de50*/  IADD3 R4, P4, PT, R93, R3, RZ ;  /* 0x000000035d047210 */ /* 0x000fc80007f9e0ff */
[----:B------:R-:W-:Y:S02]  /*3de60*/  LEA.HI.X.SX32 R5, R93, R2, 0x1, P4 ;  /* 0x000000025d057211 */ /* 0x000fe400020f0eff */
[----:B------:R-:W3:Y:S04]  /*3de70*/  LDL.LU R93, [R1+0x51c] ;  /* 0x00051c00015d7983 */ /* 0x000ee80000300800 */
[----:B------:R-:W-:Y:S04]  /*3de80*/  STL.64 [R1+0xb40], R4 ;  /* 0x000b400401007387 */ /* 0x000fe80000100a00 */
[----:B0-----:R-:W3:Y:S04]  /*3de90*/  LDL.LU R72, [R1+0x518] ;  /* 0x0005180001487983 */ /* 0x001ee80000300800 */
[----:B------:R2:W-:Y:S02]  /*3dea0*/  @P5 STG.E.U8 desc[UR22][R68.64], R54 ;  /* 0x0000003644005986 */ /* 0x0005e4000c101116 */
[----:B--2---:R-:W-:-:S02]  /*3deb0*/  IADD3 R68, P3, PT, R75, R3, RZ ;  /* 0x000000034b447210 */ /* 0x004fc40007f7e0ff */
[----:B----4-:R-:W-:Y:S02]  /*3dec0*/  IADD3 R4, P4, PT, R83, R3, RZ ;  /* 0x0000000353047210 */ /* 0x010fe40007f9e0ff */
[-C--:B------:R-:W-:Y:S02]  /*3ded0*/  LEA.HI.X.SX32 R69, R75, R2.reuse, 0x1, P3 ;  /* 0x000000024b457211 */ /* 0x080fe400018f0eff */
[----:B------:R-:W-:-:S03]  /*3dee0*/  LEA.HI.X.SX32 R5, R83, R2, 0x1, P4 ;  /* 0x0000000253057211 */ /* 0x000fc600020f0eff */
[----:B------:R5:W-:Y:S04]  /*3def0*/  STL.64 [R1+0xb30], R68 ;  /* 0x000b304401007387 */ /* 0x000be80000100a00 */
[----:B------:R3:W-:Y:S01]  /*3df00*/  STL.64 [R1+0xb28], R4 ;  /* 0x000b280401007387 */ /* 0x0007e20000100a00 */
[-C--:B-----5:R-:W-:Y:S02]  /*3df10*/  IADD3 R68, P3, PT, R82, R3.reuse, RZ ;  /* 0x0000000352447210 */ /* 0x0a0fe40007f7e0ff */
[----:B---3--:R-:W-:Y:S02]  /*3df20*/  IADD3 R4, P4, PT, R86, R3, RZ ;  /* 0x0000000356047210 */ /* 0x008fe40007f9e0ff */
[-C--:B------:R-:W-:Y:S02]  /*3df30*/  LEA.HI.X.SX32 R69, R82, R2.reuse, 0x1, P3 ;  /* 0x0000000252457211 */ /* 0x080fe400018f0eff */
[----:B------:R-:W-:-:S03]  /*3df40*/  LEA.HI.X.SX32 R5, R86, R2, 0x1, P4 ;  /* 0x0000000256057211 */ /* 0x000fc600020f0eff */
[----:B------:R0:W-:Y:S04]  /*3df50*/  STL.64 [R1+0xb18], R68 ;  /* 0x000b184401007387 */ /* 0x0001e80000100a00 */
[----:B------:R2:W-:Y:S04]  /*3df60*/  STL.64 [R1+0xb10], R4 ;  /* 0x000b100401007387 */ /* 0x0005e80000100a00 */
[----:B------:R-:W3:Y:S01]  /*3df70*/  LDL.LU R71, [R1+0x50c] ;  /* 0x00050c0001477983 */ /* 0x000ee20000300800 */
[----:B0-----:R-:W-:-:S03]  /*3df80*/  IADD3 R68, P3, PT, R84, R3, RZ ;  /* 0x0000000354447210 */ /* 0x001fc60007f7e0ff */
[----:B------:R-:W4:Y:S01]  /*3df90*/  LDL.LU R70, [R1+0x508] ;  /* 0x0005080001467983 */ /* 0x000f220000300800 */
[----:B--2---:R-:W-:Y:S02]  /*3dfa0*/  IADD3 R4, P4, PT, R88, R3, RZ ;  /* 0x0000000358047210 */ /* 0x004fe40007f9e0ff */
[-C--:B------:R-:W-:Y:S02]  /*3dfb0*/  LEA.HI.X.SX32 R69, R84, R2.reuse, 0x1, P3 ;  /* 0x0000000254457211 */ /* 0x080fe400018f0eff */
[----:B------:R-:W-:-:S03]  /*3dfc0*/  LEA.HI.X.SX32 R5, R88, R2, 0x1, P4 ;  /* 0x0000000258057211 */ /* 0x000fc600020f0eff */
[----:B------:R0:W-:Y:S04]  /*3dfd0*/  STL.64 [R1+0xaf8], R68 ;  /* 0x000af84401007387 */ /* 0x0001e80000100a00 */
[----:B------:R-:W2:Y:S04]  /*3dfe0*/  LDL.LU R83, [R1+0x504] ;  /* 0x0005040001537983 */ /* 0x000ea80000300800 */
[----:B------:R5:W-:Y:S01]  /*3dff0*/  STL.64 [R1+0xaf0], R4 ;  /* 0x000af00401007387 */ /* 0x000be20000100a00 */
[----:B0-----:R-:W-:-:S03]  /*3e000*/  IADD3 R68, P3, PT, R87, R3, RZ ;  /* 0x0000000357447210 */ /* 0x001fc60007f7e0ff */
[----:B------:R-:W2:Y:S01]  /*3e010*/  LDL.LU R82, [R1+0x500] ;  /* 0x0005000001527983 */ /* 0x000ea20000300800 */
[----:B------:R-:W-:-:S03]  /*3e020*/  LEA.HI.X.SX32 R69, R87, R2, 0x1, P3 ;  /* 0x0000000257457211 */ /* 0x000fc600018f0eff */
[----:B------:R-:W2:Y:S01]  /*3e030*/  LDL.LU R86, [R1+0x4dc] ;  /* 0x0004dc0001567983 */ /* 0x000ea20000300800 */
[----:B-----5:R-:W-:-:S04]  /*3e040*/  IADD3 R4, P4, PT, R91, R3, RZ ;  /* 0x000000035b047210 */ /* 0x020fc80007f9e0ff */
[----:B------:R-:W-:Y:S01]  /*3e050*/  LEA.HI.X.SX32 R5, R91, R2, 0x1, P4 ;  /* 0x000000025b057211 */ /* 0x000fe200020f0eff */
[----:B------:R-:W-:Y:S04]  /*3e060*/  STL.64 [R1+0xae0], R68 ;  /* 0x000ae04401007387 */ /* 0x000fe80000100a00 */
[----:B------:R0:W-:Y:S02]  /*3e070*/  STL.64 [R1+0xad8], R4 ;  /* 0x000ad80401007387 */ /* 0x0001e40000100a00 */
[----:B0-----:R-:W-:-:S04]  /*3e080*/  IADD3 R4, P3, PT, R92, R3, RZ ;  /* 0x000000035c047210 */ /* 0x001fc80007f7e0ff */
[----:B------:R-:W-:-:S05]  /*3e090*/  LEA.HI.X.SX32 R5, R92, R2, 0x1, P3 ;  /* 0x000000025c057211 */ /* 0x000fca00018f0eff */
[----:B------:R0:W-:Y:S04]  /*3e0a0*/  STL.64 [R1+0xac8], R4 ;  /* 0x000ac80401007387 */ /* 0x0001e80000100a00 */
[----:B0-----:R-:W5:Y:S04]  /*3e0b0*/  LDL.LU.64 R4, [R1+0xe10] ;  /* 0x000e100001047983 */ /* 0x001f680000300a00 */
[----:B------:R-:W2:Y:S04]  /*3e0c0*/  LDL.LU R84, [R1+0x4e0] ;  /* 0x0004e00001547983 */ /* 0x000ea80000300800 */
[----:B------:R-:W2:Y:S01]  /*3e0d0*/  LDL.LU R88, [R1+0x4d4] ;  /* 0x0004d40001587983 */ /* 0x000ea20000300800 */
[----:B------:R-:W-:-:S02]  /*3e0e0*/  IADD3 R68, P4, PT, R93, R3, RZ ;  /* 0x000000035d447210 */ /* 0x000fc40007f9e0ff */
[----:B------:R-:W-:Y:S01]  /*3e0f0*/  IADD3 R92, P3, PT, R72, R3, RZ ;  /* 0x00000003485c7210 */ /* 0x000fe20007f7e0ff */
[----:B------:R-:W2:Y:S01]  /*3e100*/  LDL.LU R87, [R1+0x4d8] ;  /* 0x0004d80001577983 */ /* 0x000ea20000300800 */
[----:B------:R-:W-:-:S03]  /*3e110*/  LEA.HI.X.SX32 R69, R93, R2, 0x1, P4 ;  /* 0x000000025d457211 */ /* 0x000fc600020f0eff */
[----:B------:R-:W2:Y:S01]  /*3e120*/  LDL.LU R91, [R1+0x4d0] ;  /* 0x0004d000015b7983 */ /* 0x000ea20000300800 */
[----:B------:R-:W-:-:S03]  /*3e130*/  LEA.HI.X.SX32 R93, R72, R2, 0x1, P3 ;  /* 0x00000002485d7211 */ /* 0x000fc600018f0eff */
[----:B------:R-:W-:Y:S04]  /*3e140*/  STL.64 [R1+0xac0], R68 ;  /* 0x000ac04401007387 */ /* 0x000fe80000100a00 */
[----:B------:R0:W-:Y:S04]  /*3e150*/  STL.64 [R1+0xaa8], R92 ;  /* 0x000aa85c01007387 */ /* 0x0001e80000100a00 */
[----:B0-----:R-:W2:Y:S04]  /*3e160*/  LDL.LU R92, [R1+0x4cc] ;  /* 0x0004cc00015c7983 */ /* 0x001ea80000300800 */
[----:B------:R-:W2:Y:S01]  /*3e170*/  LDL.LU R93, [R1+0x4c8] ;  /* 0x0004c800015d7983 */ /* 0x000ea20000300800 */
[----:B-----5:R-:W-:-:S04]  /*3e180*/  IADD3 R68, P4, PT, R5, R3, RZ ;  /* 0x0000000305447210 */ /* 0x020fc80007f9e0ff */
[----:B------:R-:W-:-:S05]  /*3e190*/  LEA.HI.X.SX32 R69, R5, R2, 0x1, P4 ;  /* 0x0000000205457211 */ /* 0x000fca00020f0eff */
[----:B------:R0:W-:Y:S02]  /*3e1a0*/  STL.64 [R1+0xaa0], R68 ;  /* 0x000aa04401007387 */ /* 0x0001e40000100a00 */
[----:B0-----:R-:W-:Y:S01]  /*3e1b0*/  IMAD.MOV.U32 R69, RZ, RZ, R4 ;  /* 0x000000ffff457224 */ /* 0x001fe200078e0004 */
[-C--:B------:R-:W-:Y:S02]  /*3e1c0*/  IADD3 R68, P3, PT, R4, R3.reuse, RZ ;  /* 0x0000000304447210 */ /* 0x080fe40007f7e0ff */
[----:B---3--:R-:W-:Y:S02]  /*3e1d0*/  IADD3 R4, P4, PT, R71, R3, RZ ;  /* 0x0000000347047210 */ /* 0x008fe40007f9e0ff */
[-C--:B------:R-:W-:Y:S02]  /*3e1e0*/  LEA.HI.X.SX32 R69, R69, R2.reuse, 0x1, P3 ;  /* 0x0000000245457211 */ /* 0x080fe400018f0eff */
[----:B------:R-:W-:-:S03]  /*3e1f0*/  LEA.HI.X.SX32 R5, R71, R2, 0x1, P4 ;  /* 0x0000000247057211 */ /* 0x000fc600020f0eff */
[----:B------:R4:W-:Y:S04]  /*3e200*/  STL.64 [R1+0xa90], R68 ;  /* 0x000a904401007387 */ /* 0x0009e80000100a00 */
[----:B------:R2:W-:Y:S01]  /*3e210*/  STL.64 [R1+0xa88], R4 ;  /* 0x000a880401007387 */ /* 0x0005e20000100a00 */
[CC--:B----4-:R-:W-:Y:S02]  /*3e220*/  IADD3 R68, P3, PT, R70.reuse, R3.reuse, RZ ;  /* 0x0000000346447210 */ /* 0x0d0fe40007f7e0ff */
[C---:B--2---:R-:W-:Y:S02]  /*3e230*/  IADD3 R4, P4, PT, R83.reuse, R3, RZ ;  /* 0x0000000353047210 */ /* 0x044fe40007f9e0ff */
[-C--:B------:R-:W-:Y:S02]  /*3e240*/  LEA.HI.X.SX32 R69, R70, R2.reuse, 0x1, P3 ;  /* 0x0000000246457211 */ /* 0x080fe400018f0eff */
[----:B------:R-:W-:-:S03]  /*3e250*/  LEA.HI.X.SX32 R5, R83, R2, 0x1, P4 ;  /* 0x0000000253057211 */ /* 0x000fc600020f0eff */
[----:B------:R0:W-:Y:S04]  /*3e260*/  STL.64 [R1+0xa78], R68 ;  /* 0x000a784401007387 */ /* 0x0001e80000100a00 */
[----:B------:R2:W-:Y:S01]  /*3e270*/  STL.64 [R1+0xa70], R4 ;  /* 0x000a700401007387 */ /* 0x0005e20000100a00 */
[-C--:B0-----:R-:W-:Y:S02]  /*3e280*/  IADD3 R68, P3, PT, R82, R3.reuse, RZ ;  /* 0x0000000352447210 */ /* 0x081fe40007f7e0ff */
[----:B--2---:R-:W-:-:S04]  /*3e290*/  IADD3 R4, P4, PT, R86, R3, RZ ;  /* 0x0000000356047210 */ /* 0x004fc80007f9e0ff */
[-C--:B------:R-:W-:Y:S02]  /*3e2a0*/  LEA.HI.X.SX32 R5, R86, R2.reuse, 0x1, P4 ;  /* 0x0000000256057211 */ /* 0x080fe400020f0eff */
[-C--:B------:R-:W-:Y:S02]  /*3e2b0*/  LEA.HI.X.SX32 R69, R82, R2.reuse, 0x1, P3 ;  /* 0x0000000252457211 */ /* 0x080fe400018f0eff */
[CC--:B------:R-:W-:Y:S01]  /*3e2c0*/  IADD3 R82, P3, PT, R84.reuse, R3.reuse, RZ ;  /* 0x0000000354527210 */ /* 0x0c0fe20007f7e0ff */
[----:B------:R0:W-:Y:S03]  /*3e2d0*/  STL.64 [R1+0xa58], R4 ;  /* 0x000a580401007387 */ /* 0x0001e60000100a00 */
[----:B------:R-:W-:Y:S01]  /*3e2e0*/  LEA.HI.X.SX32 R83, R84, R2, 0x1, P3 ;  /* 0x0000000254537211 */ /* 0x000fe200018f0eff */
[----:B------:R-:W-:Y:S01]  /*3e2f0*/  STL.64 [R1+0xa60], R68 ;  /* 0x000a604401007387 */ /* 0x000fe20000100a00 */
[----:B0-----:R-:W-:-:S04]  /*3e300*/  IADD3 R4, P4, PT, R88, R3, RZ ;  /* 0x0000000358047210 */ /* 0x001fc80007f9e0ff */
[----:B------:R-:W-:Y:S01]  /*3e310*/  LEA.HI.X.SX32 R5, R88, R2, 0x1, P4 ;  /* 0x0000000258057211 */ /* 0x000fe200020f0eff */
        /* <DEDUP_REMOVED lines=12> */
[----:B------:R-:W-:Y:S04]  /*3e3e0*/  STL.64 [R1+0xa10], R86 ;  /* 0x000a105601007387 */ /* 0x000fe80000100a00 */
[----:B------:R0:W-:Y:S02]  /*3e3f0*/  STL.64 [R1+0xa08], R4 ;  /* 0x000a080401007387 */ /* 0x0001e40000100a00 */
[----:B0-----:R-:W-:-:S04]  /*3e400*/  IADD3 R4, P4, PT, R66, R3, RZ ;  /* 0x0000000342047210 */ /* 0x001fc80007f9e0ff */
[----:B------:R-:W-:Y:S02]  /*3e410*/  LEA.HI.X.SX32 R5, R66, R2, 0x1, P4 ;  /* 0x0000000242057211 */ /* 0x000fe400020f0eff */
[----:B------:R-:W-:-:S03]  /*3e420*/  IADD3 R86, P3, PT, R67, R3, RZ ;  /* 0x0000000343567210 */ /* 0x000fc60007f7e0ff */
[----:B------:R0:W-:Y:S01]  /*3e430*/  STL.64 [R1+0x9e8], R4 ;  /* 0x0009e80401007387 */ /* 0x0001e20000100a00 */
[----:B------:R-:W-:Y:S02]  /*3e440*/  LEA.HI.X.SX32 R87, R67, R2, 0x1, P3 ;  /* 0x0000000243577211 */ /* 0x000fe400018f0eff */
[-C--:B------:R-:W-:Y:S02]  /*3e450*/  IADD3 R66, P3, PT, R65, R3.reuse, RZ ;  /* 0x0000000341427210 */ /* 0x080fe40007f7e0ff */
[----:B0-----:R-:W-:-:S04]  /*3e460*/  IADD3 R4, P4, PT, R64, R3, RZ ;  /* 0x0000000340047210 */ /* 0x001fc80007f9e0ff */
[-C--:B------:R-:W-:Y:S01]  /*3e470*/  LEA.HI.X.SX32 R5, R64, R2.reuse, 0x1, P4 ;  /* 0x0000000240057211 */ /* 0x080fe200020f0eff */
[----:B------:R-:W-:Y:S04]  /*3e480*/  STL.64 [R1+0x9f0], R86 ;  /* 0x0009f05601007387 */ /* 0x000fe80000100a00 */
[----:B------:R0:W-:Y:S01]  /*3e490*/  STL.64 [R1+0x9d0], R4 ;  /* 0x0009d00401007387 */ /* 0x0001e20000100a00 */
[----:B------:R-:W-:Y:S02]  /*3e4a0*/  LEA.HI.X.SX32 R67, R65, R2, 0x1, P3 ;  /* 0x0000000241437211 */ /* 0x000fe400018f0eff */
[-C--:B------:R-:W-:Y:S02]  /*3e4b0*/  IADD3 R64, P3, PT, R53, R3.reuse, RZ ;  /* 0x0000000335407210 */ /* 0x080fe40007f7e0ff */
[----:B0-----:R-:W-:-:S04]  /*3e4c0*/  IADD3 R4, P4, PT, R52, R3, RZ ;  /* 0x0000000334047210 */ /* 0x001fc80007f9e0ff */
[-C--:B------:R-:W-:Y:S01]  /*3e4d0*/  LEA.HI.X.SX32 R5, R52, R2.reuse, 0x1, P4 ;  /* 0x0000000234057211 */ /* 0x080fe200020f0eff */
[----:B------:R-:W-:Y:S01]  /*3e4e0*/  STL.64 [R1+0x9d8], R66 ;  /* 0x0009d84201007387 */ /* 0x000fe20000100a00 */
        /* <DEDUP_REMOVED lines=30> */
[-C--:B------:R-:W-:Y:S01]  /*3e6d0*/  LEA.HI.X.SX32 R5, R30, R2.reuse, 0x1, P4 ;  /* 0x000000021e057211 */ /* 0x080fe200020f0eff */
[----:B------:R0:W-:Y:S04]  /*3e6e0*/  STL.64 [R1+0x950], R34 ;  /* 0x0009502201007387 */ /* 0x0001e80000100a00 */
[----:B------:R2:W-:Y:S01]  /*3e6f0*/  STL.64 [R1+0x948], R4 ;  /* 0x0009480401007387 */ /* 0x0005e20000100a00 */
[CC--:B0-----:R-:W-:Y:S02]  /*3e700*/  IADD3 R34, P3, PT, R45.reuse, R3.reuse, RZ ;  /* 0x000000032d227210 */ /* 0x0c1fe40007f7e0ff */
[----:B--2---:R-:W-:Y:S02]  /*3e710*/  IADD3 R4, P4, PT, R32, R3, RZ ;  /* 0x0000000320047210 */ /* 0x004fe40007f9e0ff */
[----:B------:R-:W-:-:S02]  /*3e720*/  LEA.HI.X.SX32 R35, R45, R2, 0x1, P3 ;  /* 0x000000022d237211 */ /* 0x000fc400018f0eff */
[----:B------:R-:W-:-:S03]  /*3e730*/  LEA.HI.X.SX32 R5, R32, R2, 0x1, P4 ;  /* 0x0000000220057211 */ /* 0x000fc600020f0eff */
[----:B------:R0:W-:Y:S04]  /*3e740*/  STL.64 [R1+0x938], R34 ;  /* 0x0009382201007387 */ /* 0x0001e80000100a00 */
[----:B------:R2:W-:Y:S01]  /*3e750*/  STL.64 [R1+0x930], R4 ;  /* 0x0009300401007387 */ /* 0x0005e20000100a00 */
[CC--:B0-----:R-:W-:Y:S02]  /*3e760*/  IADD3 R34, P3, PT, R44.reuse, R3.reuse, RZ ;  /* 0x000000032c227210 */ /* 0x0c1fe40007f7e0ff */
[C---:B--2---:R-:W-:Y:S02]  /*3e770*/  IADD3 R4, P4, PT, R29.reuse, R3, RZ ;  /* 0x000000031d047210 */ /* 0x044fe40007f9e0ff */
[-C--:B------:R-:W-:Y:S02]  /*3e780*/  LEA.HI.X.SX32 R35, R44, R2.reuse, 0x1, P3 ;  /* 0x000000022c237211 */ /* 0x080fe400018f0eff */
[----:B------:R-:W-:-:S03]  /*3e790*/  LEA.HI.X.SX32 R5, R29, R2, 0x1, P4 ;  /* 0x000000021d057211 */ /* 0x000fc600020f0eff */
[----:B------:R0:W-:Y:S04]  /*3e7a0*/  STL.64 [R1+0x918], R34 ;  /* 0x0009182201007387 */ /* 0x0001e80000100a00 */
[----:B------:R2:W-:Y:S01]  /*3e7b0*/  STL.64 [R1+0x910], R4 ;  /* 0x0009100401007387 */ /* 0x0005e20000100a00 */
[-C--:B0-----:R-:W-:Y:S02]  /*3e7c0*/  IADD3 R34, P3, PT, R43, R3.reuse, RZ ;  /* 0x000000032b227210 */ /* 0x081fe40007f7e0ff */
[----:B--2---:R-:W-:Y:S02]  /*3e7d0*/  IADD3 R4, P4, PT, R27, R3, RZ ;  /* 0x000000031b047210 */ /* 0x004fe40007f9e0ff */
        /* <DEDUP_REMOVED lines=72> */
[----:B------:R0:W-:Y:S04]  /*3ec60*/  STL.64 [R1+0x800], R34 ;  /* 0x0008002201007387 */ /* 0x0001e80000100a00 */
[----:B------:R2:W-:Y:S01]  /*3ec70*/  STL.64 [R1+0x7e0], R4 ;  /* 0x0007e00401007387 */ /* 0x0005e20000100a00 */
[----:B------:R-:W-:Y:S02]  /*3ec80*/  LEA.HI.X.SX32 R15, R16, R2, 0x1, P3 ;  /* 0x00000002100f7211 */ /* 0x000fe400018f0eff */
[-C--:B0-----:R-:W-:Y:S02]  /*3ec90*/  IADD3 R34, P3, PT, R11, R3.reuse, RZ ;  /* 0x000000030b227210 */ /* 0x081fe40007f7e0ff */
[----:B--2---:R-:W-:-:S04]  /*3eca0*/  IADD3 R4, P4, PT, R10, R3, RZ ;  /* 0x000000030a047210 */ /* 0x004fc80007f9e0ff */
[-C--:B------:R-:W-:Y:S01]  /*3ecb0*/  LEA.HI.X.SX32 R5, R10, R2.reuse, 0x1, P4 ;  /* 0x000000020a057211 */ /* 0x080fe200020f0eff */
[----:B------:R-:W-:Y:S01]  /*3ecc0*/  STL.64 [R1+0x7e8], R14 ;  /* 0x0007e80e01007387 */ /* 0x000fe20000100a00 */
[-C--:B------:R-:W-:Y:S02]  /*3ecd0*/  LEA.HI.X.SX32 R35, R11, R2.reuse, 0x1, P3 ;  /* 0x000000020b237211 */ /* 0x080fe400018f0eff */
[CC--:B------:R-:W-:Y:S01]  /*3ece0*/  IADD3 R10, P3, PT, R12.reuse, R3.reuse, RZ ;  /* 0x000000030c0a7210 */ /* 0x0c0fe20007f7e0ff */
[----:B------:R0:W-:Y:S01]  /*3ecf0*/  STL.64 [R1+0x7d0], R4 ;  /* 0x0007d00401007387 */ /* 0x0001e20000100a00 */
[----:B------:R-:W-:Y:S01]  /*3ed00*/  VIADD R6, R7, UR70 ;  /* 0x0000004607067c36 */ /* 0x000fe20008000000 */
[----:B------:R-:W2:Y:S01]  /*3ed10*/  LDCU UR70, c[0x0][0x3b8] ;  /* 0x00007700ff4677ac */ /* 0x000ea20008000800 */
[----:B------:R-:W-:Y:S01]  /*3ed20*/  LEA.HI.X.SX32 R11, R12, R2, 0x1, P3 ;  /* 0x000000020c0b7211 */ /* 0x000fe200018f0eff */
[----:B------:R-:W-:Y:S01]  /*3ed30*/  STL.64 [R1+0x7d8], R34 ;  /* 0x0007d82201007387 */ /* 0x000fe20000100a00 */
[----:B0-----:R-:W-:-:S04]  /*3ed40*/  IADD3 R4, P4, PT, R9, R3, RZ ;  /* 0x0000000309047210 */ /* 0x001fc80007f9e0ff */
[----:B------:R-:W-:Y:S01]  /*3ed50*/  LEA.HI.X.SX32 R5, R9, R2, 0x1, P4 ;  /* 0x0000000209057211 */ /* 0x000fe200020f0eff */
[----:B------:R0:W-:Y:S01]  /*3ed60*/  STL.64 [R1+0x7b8], R10 ;  /* 0x0007b80a01007387 */ /* 0x0001e20000100a00 */
[----:B------:R-:W-:Y:S01]  /*3ed70*/  VIADD R8, R6, UR45 ;  /* 0x0000002d06087c36 */ /* 0x000fe20008000000 */
[----:B------:R-:W3:Y:S02]  /*3ed80*/  LDCU UR45, c[0x0][0x3b8] ;  /* 0x00007700ff2d77ac */ /* 0x000ee40008000800 */
[----:B------:R4:W-:Y:S01]  /*3ed90*/  STL.64 [R1+0x7b0], R4 ;  /* 0x0007b00401007387 */ /* 0x0009e20000100a00 */
[----:B------:R-:W-:Y:S01]  /*3eda0*/  VIADD R90, R8, UR69 ;  /* 0x00000045085a7c36 */ /* 0x000fe20008000000 */
[----:B------:R-:W5:Y:S01]  /*3edb0*/  LDCU UR69, c[0x0][0x3b8] ;  /* 0x00007700ff4577ac */ /* 0x000f620008000800 */
[-C--:B0-----:R-:W-:Y:S02]  /*3edc0*/  IADD3 R10, P3, PT, R7, R3.reuse, RZ ;  /* 0x00000003070a7210 */ /* 0x081fe40007f7e0ff */
[----:B----4-:R-:W-:-:S04]  /*3edd0*/  IADD3 R4, P4, PT, R6, R3, RZ ;  /* 0x0000000306047210 */ /* 0x010fc80007f9e0ff */
[-C--:B------:R-:W-:Y:S02]  /*3ede0*/  LEA.HI.X.SX32 R5, R6, R2.reuse, 0x1, P4 ;  /* 0x0000000206057211 */ /* 0x080fe400020f0eff */
[-C--:B------:R-:W-:Y:S02]  /*3edf0*/  LEA.HI.X.SX32 R11, R7, R2.reuse, 0x1, P3 ;  /* 0x00000002070b7211 */ /* 0x080fe400018f0eff */
[-C--:B------:R-:W-:Y:S01]  /*3ee00*/  IADD3 R6, P3, PT, R8, R3.reuse, RZ ;  /* 0x0000000308067210 */ /* 0x080fe20007f7e0ff */
[----:B------:R0:W-:Y:S01]  /*3ee10*/  STL.64 [R1+0x798], R4 ;  /* 0x0007980401007387 */ /* 0x0001e20000100a00 */
[----:B------:R-:W-:Y:S01]  /*3ee20*/  VIADD R89, R90, UR29 ;  /* 0x0000001d5a597c36 */ /* 0x000fe20008000000 */
[----:B------:R-:W4:Y:S01]  /*3ee30*/  LDCU UR29, c[0x0][0x3b8] ;  /* 0x00007700ff1d77ac */ /* 0x000f220008000800 */
[-C--:B------:R-:W-:Y:S02]  /*3ee40*/  LEA.HI.X.SX32 R7, R8, R2.reuse, 0x1, P3 ;  /* 0x0000000208077211 */ /* 0x080fe400018f0eff */
[----:B------:R-:W-:Y:S01]  /*3ee50*/  VIADD R85, R89, UR68 ;  /* 0x0000004459557c36 */ /* 0x000fe20008000000 */
[CC--:B0-----:R-:W-:Y:S01]  /*3ee60*/  IADD3 R4, P4, PT, R90.reuse, R3.reuse, RZ ;  /* 0x000000035a047210 */ /* 0x0c1fe20007f9e0ff */
[----:B------:R-:W-:Y:S01]  /*3ee70*/  STL.64 [R1+0x7a0], R10 ;  /* 0x0007a00a01007387 */ /* 0x000fe20000100a00 */
[----:B------:R-:W0:Y:S02]  /*3ee80*/  LDCU UR68, c[0x0][0x3b8] ;  /* 0x00007700ff4477ac */ /* 0x000e240008000800 */
[----:B------:R-:W-:Y:S01]  /*3ee90*/  LEA.HI.X.SX32 R5, R90, R2, 0x1, P4 ;  /* 0x000000025a057211 */ /* 0x000fe200020f0eff */
[----:B------:R1:W-:Y:S01]  /*3eea0*/  STL.64 [R1+0x788], R6 ;  /* 0x0007880601007387 */ /* 0x0003e20000100a00 */
[----:B------:R-:W-:Y:S01]  /*3eeb0*/  VIADD R81, R85, UR44 ;  /* 0x0000002c55517c36 */ /* 0x000fe20008000000 */
[----:B------:R-:W0:Y:S02]  /*3eec0*/  LDCU UR44, c[0x0][0x3b8] ;  /* 0x00007700ff2c77ac */ /* 0x000e240008000800 */
[----:B------:R2:W-:Y:S01]  /*3eed0*/  STL.64 [R1+0x780], R4 ;  /* 0x0007800401007387 */ /* 0x0005e20000100a00 */
[----:B------:R-:W-:Y:S01]  /*3eee0*/  VIADD R80, R81, UR18 ;  /* 0x0000001251507c36 */ /* 0x000fe20008000000 */
[----:B------:R-:W0:Y:S01]  /*3eef0*/  LDCU UR18, c[0x0][0x3b8] ;  /* 0x00007700ff1277ac */ /* 0x000e220008000800 */
[----:B-1----:R-:W-:-:S02]  /*3ef00*/  IADD3 R6, P3, PT, R89, R3, RZ ;  /* 0x0000000359067210 */ /* 0x002fc40007f7e0ff */
[----:B--2---:R-:W-:Y:S02]  /*3ef10*/  IADD3 R4, P4, PT, R85, R3, RZ ;  /* 0x0000000355047210 */ /* 0x004fe40007f9e0ff */
[-C--:B------:R-:W-:Y:S02]  /*3ef20*/  LEA.HI.X.SX32 R7, R89, R2.reuse, 0x1, P3 ;  /* 0x0000000259077211 */ /* 0x080fe400018f0eff */
[----:B------:R-:W-:-:S03]  /*3ef30*/  LEA.HI.X.SX32 R5, R85, R2, 0x1, P4 ;  /* 0x0000000255057211 */ /* 0x000fc600020f0eff */
[----:B------:R1:W-:Y:S01]  /*3ef40*/  STL.64 [R1+0x770], R6 ;  /* 0x0007700601007387 */ /* 0x0003e20000100a00 */
[C---:B------:R-:W-:Y:S01]  /*3ef50*/  VIADD R79, R80.reuse, UR67 ;  /* 0x00000043504f7c36 */ /* 0x040fe20008000000 */
[----:B------:R-:W2:Y:S02]  /*3ef60*/  LDCU UR67, c[0x0][0x3b8] ;  /* 0x00007700ff4377ac */ /* 0x000ea40008000800 */
[----:B------:R0:W-:Y:S01]  /*3ef70*/  STL.64 [R1+0x768], R4 ;  /* 0x0007680401007387 */ /* 0x0001e20000100a00 */
[----:B------:R-:W-:Y:S01]  /*3ef80*/  VIADD R78, R79, UR43 ;  /* 0x0000002b4f4e7c36 */ /* 0x000fe20008000000 */
[----:B------:R-:W2:Y:S01]  /*3ef90*/  LDCU UR43, c[0x0][0x3b8] ;  /* 0x00007700ff2b77ac */ /* 0x000ea20008000800 */
[CC--:B-1----:R-:W-:Y:S02]  /*3efa0*/  IADD3 R6, P3, PT, R81.reuse, R3.reuse, RZ ;  /* 0x0000000351067210 */ /* 0x0c2fe40007f7e0ff */
[----:B0-----:R-:W-:Y:S02]  /*3efb0*/  IADD3 R4, P4, PT, R80, R3, RZ ;  /* 0x0000000350047210 */ /* 0x001fe40007f9e0ff */
[----:B------:R-:W-:-:S02]  /*3efc0*/  LEA.HI.X.SX32 R7, R81, R2, 0x1, P3 ;  /* 0x0000000251077211 */ /* 0x000fc400018f0eff */
[----:B------:R-:W-:-:S03]  /*3efd0*/  LEA.HI.X.SX32 R5, R80, R2, 0x1, P4 ;  /* 0x0000000250057211 */ /* 0x000fc600020f0eff */
[----:B------:R0:W-:Y:S01]  /*3efe0*/  STL.64 [R1+0x760], R6 ;  /* 0x0007600601007387 */ /* 0x0001e20000100a00 */
[C---:B------:R-:W-:Y:S01]  /*3eff0*/  VIADD R77, R78.reuse, UR66 ;  /* 0x000000424e4d7c36 */ /* 0x040fe20008000000 */
[----:B------:R-:W1:Y:S02]  /*3f000*/  LDCU UR66, c[0x0][0x3b8] ;  /* 0x00007700ff4277ac */ /* 0x000e640008000800 */
[----:B------:R2:W-:Y:S01]  /*3f010*/  STL.64 [R1+0x758], R4 ;  /* 0x0007580401007387 */ /* 0x0005e20000100a00 */
[----:B------:R-:W-:Y:S01]  /*3f020*/  VIADD R76, R77, UR10 ;  /* 0x0000000a4d4c7c36 */ /* 0x000fe20008000000 */
[----:B------:R-:W1:Y:S01]  /*3f030*/  LDCU UR10, c[0x0][0x3b8] ;  /* 0x00007700ff0a77ac */ /* 0x000e620008000800 */
[CC--:B0-----:R-:W-:Y:S02]  /*3f040*/  IADD3 R6, P3, PT, R79.reuse, R3.reuse, RZ ;  /* 0x000000034f067210 */ /* 0x0c1fe40007f7e0ff */
[----:B--2---:R-:W-:Y:S02]  /*3f050*/  IADD3 R4, P4, PT, R78, R3, RZ ;  /* 0x000000034e047210 */ /* 0x004fe40007f9e0ff */
[----:B------:R-:W-:-:S02]  /*3f060*/  LEA.HI.X.SX32 R7, R79, R2, 0x1, P3 ;  /* 0x000000024f077211 */ /* 0x000fc400018f0eff */
[----:B------:R-:W-:-:S03]  /*3f070*/  LEA.HI.X.SX32 R5, R78, R2, 0x1, P4 ;  /* 0x000000024e057211 */ /* 0x000fc600020f0eff */
[----:B------:R0:W-:Y:S01]  /*3f080*/  STL.64 [R1+0x740], R6 ;  /* 0x0007400601007387 */ /* 0x0001e20000100a00 */
[C---:B------:R-:W-:Y:S01]  /*3f090*/  VIADD R75, R76.reuse, UR28 ;  /* 0x0000001c4c4b7c36 */ /* 0x040fe20008000000 */
[----:B------:R-:W2:Y:S02]  /*3f0a0*/  LDCU UR28, c[0x0][0x3b8] ;  /* 0x00007700ff1c77ac */ /* 0x000ea40008000800 */
[----:B------:R1:W-:Y:S01]  /*3f0b0*/  STL.64 [R1+0x738], R4 ;  /* 0x0007380401007387 */ /* 0x0003e20000100a00 */
[----:B------:R-:W-:Y:S01]  /*3f0c0*/  VIADD R74, R75, UR65 ;  /* 0x000000414b4a7c36 */ /* 0x000fe20008000000 */
[----:B------:R-:W2:Y:S01]  /*3f0d0*/  LDCU UR65, c[0x0][0x3b8] ;  /* 0x00007700ff4177ac */ /* 0x000ea20008000800 */
[-C--:B0-----:R-:W-:Y:S02]  /*3f0e0*/  IADD3 R6, P3, PT, R77, R3.reuse, RZ ;  /* 0x000000034d067210 */ /* 0x081fe40007f7e0ff */
[----:B-1----:R-:W-:-:S04]  /*3f0f0*/  IADD3 R4, P4, PT, R76, R3, RZ ;  /* 0x000000034c047210 */ /* 0x002fc80007f9e0ff */
[-C--:B------:R-:W-:Y:S02]  /*3f100*/  LEA.HI.X.SX32 R5, R76, R2.reuse, 0x1, P4 ;  /* 0x000000024c057211 */ /* 0x080fe400020f0eff */
[-C--:B------:R-:W-:Y:S02]  /*3f110*/  LEA.HI.X.SX32 R7, R77, R2.reuse, 0x1, P3 ;  /* 0x000000024d077211 */ /* 0x080fe400018f0eff */
[CC--:B------:R-:W-:Y:S01]  /*3f120*/  IADD3 R34, P3, PT, R75.reuse, R3.reuse, RZ ;  /* 0x000000034b227210 */ /* 0x0c0fe20007f7e0ff */
[----:B------:R0:W-:Y:S01]  /*3f130*/  STL.64 [R1+0x728], R4 ;  /* 0x0007280401007387 */ /* 0x0001e20000100a00 */
[C---:B------:R-:W-:Y:S01]  /*3f140*/  VIADD R73, R74.reuse, UR42 ;  /* 0x0000002a4a497c36 */ /* 0x040fe20008000000 */
[----:B------:R-:W1:Y:S01]  /*3f150*/  LDCU UR42, c[0x0][0x3b8] ;  /* 0x00007700ff2a77ac */ /* 0x000e620008000800 */
        /* <DEDUP_REMOVED lines=13> */
[C---:B--2---:R-:W-:Y:S02]  /*3f230*/  IADD3 R4, P4, PT, R72.reuse, R3, RZ ;  /* 0x0000000348047210 */ /* 0x044fe40007f9e0ff */
        /* <DEDUP_REMOVED lines=23> */
[----:B------:R-:W-:Y:S01]  /*3f3b0*/  VIADD R84, R82, UR40 ;  /* 0x0000002852547c36 */ /* 0x000fe20008000000 */
[----:B------:R-:W2:Y:S02]  /*3f3c0*/  LDCU UR40, c[0x0][0x3b8] ;  /* 0x00007700ff2877ac */ /* 0x000ea40008000800 */
[----:B------:R1:W-:Y:S01]  /*3f3d0*/  STL.64 [R1+0x6d8], R4 ;  /* 0x0006d80401007387 */ /* 0x0003e20000100a00 */
[----:B------:R-:W-:Y:S01]  /*3f3e0*/  VIADD R86, R84, UR61 ;  /* 0x0000003d54567c36 */ /* 0x000fe20008000000 */
[----:B------:R-:W2:Y:S01]  /*3f3f0*/  LDCU UR61, c[0x0][0x3b8] ;  /* 0x00007700ff3d77ac */ /* 0x000ea20008000800 */
[CC--:B0-----:R-:W-:Y:S02]  /*3f400*/  IADD3 R34, P3, PT, R83.reuse, R3.reuse, RZ ;  /* 0x0000000353227210 */ /* 0x0c1fe40007f7e0ff */
[----:B-1----:R-:W-:Y:S02]  /*3f410*/  IADD3 R4, P4, PT, R82, R3, RZ ;  /* 0x0000000352047210 */ /* 0x002fe40007f9e0ff */
[----:B------:R-:W-:-:S02]  /*3f420*/  LEA.HI.X.SX32 R35, R83, R2, 0x1, P3 ;  /* 0x0000000253237211 */ /* 0x000fc400018f0eff */
[----:B------:R-:W-:-:S03]  /*3f430*/  LEA.HI.X.SX32 R5, R82, R2, 0x1, P4 ;  /* 0x0000000252057211 */ /* 0x000fc600020f0eff */
[----:B------:R0:W-:Y:S01]  /*3f440*/  STL.64 [R1+0x6d0], R34 ;  /* 0x0006d02201007387 */ /* 0x0001e20000100a00 */
[----:B------:R-:W-:Y:S01]  /*3f450*/  VIADD R88, R86, UR6 ;  /* 0x0000000656587c36 */ /* 0x000fe20008000000 */
[----:B------:R-:W1:Y:S02]  /*3f460*/  LDCU UR6, c[0x0][0x3b8] ;  /* 0x00007700ff0677ac */ /* 0x000e640008000800 */
[----:B------:R2:W-:Y:S01]  /*3f470*/  STL.64 [R1+0x6c8], R4 ;  /* 0x0006c80401007387 */ /* 0x0005e20000100a00 */
[----:B------:R-:W-:Y:S01]  /*3f480*/  VIADD R87, R88, UR60 ;  /* 0x0000003c58577c36 */ /* 0x000fe20008000000 */
[----:B------:R-:W1:Y:S01]  /*3f490*/  LDCU UR60, c[0x0][0x3b8] ;  /* 0x00007700ff3c77ac */ /* 0x000e620008000800 */
[-C--:B0-----:R-:W-:Y:S02]  /*3f4a0*/  IADD3 R34, P3, PT, R84, R3.reuse, RZ ;  /* 0x0000000354227210 */ /* 0x081fe40007f7e0ff */
        /* <DEDUP_REMOVED lines=32> */
[-C--:B------:R-:W-:Y:S02]  /*3f6b0*/  LEA.HI.X.SX32 R5, R30, R2.reuse, 0x1, P4 ;  /* 0x000000021e057211 */ /* 0x080fe400020f0eff */
[CC--:B------:R-:W-:Y:S01]  /*3f6c0*/  IADD3 R30, P3, PT, R32.reuse, R3.reuse, RZ ;  /* 0x00000003201e7210 */ /* 0x0c0fe20007f7e0ff */
[----:B------:R-:W-:Y:S01]  /*3f6d0*/  STL.64 [R1+0x688], R34 ;  /* 0x0006882201007387 */ /* 0x000fe20000100a00 */
[----:B------:R-:W-:Y:S01]  /*3f6e0*/  VIADD R27, R29, UR25 ;  /* 0x000000191d1b7c36 */ /* 0x000fe20008000000 */
[----:B------:R-:W0:Y:S02]  /*3f6f0*/  LDCU UR25, c[0x0][0x3b8] ;  /* 0x00007700ff1977ac */ /* 0x000e240008000800 */
[----:B------:R1:W-:Y:S01]  /*3f700*/  STL.64 [R1+0x680], R4 ;  /* 0x0006800401007387 */ /* 0x0003e20000100a00 */
[----:B------:R-:W-:Y:S01]  /*3f710*/  LEA.HI.X.SX32 R31, R32, R2, 0x1, P3 ;  /* 0x00000002201f7211 */ /* 0x000fe200018f0eff */
[----:B------:R-:W-:Y:S01]  /*3f720*/  VIADD R26, R27, UR57 ;  /* 0x000000391b1a7c36 */ /* 0x000fe20008000000 */
[----:B------:R-:W0:Y:S01]  /*3f730*/  LDCU UR57, c[0x0][0x3b8] ;  /* 0x00007700ff3977ac */ /* 0x000e220008000800 */
[----:B-1----:R-:W-:-:S04]  /*3f740*/  IADD3 R4, P4, PT, R29, R3, RZ ;  /* 0x000000031d047210 */ /* 0x002fc80007f9e0ff */
[----:B------:R-:W-:Y:S01]  /*3f750*/  LEA.HI.X.SX32 R5, R29, R2, 0x1, P4 ;  /* 0x000000021d057211 */ /* 0x000fe200020f0eff */
[----:B------:R1:W-:Y:S01]  /*3f760*/  STL.64 [R1+0x670], R30 ;  /* 0x0006701e01007387 */ /* 0x0003e20000100a00 */
[----:B------:R-:W-:Y:S01]  /*3f770*/  VIADD R28, R26, UR37 ;  /* 0x000000251a1c7c36 */ /* 0x000fe20008000000 */
[----:B------:R-:W0:Y:S02]  /*3f780*/  LDCU UR37, c[0x0][0x3b8] ;  /* 0x00007700ff2577ac */ /* 0x000e240008000800 */
[----:B------:R2:W-:Y:S01]  /*3f790*/  STL.64 [R1+0x668], R4 ;  /* 0x0006680401007387 */ /* 0x0005e20000100a00 */
[----:B------:R-:W-:Y:S01]  /*3f7a0*/  VIADD R25, R28, UR56 ;  /* 0x000000381c197c36 */ /* 0x000fe20008000000 */
[----:B------:R-:W0:Y:S01]  /*3f7b0*/  LDCU UR56, c[0x0][0x3b8] ;  /* 0x00007700ff3877ac */ /* 0x000e220008000800 */
[-C--:B-1----:R-:W-:Y:S02]  /*3f7c0*/  IADD3 R30, P3, PT, R27, R3.reuse, RZ ;  /* 0x000000031b1e7210 */ /* 0x082fe40007f7e0ff */
[----:B--2---:R-:W-:-:S02]  /*3f7d0*/  IADD3 R4, P4, PT, R26, R3, RZ ;  /* 0x000000031a047210 */ /* 0x004fc40007f9e0ff */
[-C--:B------:R-:W-:Y:S02]  /*3f7e0*/  LEA.HI.X.SX32 R31, R27, R2.reuse, 0x1, P3 ;  /* 0x000000021b1f7211 */ /* 0x080fe400018f0eff */
[-C--:B------:R-:W-:Y:S02]  /*3f7f0*/  LEA.HI.X.SX32 R5, R26, R2.reuse, 0x1, P4 ;  /* 0x000000021a057211 */ /* 0x080fe400020f0eff */
[CC--:B------:R-:W-:Y:S01]  /*3f800*/  IADD3 R26, P3, PT, R28.reuse, R3.reuse, RZ ;  /* 0x000000031c1a7210 */ /* 0x0c0fe20007f7e0ff */
[----:B------:R-:W-:Y:S01]  /*3f810*/  STL.64 [R1+0x660], R30 ;  /* 0x0006601e01007387 */ /* 0x000fe20000100a00 */
[----:B------:R-:W-:Y:S01]  /*3f820*/  VIADD R23, R25, UR11 ;  /* 0x0000000b19177c36 */ /* 0x000fe20008000000 */
[----:B------:R-:W1:Y:S02]  /*3f830*/  LDCU UR11, c[0x0][0x3b8] ;  /* 0x00007700ff0b77ac */ /* 0x000e640008000800 */
[----:B------:R2:W-:Y:S01]  /*3f840*/  STL.64 [R1+0x658], R4 ;  /* 0x0006580401007387 */ /* 0x0005e20000100a00 */
[----:B------:R-:W-:Y:S01]  /*3f850*/  LEA.HI.X.SX32 R27, R28, R2, 0x1, P3 ;  /* 0x000000021c1b7211 */ /* 0x000fe200018f0eff */
[----:B------:R-:W-:Y:S01]  /*3f860*/  VIADD R22, R23, UR15 ;  /* 0x0000000f17167c36 */ /* 0x000fe20008000000 */
[----:B------:R-:W0:Y:S01]  /*3f870*/  LDCU UR15, c[0x0][0x3b8] ;  /* 0x00007700ff0f77ac */ /* 0x000e220008000800 */
[----:B--2---:R-:W-:-:S04]  /*3f880*/  IADD3 R4, P4, PT, R25, R3, RZ ;  /* 0x0000000319047210 */ /* 0x004fc80007f9e0ff */
[----:B------:R-:W-:Y:S01]  /*3f890*/  LEA.HI.X.SX32 R5, R25, R2, 0x1, P4 ;  /* 0x0000000219057211 */ /* 0x000fe200020f0eff */
[----:B------:R2:W-:Y:S01]  /*3f8a0*/  STL.64 [R1+0x648], R26 ;  /* 0x0006481a01007387 */ /* 0x0005e20000100a00 */
[----:B------:R-:W-:Y:S01]  /*3f8b0*/  VIADD R24, R22, UR55 ;  /* 0x0000003716187c36 */ /* 0x000fe20008000000 */
[----:B------:R-:W0:Y:S02]  /*3f8c0*/  LDCU UR55, c[0x0][0x3b8] ;  /* 0x00007700ff3777ac */ /* 0x000e240008000800 */
[----:B------:R1:W-:Y:S01]  /*3f8d0*/  STL.64 [R1+0x640], R4 ;  /* 0x0006400401007387 */ /* 0x0003e20000100a00 */
[----:B------:R-:W-:Y:S01]  /*3f8e0*/  VIADD R21, R24, UR36 ;  /* 0x0000002418157c36 */ /* 0x000fe20008000000 */
[----:B------:R-:W0:Y:S01]  /*3f8f0*/  LDCU UR36, c[0x0][0x3b8] ;  /* 0x00007700ff2477ac */ /* 0x000e220008000800 */
[-C--:B--2---:R-:W-:Y:S02]  /*3f900*/  IADD3 R26, P3, PT, R23, R3.reuse, RZ ;  /* 0x00000003171a7210 */ /* 0x084fe40007f7e0ff */
[----:B-1----:R-:W-:-:S02]  /*3f910*/  IADD3 R4, P4, PT, R22, R3, RZ ;  /* 0x0000000316047210 */ /* 0x002fc40007f9e0ff */
        /* <DEDUP_REMOVED lines=92> */
[C---:B------:R-:W-:Y:S01]  /*3fee0*/  VIADD R77, R78.reuse, UR32 ;  /* 0x000000204e4d7c36 */ /* 0x040fe20008000000 */
[----:B------:R-:W0:Y:S02]  /*3fef0*/  LDCU UR32, c[0x0][0x3b8] ;  /* 0x00007700ff2077ac */ /* 0x000e240008000800 */
[----:B------:R1:W-:Y:S01]  /*3ff00*/  STL.64 [R1+0x558], R4 ;  /* 0x0005580401007387 */ /* 0x0003e20000100a00 */
[----:B------:R-:W-:Y:S01]  /*3ff10*/  VIADD R76, R77, UR73 ;  /* 0x000000494d4c7c36 */ /* 0x000fe20008000000 */
[----:B------:R-:W0:Y:S01]  /*3ff20*/  LDCU UR73, c[0x0][0x3b8] ;  /* 0x00007700ff4977ac */ /* 0x000e220008000800 */
[-C--:B--2---:R-:W-:Y:S02]  /*3ff30*/  IADD3 R6, P3, PT, R79, R3.reuse, RZ ;  /* 0x000000034f067210 */ /* 0x084fe40007f7e0ff */
[----:B-1----:R-:W-:-:S02]  /*3ff40*/  IADD3 R4, P4, PT, R78, R3, RZ ;  /* 0x000000034e047210 */ /* 0x002fc40007f9e0ff */
[-C--:B------:R-:W-:Y:S02]  /*3ff50*/  LEA.HI.X.SX32 R7, R79, R2.reuse, 0x1, P3 ;  /* 0x000000024f077211 */ /* 0x080fe400018f0eff */
[----:B------:R-:W-:-:S03]  /*3ff60*/  LEA.HI.X.SX32 R5, R78, R2, 0x1, P4 ;  /* 0x000000024e057211 */ /* 0x000fc600020f0eff */
[----:B------:R1:W-:Y:S01]  /*3ff70*/  STL.64 [R1+0x540], R6 ;  /* 0x0005400601007387 */ /* 0x0003e20000100a00 */
[----:B------:R-:W-:-:S03]  /*3ff80*/  VIADD R75, R76, UR74 ;  /* 0x0000004a4c4b7c36 */ /* 0x000fc60008000000 */
[----:B------:R2:W-:Y:S01]  /*3ff90*/  STL.64 [R1+0x538], R4 ;  /* 0x0005380401007387 */ /* 0x0005e20000100a00 */
[----:B------:R-:W-:Y:S01]  /*3ffa0*/  VIADD R74, R75, UR5 ;  /* 0x000000054b4a7c36 */ /* 0x000fe20008000000 */
[----:B------:R-:W0:Y:S01]  /*3ffb0*/  LDCU UR5, c[0x0][0x3b8] ;  /* 0x00007700ff0577ac */ /* 0x000e220008000800 */
[CC--:B-1----:R-:W-:Y:S02]  /*3ffc0*/  IADD3 R6, P3, PT, R77.reuse, R3.reuse, RZ ;  /* 0x000000034d067210 */ /* 0x0c2fe40007f7e0ff */
        /* <DEDUP_REMOVED lines=12> */
[----:B------:R-:W-:Y:S02]  /*40090*/  LEA.HI.X.SX32 R5, R74, R2, 0x1, P4 ;  /* 0x000000024a057211 */ /* 0x000fe400020f0eff */
[----:B------:R-:W-:Y:S01]  /*400a0*/  IADD3 R18, P3, PT, R73, R3, RZ ;  /* 0x0000000349127210 */ /* 0x000fe20007f7e0ff */
[----:B------:R-:W-:Y:S01]  /*400b0*/  STL.64 [R1+0x508], R6 ;  /* 0x0005080601007387 */ /* 0x000fe20000100a00 */
[----:B------:R-:W-:-:S03]  /*400c0*/  VIADD R71, R72, UR71 ;  /* 0x0000004748477c36 */ /* 0x000fc60008000000 */
[----:B------:R0:W-:Y:S01]  /*400d0*/  STL.64 [R1+0x500], R4 ;  /* 0x0005000401007387 */ /* 0x0001e20000100a00 */
[----:B------:R-:W-:Y:S01]  /*400e0*/  LEA.HI.X.SX32 R19, R73, R2, 0x1, P3 ;  /* 0x0000000249137211 */ /* 0x000fe200018f0eff */
[----:B------:R-:W-:Y:S01]  /*400f0*/  VIADD R70, R71, UR47 ;  /* 0x0000002f47467c36 */ /* 0x000fe20008000000 */
[----:B------:R-:W1:Y:S01]  /*40100*/  LDCU UR47, c[0x0][0x3b8] ;  /* 0x00007700ff2f77ac */ /* 0x000e620008000800 */
[----:B0-----:R-:W-:-:S04]  /*40110*/  IADD3 R4, P4, PT, R72, R3, RZ ;  /* 0x0000000348047210 */ /* 0x001fc80007f9e0ff */
[-C--:B------:R-:W-:Y:S01]  /*40120*/  LEA.HI.X.SX32 R5, R72, R2.reuse, 0x1, P4 ;  /* 0x0000000248057211 */ /* 0x080fe200020f0eff */
[----:B------:R0:W-:Y:S01]  /*40130*/  STL.64 [R1+0x4e8], R18 ;  /* 0x0004e81201007387 */ /* 0x0001e20000100a00 */
[C---:B------:R-:W-:Y:S01]  /*40140*/  VIADD R69, R70.reuse, UR13 ;  /* 0x0000000d46457c36 */ /* 0x040fe20008000000 */
[----:B------:R-:W1:Y:S02]  /*40150*/  LDCU UR13, c[0x0][0x3b8] ;  /* 0x00007700ff0d77ac */ /* 0x000e640008000800 */
[----:B------:R2:W-:Y:S01]  /*40160*/  STL.64 [R1+0x4e0], R4 ;  /* 0x0004e00401007387 */ /* 0x0005e20000100a00 */
[----:B------:R-:W-:Y:S01]  /*40170*/  VIADD R68, R69, UR48 ;  /* 0x0000003045447c36 */ /* 0x000fe20008000000 */
        /* <DEDUP_REMOVED lines=15> */
[----:B------:R-:W-:-:S03]  /*40270*/  VIADD R82, R80, UR72 ;  /* 0x0000004850527c36 */ /* 0x000fc60008000000 */
[----:B------:R1:W-:Y:S01]  /*40280*/  STL.64 [R1+0x4c8], R4 ;  /* 0x0004c80401007387 */ /* 0x0003e20000100a00 */
[----:B------:R-:W-:Y:S01]  /*40290*/  VIADD R83, R82, UR70 ;  /* 0x0000004652537c36 */ /* 0x000fe20008000000 */
[CC--:B0-----:R-:W-:Y:S02]  /*402a0*/  IADD3 R18, P3, PT, R81.reuse, R3.reuse, RZ ;  /* 0x0000000351127210 */ /* 0x0c1fe40007f7e0ff */
[C---:B-1----:R-:W-:Y:S02]  /*402b0*/  IADD3 R4, P4, PT, R80.reuse, R3, RZ ;  /* 0x0000000350047210 */ /* 0x042fe40007f9e0ff */
[-C--:B------:R-:W-:Y:S02]  /*402c0*/  LEA.HI.X.SX32 R19, R81, R2.reuse, 0x1, P3 ;  /* 0x0000000251137211 */ /* 0x080fe400018f0eff */
[----:B------:R-:W-:-:S03]  /*402d0*/  LEA.HI.X.SX32 R5, R80, R2, 0x1, P4 ;  /* 0x0000000250057211 */ /* 0x000fc600020f0eff */
[----:B------:R0:W-:Y:S01]  /*402e0*/  STL.64 [R1+0x440], R18 ;  /* 0x0004401201007387 */ /* 0x0001e20000100a00 */
[----:B------:R-:W-:Y:S01]  /*402f0*/  VIADD R85, R83, UR30 ;  /* 0x0000001e53557c36 */ /* 0x000fe20008000000 */
[----:B------:R-:W1:Y:S02]  /*40300*/  LDCU UR30, c[0x0][0x3b8] ;  /* 0x00007700ff1e77ac */ /* 0x000e640008000800 */
[----:B------:R2:W-:Y:S01]  /*40310*/  STL.64 [R1+0x4c0], R4 ;  /* 0x0004c00401007387 */ /* 0x0005e20000100a00 */
[----:B---3--:R-:W-:Y:S01]  /*40320*/  VIADD R84, R85, UR45 ;  /* 0x0000002d55547c36 */ /* 0x008fe20008000000 */
[----:B------:R-:W3:Y:S01]  /*40330*/  LDCU UR45, c[0x0][0x3b8] ;  /* 0x00007700ff2d77ac */ /* 0x000ee20008000800 */
[CC--:B0-----:R-:W-:Y:S02]  /*40340*/  IADD3 R18, P3, PT, R82.reuse, R3.reuse, RZ ;  /* 0x0000000352127210 */ /* 0x0c1fe40007f7e0ff */
[----:B--2---:R-:W-:Y:S02]  /*40350*/  IADD3 R4, P4, PT, R83, R3, RZ ;  /* 0x0000000353047210 */ /* 0x004fe40007f9e0ff */
[----:B------:R-:W-:-:S02]  /*40360*/  LEA.HI.X.SX32 R19, R82, R2, 0x1, P3 ;  /* 0x0000000252137211 */ /* 0x000fc400018f0eff */
[----:B------:R-:W-:-:S03]  /*40370*/  LEA.HI.X.SX32 R5, R83, R2, 0x1, P4 ;  /* 0x0000000253057211 */ /* 0x000fc600020f0eff */
[----:B------:R0:W-:Y:S01]  /*40380*/  STL.64 [R1+0x438], R18 ;  /* 0x0004381201007387 */ /* 0x0001e20000100a00 */
[C---:B----4-:R-:W-:Y:S01]  /*40390*/  VIADD R87, R84.reuse, UR29 ;  /* 0x0000001d54577c36 */ /* 0x050fe20008000000 */
[----:B------:R-:W2:Y:S02]  /*403a0*/  LDCU UR29, c[0x0][0x3b8] ;  /* 0x00007700ff1d77ac */ /* 0x000ea40008000800 */
[----:B------:R4:W-:Y:S01]  /*403b0*/  STL.64 [R1+0x4b8], R4 ;  /* 0x0004b80401007387 */ /* 0x0009e20000100a00 */
[----:B------:R-:W-:Y:S01]  /*403c0*/  VIADD R86, R87, UR68 ;  /* 0x0000004457567c36 */ /* 0x000fe20008000000 */
[CC--:B0-----:R-:W-:Y:S02]  /*403d0*/  IADD3 R18, P3, PT, R85.reuse, R3.reuse, RZ ;  /* 0x0000000355127210 */ /* 0x0c1fe40007f7e0ff */
[----:B----4-:R-:W-:Y:S02]  /*403e0*/  IADD3 R4, P4, PT, R84, R3, RZ ;  /* 0x0000000354047210 */ /* 0x010fe40007f9e0ff */
[----:B------:R-:W-:-:S02]  /*403f0*/  LEA.HI.X.SX32 R19, R85, R2, 0x1, P3 ;  /* 0x0000000255137211 */ /* 0x000fc400018f0eff */
[----:B------:R-:W-:-:S03]  /*40400*/  LEA.HI.X.SX32 R5, R84, R2, 0x1, P4 ;  /* 0x0000000254057211 */ /* 0x000fc600020f0eff */
[----:B------:R0:W-:Y:S01]  /*40410*/  STL.64 [R1+0x430], R18 ;  /* 0x0004301201007387 */ /* 0x0001e20000100a00 */
[----:B------:R-:W-:Y:S01]  /*40420*/  VIADD R90, R86, UR44 ;  /* 0x0000002c565a7c36 */ /* 0x000fe20008000000 */
[----:B------:R-:W4:Y:S02]  /*40430*/  LDCU UR44, c[0x0][0x3b8] ;  /* 0x00007700ff2c77ac */ /* 0x000f240008000800 */
        /* <DEDUP_REMOVED lines=11> */
[----:B------:R-:W2:Y:S01]  /*404f0*/  LDCU UR43, c[0x0][0x3b8] ;  /* 0x00007700ff2b77ac */ /* 0x000ea20008000800 */
[-C--:B0-----:R-:W-:Y:S02]  /*40500*/  IADD3 R18, P3, PT, R90, R3.reuse, RZ ;  /* 0x000000035a127210 */ /* 0x081fe40007f7e0ff */
[----:B-1----:R-:W-:Y:S02]  /*40510*/  IADD3 R4, P4, PT, R92, R3, RZ ;  /* 0x000000035c047210 */ /* 0x002fe40007f9e0ff */
[-C--:B------:R-:W-:Y:S02]  /*40520*/  LEA.HI.X.SX32 R19, R90, R2.reuse, 0x1, P3 ;  /* 0x000000025a137211 */ /* 0x080fe400018f0eff */
[----:B------:R-:W-:-:S03]  /*40530*/  LEA.HI.X.SX32 R5, R92, R2, 0x1, P4 ;  /* 0x000000025c057211 */ /* 0x000fc600020f0eff */
[----:B------:R0:W-:Y:S01]  /*40540*/  STL.64 [R1+0x420], R18 ;  /* 0x0004201201007387 */ /* 0x0001e20000100a00 */
[----:B------:R-:W-:-:S03]  /*40550*/  VIADD R15, R17, UR66 ;  /* 0x00000042110f7c36 */ /* 0x000fc60008000000 */
[----:B------:R1:W-:Y:S01]  /*40560*/  STL.64 [R1+0x4a0], R4 ;  /* 0x0004a00401007387 */ /* 0x0003e20000100a00 */
[----:B------:R-:W-:Y:S01]  /*40570*/  VIADD R14, R15, UR10 ;  /* 0x0000000a0f0e7c36 */ /* 0x000fe20008000000 */
[----:B------:R-:W2:Y:S01]  /*40580*/  LDCU UR10, c[0x0][0x3b8] ;  /* 0x00007700ff0a77ac */ /* 0x000ea20008000800 */
        /* <DEDUP_REMOVED lines=8> */
[----:B------:R-:W-:Y:S01]  /*40610*/  VIADD R13, R16, UR65 ;  /* 0x00000041100d7c36 */ /* 0x000fe20008000000 */
[CC--:B0-----:R-:W-:Y:S02]  /*40620*/  IADD3 R18, P3, PT, R15.reuse, R3.reuse, RZ ;  /* 0x000000030f127210 */ /* 0x0c1fe40007f7e0ff */
[----:B--2---:R-:W-:Y:S02]  /*40630*/  IADD3 R4, P4, PT, R14, R3, RZ ;  /* 0x000000030e047210 */ /* 0x004fe40007f9e0ff */
        /* <DEDUP_REMOVED lines=20> */
[----:B------:R-:W-:Y:S02]  /*40780*/  LEA.HI.X.SX32 R5, R10, R2, 0x1, P4 ;  /* 0x000000020a057211 */ /* 0x000fe400020f0eff */
[----:B------:R-:W-:Y:S01]  /*40790*/  IADD3 R10, P3, PT, R12, R3, RZ ;  /* 0x000000030c0a7210 */ /* 0x000fe20007f7e0ff */
[----:B------:R-:W-:Y:S01]  /*407a0*/  STL.64 [R1+0x400], R14 ;  /* 0x0004000e01007387 */ /* 0x000fe20000100a00 */
[----:B------:R-:W-:-:S03]  /*407b0*/  VIADD R89, R9, UR63 ;  /* 0x0000003f09597c36 */ /* 0x000fc60008000000 */
[----:B------:R1:W-:Y:S01]  /*407c0*/  STL.64 [R1+0x480], R4 ;  /* 0x0004800401007387 */ /* 0x0003e20000100a00 */
[----:B------:R-:W-:Y:S01]  /*407d0*/  LEA.HI.X.SX32 R11, R12, R2, 0x1, P3 ;  /* 0x000000020c0b7211 */ /* 0x000fe200018f0eff */
[----:B------:R-:W-:Y:S01]  /*407e0*/  VIADD R8, R89, UR27 ;  /* 0x0000001b59087c36 */ /* 0x000fe20008000000 */
[----:B------:R-:W2:Y:S01]  /*407f0*/  LDCU UR27, c[0x0][0x3b8] ;  /* 0x00007700ff1b77ac */ /* 0x000ea20008000800 */
[----:B-1----:R-:W-:-:S04]  /*40800*/  IADD3 R4, P4, PT, R9, R3, RZ ;  /* 0x0000000309047210 */ /* 0x002fc80007f9e0ff */
[----:B------:R-:W-:Y:S01]  /*40810*/  LEA.HI.X.SX32 R5, R9, R2, 0x1, P4 ;  /* 0x0000000209057211 */ /* 0x000fe200020f0eff */
[----:B------:R1:W-:Y:S01]  /*40820*/  STL.64 [R1+0x340], R10 ;  /* 0x0003400a01007387 */ /* 0x0003e20000100a00 */
[----:B------:R-:W-:-:S03]  /*40830*/  VIADD R7, R8, UR62 ;  /* 0x0000003e08077c36 */ /* 0x000fc60008000000 */
[----:B------:R0:W-:Y:S01]  /*40840*/  STL.64 [R1+0x478], R4 ;  /* 0x0004780401007387 */ /* 0x0001e20000100a00 */
[----:B------:R-:W-:Y:S01]  /*40850*/  VIADD R6, R7, UR12 ;  /* 0x0000000c07067c36 */ /* 0x000fe20008000000 */
[----:B------:R-:W2:Y:S01]  /*40860*/  LDCU UR12, c[0x0][0x3b8] ;  /* 0x00007700ff0c77ac */ /* 0x000ea20008000800 */
[CC--:B-1----:R-:W-:Y:S02]  /*40870*/  IADD3 R10, P3, PT, R89.reuse, R3.reuse, RZ ;  /* 0x00000003590a7210 */ /* 0x0c2fe40007f7e0ff */
[C---:B0-----:R-:W-:Y:S02]  /*40880*/  IADD3 R4, P4, PT, R8.reuse, R3, RZ ;  /* 0x0000000308047210 */ /* 0x041fe40007f9e0ff */
[-C--:B------:R-:W-:Y:S02]  /*40890*/  LEA.HI.X.SX32 R11, R89, R2.reuse, 0x1, P3 ;  /* 0x00000002590b7211 */ /* 0x080fe400018f0eff */
[----:B------:R-:W-:-:S03]  /*408a0*/  LEA.HI.X.SX32 R5, R8, R2, 0x1, P4 ;  /* 0x0000000208057211 */ /* 0x000fc600020f0eff */
        /* <DEDUP_REMOVED lines=14> */
[-C--:B0-----:R-:W-:Y:S02]  /*40990*/  IADD3 R10, P3, PT, R93, R3.reuse, RZ ;  /* 0x000000035d0a7210 */ /* 0x081fe40007f7e0ff */
        /* <DEDUP_REMOVED lines=14> */
[----:B------:R-:W-:-:S03]  /*40a80*/  VIADD R73, R74, UR59 ;  /* 0x0000003b4a497c36 */ /* 0x000fc60008000000 */
[----:B------:R2:W-:Y:S01]  /*40a90*/  STL.64 [R1+0x458], R4 ;  /* 0x0004580401007387 */ /* 0x0005e20000100a00 */
[----:B------:R-:W-:Y:S01]  /*40aa0*/  VIADD R72, R73, UR16 ;  /* 0x0000001049487c36 */ /* 0x000fe20008000000 */
[----:B------:R-:W1:Y:S01]  /*40ab0*/  LDCU UR16, c[0x0][0x3b8] ;  /* 0x00007700ff1077ac */ /* 0x000e620008000800 */
[CC--:B0-----:R-:W-:Y:S02]  /*40ac0*/  IADD3 R10, P3, PT, R75.reuse, R3.reuse, RZ ;  /* 0x000000034b0a7210 */ /* 0x0c1fe40007f7e0ff */
[C---:B--2---:R-:W-:Y:S02]  /*40ad0*/  IADD3 R4, P4, PT, R74.reuse, R3, RZ ;  /* 0x000000034a047210 */ /* 0x044fe40007f9e0ff */
[-C--:B------:R-:W-:Y:S02]  /*40ae0*/  LEA.HI.X.SX32 R11, R75, R2.reuse, 0x1, P3 ;  /* 0x000000024b0b7211 */ /* 0x080fe400018f0eff */
        /* <DEDUP_REMOVED lines=91> */
[----:B0-----:R-:W-:-:S04]  /*410a0*/  IADD3 R4, P4, PT, R6, R3, RZ ;  /* 0x0000000306047210 */ /* 0x001fc80007f9e0ff */
[-C--:B------:R-:W-:Y:S01]  /*410b0*/  LEA.HI.X.SX32 R5, R6, R2.reuse, 0x1, P4 ;  /* 0x0000000206057211 */ /* 0x080fe200020f0eff */
[----:B------:R-:W-:Y:S01]  /*410c0*/  STL.64 [R1+0x310], R8 ;  /* 0x0003100801007387 */ /* 0x000fe20000100a00 */
[CC--:B------:R-:W-:Y:S01]  /*410d0*/  IADD3 R6, P3, PT, R93.reuse, R3.reuse, RZ ;  /* 0x000000035d067210 */ /* 0x0c0fe20007f7e0ff */
[C---:B------:R-:W-:Y:S02]  /*410e0*/  VIADD R91, R92.reuse, UR50 ;  /* 0x000000325c5b7c36 */ /* 0x040fe40008000000 */
[----:B------:R0:W-:Y:S01]  /*410f0*/  STL.64 [R1+0x6b0], R4 ;  /* 0x0006b00401007387 */ /* 0x0001e20000100a00 */
[----:B------:R-:W-:Y:S01]  /*41100*/  LEA.HI.X.SX32 R7, R93, R2, 0x1, P3 ;  /* 0x000000025d077211 */ /* 0x000fe200018f0eff */
[----:B------:R-:W-:Y:S01]  /*41110*/  VIADD R90, R91, UR33 ;  /* 0x000000215b5a7c36 */ /* 0x000fe20008000000 */
[----:B------:R-:W1:Y:S01]  /*41120*/  LDCU UR33, c[0x0][0x3b8] ;  /* 0x00007700ff2177ac */ /* 0x000e620008000800 */
[----:B0-----:R-:W-:-:S04]  /*41130*/  IADD3 R4, P4, PT, R92, R3, RZ ;  /* 0x000000035c047210 */ /* 0x001fc80007f9e0ff */
[-C--:B------:R-:W-:Y:S01]  /*41140*/  LEA.HI.X.SX32 R5, R92, R2.reuse, 0x1, P4 ;  /* 0x000000025c057211 */ /* 0x080fe200020f0eff */
[----:B------:R-:W-:Y:S01]  /*41150*/  STL.64 [R1+0x300], R6 ;  /* 0x0003000601007387 */ /* 0x000fe20000100a00 */
[CC--:B------:R-:W-:Y:S01]  /*41160*/  IADD3 R92, P3, PT, R91.reuse, R3.reuse, RZ ;  /* 0x000000035b5c7210 */ /* 0x0c0fe20007f7e0ff */
[----:B------:R-:W-:Y:S01]  /*41170*/  VIADD R88, R90, UR14 ;  /* 0x0000000e5a587c36 */ /* 0x000fe20008000000 */
[----:B------:R-:W0:Y:S01]  /*41180*/  LDCU UR14, c[0x0][0x3b8] ;  /* 0x00007700ff0e77ac */ /* 0x000e220008000800 */
[----:B------:R1:W-:Y:S01]  /*41190*/  STL.64 [R1+0x308], R4 ;  /* 0x0003080401007387 */ /* 0x0003e20000100a00 */
[----:B------:R-:W-:Y:S01]  /*411a0*/  LEA.HI.X.SX32 R93, R91, R2, 0x1, P3 ;  /* 0x000000025b5d7211 */ /* 0x000fe200018f0eff */
[----:B-----5:R-:W-:Y:S01]  /*411b0*/  VIADD R87, R88, UR69 ;  /* 0x0000004558577c36 */ /* 0x020fe20008000000 */
[----:B-1----:R-:W-:-:S04]  /*411c0*/  IADD3 R4, P4, PT, R90, R3, RZ ;  /* 0x000000035a047210 */ /* 0x002fc80007f9e0ff */
[-C--:B------:R-:W-:Y:S01]  /*411d0*/  LEA.HI.X.SX32 R5, R90, R2.reuse, 0x1, P4 ;  /* 0x000000025a057211 */ /* 0x080fe200020f0eff */
[----:B------:R-:W-:Y:S01]  /*411e0*/  STL.64 [R1+0xe08], R92 ;  /* 0x000e085c01007387 */ /* 0x000fe20000100a00 */
[CC--:B------:R-:W-:Y:S01]  /*411f0*/  IADD3 R6, P3, PT, R88.reuse, R3.reuse, RZ ;  /* 0x0000000358067210 */ /* 0x0c0fe20007f7e0ff */
[----:B------:R-:W-:Y:S02]  /*41200*/  VIADD R85, R87, UR76 ;  /* 0x0000004c57557c36 */ /* 0x000fe40008000000 */
[----:B------:R1:W-:Y:S01]  /*41210*/  STL.64 [R1+0x708], R4 ;  /* 0x0007080401007387 */ /* 0x0003e20000100a00 */
[----:B------:R-:W-:Y:S01]  /*41220*/  LEA.HI.X.SX32 R7, R88, R2, 0x1, P3 ;  /* 0x0000000258077211 */ /* 0x000fe200018f0eff */
[----:B------:R-:W-:Y:S01]  /*41230*/  VIADD R74, R85, UR20 ;  /* 0x00000014554a7c36 */ /* 0x000fe20008000000 */
[----:B------:R-:W5:Y:S01]  /*41240*/  LDCU UR20, c[0x0][0x3b8] ;  /* 0x00007700ff1477ac */ /* 0x000f620008000800 */
[----:B-1----:R-:W-:-:S04]  /*41250*/  IADD3 R4, P4, PT, R87, R3, RZ ;  /* 0x0000000357047210 */ /* 0x002fc80007f9e0ff */
[----:B------:R-:W-:Y:S01]  /*41260*/  LEA.HI.X.SX32 R5, R87, R2, 0x1, P4 ;  /* 0x0000000257057211 */ /* 0x000fe200020f0eff */
[----:B------:R1:W-:Y:S01]  /*41270*/  STL.64 [R1+0x720], R6 ;  /* 0x0007200601007387 */ /* 0x0003e20000100a00 */
[----:B------:R-:W-:-:S03]  /*41280*/  VIADD R73, R74, UR75 ;  /* 0x0000004b4a497c36 */ /* 0x000fc60008000000 */
[----:B------:R0:W-:Y:S01]  /*41290*/  STL.64 [R1+0x748], R4 ;  /* 0x0007480401007387 */ /* 0x0001e20000100a00 */
[----:B------:R-:W-:Y:S01]  /*412a0*/  VIADD R72, R73, UR49 ;  /* 0x0000003149487c36 */ /* 0x000fe20008000000 */
        /* <DEDUP_REMOVED lines=53> */
[----:B---3--:R-:W-:-:S03]  /*41600*/  VIADD R83, R80, UR45 ;  /* 0x0000002d50537c36 */ /* 0x008fc60008000000 */
[----:B------:R2:W-:Y:S01]  /*41610*/  STL.64 [R1+0x8b0], R4 ;  /* 0x0008b00401007387 */ /* 0x0005e20000100a00 */
[----:B------:R-:W-:Y:S01]  /*41620*/  VIADD R82, R83, UR18 ;  /* 0x0000001253527c36 */ /* 0x000fe20008000000 */
[----:B------:R-:W3:Y:S01]  /*41630*/  LDCU UR18, c[0x0][0x3b8] ;  /* 0x00007700ff1277ac */ /* 0x000ee20008000800 */
[CC--:B0-----:R-:W-:Y:S02]  /*41640*/  IADD3 R6, P3, PT, R79.reuse, R3.reuse, RZ ;  /* 0x000000034f067210 */ /* 0x0c1fe40007f7e0ff */
[C---:B--2---:R-:W-:Y:S02]  /*41650*/  IADD3 R4, P4, PT, R80.reuse, R3, RZ ;  /* 0x0000000350047210 */ /* 0x044fe40007f9e0ff */
[-C--:B------:R-:W-:Y:S02]  /*41660*/  LEA.HI.X.SX32 R7, R79, R2.reuse, 0x1, P3 ;  /* 0x000000024f077211 */ /* 0x080fe400018f0eff */
[----:B------:R-:W-:-:S03]  /*41670*/  LEA.HI.X.SX32 R5, R80, R2, 0x1, P4 ;  /* 0x0000000250057211 */ /* 0x000fc600020f0eff */
[----:B------:R0:W-:Y:S01]  /*41680*/  STL.64 [R1+0x8c8], R6 ;  /* 0x0008c80601007387 */ /* 0x0001e20000100a00 */
[----:B------:R-:W-:-:S03]  /*41690*/  VIADD R91, R82, UR43 ;  /* 0x0000002b525b7c36 */ /* 0x000fc60008000000 */
[----:B------:R2:W-:Y:S01]  /*416a0*/  STL.64 [R1+0x8f0], R4 ;  /* 0x0008f00401007387 */ /* 0x0005e20000100a00 */
[----:B----4-:R-:W-:Y:S01]  /*416b0*/  VIADD R90, R91, UR44 ;  /* 0x0000002c5b5a7c36 */ /* 0x010fe20008000000 */
        /* <DEDUP_REMOVED lines=9> */
[----:B------:R-:W1:Y:S01]  /*41750*/  LDCU UR28, c[0x0][0x3b8] ;  /* 0x00007700ff1c77ac */ /* 0x000e620008000800 */
[CC--:B0-----:R-:W-:Y:S02]  /*41760*/  IADD3 R6, P3, PT, R91.reuse, R3.reuse, RZ ;  /* 0x000000035b067210 */ /* 0x0c1fe40007f7e0ff */
[----:B----4-:R-:W-:Y:S02]  /*41770*/  IADD3 R4, P4, PT, R90, R3, RZ ;  /* 0x000000035a047210 */ /* 0x010fe40007f9e0ff */
        /* <DEDUP_REMOVED lines=8> */
[C---:B----4-:R-:W-:Y:S02]  /*41800*/  IADD3 R4, P4, PT, R88.reuse, R3, RZ ;  /* 0x0000000358047210 */ /* 0x050fe40007f9e0ff */
[-C--:B------:R-:W-:Y:S02]  /*41810*/  LEA.HI.X.SX32 R7, R89, R2.reuse, 0x1, P3 ;  /* 0x0000000259077211 */ /* 0x080fe400018f0eff */
[----:B------:R-:W-:-:S03]  /*41820*/  LEA.HI.X.SX32 R5, R88, R2, 0x1, P4 ;  /* 0x0000000258057211 */ /* 0x000fc600020f0eff */
[----:B------:R0:W-:Y:S01]  /*41830*/  STL.64 [R1+0x978], R6 ;  /* 0x0009780601007387 */ /* 0x0001e20000100a00 */
[----:B------:R-:W-:Y:S01]  /*41840*/  VIADD R86, R85, UR27 ;  /* 0x0000001b55567c36 */ /* 0x000fe20008000000 */
[----:B------:R-:W4:Y:S02]  /*41850*/  LDCU UR27, c[0x0][0x3b8] ;  /* 0x00007700ff1b77ac */ /* 0x000f240008000800 */
        /* <DEDUP_REMOVED lines=49> */
[CC--:B--2---:R-:W-:Y:S02]  /*41b70*/  IADD3 R4, P4, PT, R74.reuse, R3.reuse, RZ ;  /* 0x000000034a047210 */ /* 0x0c4fe40007f9e0ff */
[-C--:B------:R-:W-:Y:S02]  /*41b80*/  LEA.HI.X.SX32 R7, R73, R2.reuse, 0x1, P3 ;  /* 0x0000000249077211 */ /* 0x080fe400018f0eff */
[----:B------:R-:W-:Y:S01]  /*41b90*/  LEA.HI.X.SX32 R5, R74, R2, 0x1, P4 ;  /* 0x000000024a057211 */ /* 0x000fe200020f0eff */
[----:B------:R-:W-:Y:S01]  /*41ba0*/  VIADD R78, R75, UR15 ;  /* 0x0000000f4b4e7c36 */ /* 0x000fe20008000000 */
[----:B------:R-:W0:Y:S01]  /*41bb0*/  LDCU UR15, c[0x0][0x3b8] ;  /* 0x00007700ff0f77ac */ /* 0x000e220008000800 */
[----:B------:R2:W-:Y:S04]  /*41bc0*/  STL.64 [R1+0xad0], R6 ;  /* 0x000ad00601007387 */ /* 0x0005e80000100a00 */
[----:B------:R1:W-:Y:S01]  /*41bd0*/  STL.64 [R1+0xae8], R4 ;  /* 0x000ae80401007387 */ /* 0x0003e20000100a00 */
[----:B------:R-:W-:Y:S01]  /*41be0*/  VIADD R77, R78, UR36 ;  /* 0x000000244e4d7c36 */ /* 0x000fe20008000000 */
[----:B--2---:R-:W-:-:S02]  /*41bf0*/  IADD3 R6, P3, PT, R76, R3, RZ ;  /* 0x000000034c067210 */ /* 0x004fc40007f7e0ff */
[CC--:B-1----:R-:W-:Y:S02]  /*41c00*/  IADD3 R4, P4, PT, R75.reuse, R3.reuse, RZ ;  /* 0x000000034b047210 */ /* 0x0c2fe40007f9e0ff */
[-C--:B------:R-:W-:Y:S02]  /*41c10*/  LEA.HI.X.SX32 R7, R76, R2.reuse, 0x1, P3 ;  /* 0x000000024c077211 */ /* 0x080fe400018f0eff */
[----:B------:R-:W-:Y:S01]  /*41c20*/  LEA.HI.X.SX32 R5, R75, R2, 0x1, P4 ;  /* 0x000000024b057211 */ /* 0x000fe200020f0eff */
[----:B------:R-:W-:Y:S01]  /*41c30*/  VIADD R80, R77, UR24 ;  /* 0x000000184d507c36 */ /* 0x000fe20008000000 */
[----:B------:R-:W1:Y:S03]  /*41c40*/  LDCU UR24, c[0x0][0x3b8] ;  /* 0x00007700ff1877ac */ /* 0x000e660008000800 */
[----:B------:R2:W-:Y:S01]  /*41c50*/  STL.64 [R1+0xb20], R4 ;  /* 0x000b200401007387 */ /* 0x0005e20000100a00 */
[----:B------:R-:W-:Y:S01]  /*41c60*/  VIADD R85, R80, UR4 ;  /* 0x0000000450557c36 */ /* 0x000fe20008000000 */
[----:B------:R-:W0:Y:S02]  /*41c70*/  LDCU UR4, c[0x0][0x3b8] ;  /* 0x00007700ff0477ac */ /* 0x000e240008000800 */
[----:B------:R1:W-:Y:S01]  /*41c80*/  STL.64 [R1+0xb08], R6 ;  /* 0x000b080601007387 */ /* 0x0003e20000100a00 */
[----:B------:R-:W-:Y:S01]  /*41c90*/  VIADD R84, R85, UR35 ;  /* 0x0000002355547c36 */ /* 0x000fe20008000000 */
[----:B--2---:R-:W-:-:S02]  /*41ca0*/  IADD3 R4, P3, PT, R78, R3, RZ ;  /* 0x000000034e047210 */ /* 0x004fc40007f7e0ff */
[CC--:B-1----:R-:W-:Y:S02]  /*41cb0*/  IADD3 R6, P4, PT, R77.reuse, R3.reuse, RZ ;  /* 0x000000034d067210 */ /* 0x0c2fe40007f9e0ff */
[-C--:B------:R-:W-:Y:S02]  /*41cc0*/  LEA.HI.X.SX32 R5, R78, R2.reuse, 0x1, P3 ;  /* 0x000000024e057211 */ /* 0x080fe400018f0eff */
[-C--:B------:R-:W-:Y:S02]  /*41cd0*/  LEA.HI.X.SX32 R7, R77, R2.reuse, 0x1, P4 ;  /* 0x000000024d077211 */ /* 0x080fe400020f0eff */
[CC--:B------:R-:W-:Y:S02]  /*41ce0*/  IADD3 R8, P3, PT, R80.reuse, R3.reuse, RZ ;  /* 0x0000000350087210 */ /* 0x0c0fe40007f7e0ff */
[CC--:B------:R-:W-:Y:S02]  /*41cf0*/  IADD3 R10, P4, PT, R85.reuse, R3.reuse, RZ ;  /* 0x00000003550a7210 */ /* 0x0c0fe40007f9e0ff */
[-C--:B------:R-:W-:Y:S01]  /*41d00*/  LEA.HI.X.SX32 R9, R80, R2.reuse, 0x1, P3 ;  /* 0x0000000250097211 */ /* 0x080fe200018f0eff */
[----:B------:R-:W-:Y:S01]  /*41d10*/  VIADD R82, R84, UR21 ;  /* 0x0000001554527c36 */ /* 0x000fe20008000000 */
[----:B------:R-:W-:Y:S01]  /*41d20*/  LEA.HI.X.SX32 R11, R85, R2, 0x1, P4 ;  /* 0x00000002550b7211 */ /* 0x000fe200020f0eff */
[----:B------:R1:W-:Y:S01]  /*41d30*/  STL.64 [R1+0xdd8], R4 ;  /* 0x000dd80401007387 */ /* 0x0003e20000100a00 */
[----:B------:R-:W2:Y:S03]  /*41d40*/  LDCU UR21, c[0x0][0x3b8] ;  /* 0x00007700ff1577ac */ /* 0x000ea60008000800 */
[----:B------:R-:W-:Y:S04]  /*41d50*/  STL.64 [R1+0xde0], R6 ;  /* 0x000de00601007387 */ /* 0x000fe80000100a00 */
[----:B------:R-:W-:Y:S01]  /*41d60*/  STL.64 [R1+0xde8], R8 ;  /* 0x000de80801007387 */ /* 0x000fe20000100a00 */
[----:B------:R-:W-:Y:S01]  /*41d70*/  VIADD R83, R82, UR9 ;  /* 0x0000000952537c36 */ /* 0x000fe20008000000 */
[----:B------:R-:W0:Y:S02]  /*41d80*/  LDCU UR9, c[0x0][0x3b8] ;  /* 0x00007700ff0977ac */ /* 0x000e240008000800 */
[----:B------:R2:W-:Y:S01]  /*41d90*/  STL.64 [R1+0xb80], R10 ;  /* 0x000b800a01007387 */ /* 0x0005e20000100a00 */
[----:B-1----:R-:W-:Y:S01]  /*41da0*/  IADD3 R4, P3, PT, R84, R3, RZ ;  /* 0x0000000354047210 */ /* 0x002fe20007f7e0ff */
[----:B------:R-:W-:-:S03]  /*41db0*/  VIADD R79, R83, UR34 ;  /* 0x00000022534f7c36 */ /* 0x000fc60008000000 */
[----:B------:R-:W-:Y:S02]  /*41dc0*/  LEA.HI.X.SX32 R5, R84, R2, 0x1, P3 ;  /* 0x0000000254057211 */ /* 0x000fe400018f0eff */
[----:B--2---:R-:W-:-:S04]  /*41dd0*/  IADD3 R10, P4, PT, R82, R3, RZ ;  /* 0x00000003520a7210 */ /* 0x004fc80007f9e0ff */
[-C--:B------:R-:W-:Y:S01]  /*41de0*/  LEA.HI.X.SX32 R11, R82, R2.reuse, 0x1, P4 ;  /* 0x00000002520b7211 */ /* 0x080fe200020f0eff */
[----:B------:R-:W-:Y:S01]  /*41df0*/  VIADD R81, R79, UR14 ;  /* 0x0000000e4f517c36 */ /* 0x000fe20008000000 */
[CC--:B------:R-:W-:Y:S01]  /*41e00*/  IADD3 R12, P3, PT, R83.reuse, R3.reuse, RZ ;  /* 0x00000003530c7210 */ /* 0x0c0fe20007f7e0ff */
[----:B------:R-:W1:Y:S02]  /*41e10*/  LDCU UR14, c[0x0][0x3b8] ;  /* 0x00007700ff0e77ac */ /* 0x000e640008000800 */
[----:B------:R-:W-:Y:S04]  /*41e20*/  STL.64 [R1+0xdf0], R10 ;  /* 0x000df00a01007387 */ /* 0x000fe80000100a00 */
[----:B------:R2:W-:Y:S01]  /*41e30*/  STL.64 [R1+0xb88], R4 ;  /* 0x000b880401007387 */ /* 0x0005e20000100a00 */
[----:B------:R-:W-:Y:S01]  /*41e40*/  LEA.HI.X.SX32 R13, R83, R2, 0x1, P3 ;  /* 0x00000002530d7211 */ /* 0x000fe200018f0eff */
[----:B------:R-:W-:Y:S01]  /*41e50*/  VIADD R72, R81, UR33 ;  /* 0x0000002151487c36 */ /* 0x000fe20008000000 */
[----:B--2---:R-:W-:-:S04]  /*41e60*/  IADD3 R4, P4, PT, R79, R3, RZ ;  /* 0x000000034f047210 */ /* 0x004fc80007f9e0ff */
[-C--:B------:R-:W-:Y:S01]  /*41e70*/  LEA.HI.X.SX32 R5, R79, R2.reuse, 0x1, P4 ;  /* 0x000000024f057211 */ /* 0x080fe200020f0eff */
[----:B------:R-:W-:Y:S01]  /*41e80*/  STL.64 [R1+0xdf8], R12 ;  /* 0x000df80c01007387 */ /* 0x000fe20000100a00 */
[CC--:B------:R-:W-:Y:S01]  /*41e90*/  IADD3 R14, P4, PT, R72.reuse, R3.reuse, RZ ;  /* 0x00000003480e7210 */ /* 0x0c0fe20007f9e0ff */
[C---:B-----5:R-:W-:Y:S01]  /*41ea0*/  VIADD R71, R72.reuse, UR20 ;  /* 0x0000001448477c36 */ /* 0x060fe20008000000 */
[----:B------:R-:W2:Y:S01]  /*41eb0*/  LDCU UR20, c[0x0][0x3b8] ;  /* 0x00007700ff1477ac */ /* 0x000ea20008000800 */
[----:B------:R5:W-:Y:S01]  /*41ec0*/  STL.64 [R1+0xba8], R4 ;  /* 0x000ba80401007387 */ /* 0x000be20000100a00 */
[----:B------:R-:W-:Y:S01]  /*41ed0*/  LEA.HI.X.SX32 R15, R72, R2, 0x1, P4 ;  /* 0x00000002480f7211 */ /* 0x000fe200020f0eff */
[----:B------:R-:W-:Y:S01]  /*41ee0*/  VIADD R70, R71, UR47 ;  /* 0x0000002f47467c36 */ /* 0x000fe20008000000 */
[----:B-----5:R-:W-:-:S04]  /*41ef0*/  IADD3 R4, P3, PT, R81, R3, RZ ;  /* 0x0000000351047210 */ /* 0x020fc80007f7e0ff */
[----:B------:R-:W-:Y:S01]  /*41f00*/  LEA.HI.X.SX32 R5, R81, R2, 0x1, P3 ;  /* 0x0000000251057211 */ /* 0x000fe200018f0eff */
[----:B------:R-:W-:Y:S04]  /*41f10*/  STL.64 [R1+0xe00], R14 ;  /* 0x000e000e01007387 */ /* 0x000fe80000100a00 */
[----:B------:R5:W-:Y:S01]  /*41f20*/  STL.64 [R1+0xbb0], R4 ;  /* 0x000bb00401007387 */ /* 0x000be20000100a00 */
[----:B------:R-:W-:Y:S01]  /*41f30*/  VIADD R69, R70, UR32 ;  /* 0x0000002046457c36 */ /* 0x000fe20008000000 */
[----:B------:R-:W-:-:S03]  /*41f40*/  IADD3 R16, P3, PT, R71, R3, RZ ;  /* 0x0000000347107210 */ /* 0x000fc60007f7e0ff */
[----:B------:R-:W-:Y:S01]  /*41f50*/  VIADD R68, R69, UR5 ;  /* 0x0000000545447c36 */ /* 0x000fe20008000000 */
[CC--:B-----5:R-:W-:Y:S01]  /*41f60*/  IADD3 R4, P4, PT, R70.reuse, R3.reuse, RZ ;  /* 0x0000000346047210 */ /* 0x0e0fe20007f9e0ff */
[----:B------:R-:W5:Y:S03]  /*41f70*/  LDCU UR5, c[0x0][0x3b8] ;  /* 0x00007700ff0577ac */ /* 0x000f660008000800 */
[-C--:B------:R-:W-:Y:S02]  /*41f80*/  LEA.HI.X.SX32 R5, R70, R2.reuse, 0x1, P4 ;  /* 0x0000000246057211 */ /* 0x080fe400020f0eff */
[-C--:B------:R-:W-:Y:S01]  /*41f90*/  LEA.HI.X.SX32 R17, R71, R2.reuse, 0x1, P3 ;  /* 0x0000000247117211 */ /* 0x080fe200018f0eff */
[C---:B------:R-:W-:Y:S01]  /*41fa0*/  VIADD R73, R68.reuse, UR19 ;  /* 0x0000001344497c36 */ /* 0x040fe20008000000 */
[CC--:B------:R-:W-:Y:S01]  /*41fb0*/  IADD3 R18, P4, PT, R68.reuse, R3.reuse, RZ ;  /* 0x0000000344127210 */ /* 0x0c0fe20007f9e0ff */
[----:B------:R0:W-:Y:S01]  /*41fc0*/  STL.64 [R1+0xbd0], R4 ;  /* 0x000bd00401007387 */ /* 0x0001e20000100a00 */
[----:B------:R-:W1:Y:S01]  /*41fd0*/  LDCU UR19, c[0x0][0x3b8] ;  /* 0x00007700ff1377ac */ /* 0x000e620008000800 */
[----:B------:R-:W-:Y:S01]  /*41fe0*/  VIADD R74, R73, UR7 ;  /* 0x00000007494a7c36 */ /* 0x000fe20008000000 */
[----:B------:R-:W-:Y:S01]  /*41ff0*/  LEA.HI.X.SX32 R19, R68, R2, 0x1, P4 ;  /* 0x0000000244137211 */ /* 0x000fe200020f0eff */
[----:B------:R-:W1:Y:S01]  /*42000*/  LDCU UR7, c[0x0][0x3b8] ;  /* 0x00007700ff0777ac */ /* 0x000e620008000800 */
[----:B0-----:R-:W-:-:S04]  /*42010*/  IADD3 R4, P3, PT, R69, R3, RZ ;  /* 0x0000000345047210 */ /* 0x001fc80007f7e0ff */
[-C--:B------:R-:W-:Y:S01]  /*42020*/  LEA.HI.X.SX32 R5, R69, R2.reuse, 0x1, P3 ;  /* 0x0000000245057211 */ /* 0x080fe200018f0eff */
[----:B------:R-:W-:Y:S01]  /*42030*/  VIADD R78, R74, UR13 ;  /* 0x0000000d4a4e7c36 */ /* 0x000fe20008000000 */
[CC--:B------:R-:W-:Y:S01]  /*42040*/  IADD3 R20, P3, PT, R73.reuse, R3.reuse, RZ ;  /* 0x0000000349147210 */ /* 0x0c0fe20007f7e0ff */
[----:B------:R-:W0:Y:S02]  /*42050*/  LDCU UR13, c[0x0][0x3b8] ;  /* 0x00007700ff0d77ac */ /* 0x000e240008000800 */
[----:B------:R1:W-:Y:S01]  /*42060*/  STL.64 [R1+0xbe0], R4 ;  /* 0x000be00401007387 */ /* 0x0003e20000100a00 */
[----:B------:R-:W-:Y:S01]  /*42070*/  VIADD R77, R78, UR29 ;  /* 0x0000001d4e4d7c36 */ /* 0x000fe20008000000 */
[----:B------:R-:W-:Y:S02]  /*42080*/  LEA.HI.X.SX32 R21, R73, R2, 0x1, P3 ;  /* 0x0000000249157211 */ /* 0x000fe400018f0eff */
[----:B-1----:R-:W-:-:S04]  /*42090*/  IADD3 R4, P4, PT, R74, R3, RZ ;  /* 0x000000034a047210 */ /* 0x002fc80007f9e0ff */
[-C--:B------:R-:W-:Y:S01]  /*420a0*/  LEA.HI.X.SX32 R5, R74, R2.reuse, 0x1, P4 ;  /* 0x000000024a057211 */ /* 0x080fe200020f0eff */
[C---:B---3--:R-:W-:Y:S01]  /*420b0*/  VIADD R82, R77.reuse, UR18 ;  /* 0x000000124d527c36 */ /* 0x048fe20008000000 */
[CC--:B------:R-:W-:Y:S01]  /*420c0*/  IADD3 R22, P4, PT, R77.reuse, R3.reuse, RZ ;  /* 0x000000034d167210 */ /* 0x0c0fe20007f9e0ff */
[----:B------:R-:W1:Y:S02]  /*420d0*/  LDCU UR18, c[0x0][0x3b8] ;  /* 0x00007700ff1277ac */ /* 0x000e640008000800 */
[----:B------:R3:W-:Y:S01]  /*420e0*/  STL.64 [R1+0xbf8], R4 ;  /* 0x000bf80401007387 */ /* 0x0007e20000100a00 */
[----:B------:R-:W-:Y:S01]  /*420f0*/  VIADD R79, R82, UR30 ;  /* 0x0000001e524f7c36 */ /* 0x000fe20008000000 */
[----:B------:R-:W-:Y:S02]  /*42100*/  LEA.HI.X.SX32 R23, R77, R2, 0x1, P4 ;  /* 0x000000024d177211 */ /* 0x000fe400020f0eff */
[----:B---3--:R-:W-:-:S04]  /*42110*/  IADD3 R4, P3, PT, R78, R3, RZ ;  /* 0x000000034e047210 */ /* 0x008fc80007f7e0ff */
[-C--:B------:R-:W-:Y:S01]  /*42120*/  LEA.HI.X.SX32 R5, R78, R2.reuse, 0x1, P3 ;  /* 0x000000024e057211 */ /* 0x080fe200018f0eff */
[----:B------:R-:W-:Y:S01]  /*42130*/  VIADD R81, R79, UR10 ;  /* 0x0000000a4f517c36 */ /* 0x000fe20008000000 */
[CC--:B------:R-:W-:Y:S01]  /*42140*/  IADD3 R24, P3, PT, R82.reuse, R3.reuse, RZ ;  /* 0x0000000352187210 */ /* 0x0c0fe20007f7e0ff */
[----:B------:R-:W3:Y:S02]  /*42150*/  LDCU UR10, c[0x0][0x3b8] ;  /* 0x00007700ff0a77ac */ /* 0x000ee40008000800 */
[----:B------:R0:W-:Y:S01]  /*42160*/  STL.64 [R1+0xc08], R4 ;  /* 0x000c080401007387 */ /* 0x0001e20000100a00 */
[----:B------:R-:W-:Y:S01]  /*42170*/  VIADD R80, R81, UR28 ;  /* 0x0000001c51507c36 */ /* 0x000fe20008000000 */
[----:B------:R-:W-:Y:S02]  /*42180*/  LEA.HI.X.SX32 R25, R82, R2, 0x1, P3 ;  /* 0x0000000252197211 */ /* 0x000fe400018f0eff */
[----:B0-----:R-:W-:-:S04]  /*42190*/  IADD3 R4, P4, PT, R79, R3, RZ ;  /* 0x000000034f047210 */ /* 0x001fc80007f9e0ff */
[-C--:B------:R-:W-:Y:S01]  /*421a0*/  LEA.HI.X.SX32 R5, R79, R2.reuse, 0x1, P4 ;  /* 0x000000024f057211 */ /* 0x080fe200020f0eff */
[C---:B------:R-:W-:Y:S01]  /*421b0*/  VIADD R76, R80.reuse, UR17 ;  /* 0x00000011504c7c36 */ /* 0x040fe20008000000 */
[-C--:B------:R-:W-:Y:S01]  /*421c0*/  IADD3 R26, P4, PT, R80, R3.reuse, RZ ;  /* 0x00000003501a7210 */ /* 0x080fe20007f9e0ff */
[----:B------:R-:W0:Y:S02]  /*421d0*/  LDCU UR17, c[0x0][0x3b8] ;  /* 0x00007700ff1177ac */ /* 0x000e240008000800 */
[----:B------:R1:W-:Y:S01]  /*421e0*/  STL.64 [R1+0xc28], R4 ;  /* 0x000c280401007387 */ /* 0x0003e20000100a00 */
[----:B----4-:R-:W-:Y:S01]  /*421f0*/  VIADD R75, R76, UR27 ;  /* 0x0000001b4c4b7c36 */ /* 0x010fe20008000000 */
[----:B------:R-:W-:Y:S02]  /*42200*/  LEA.HI.X.SX32 R27, R80, R2, 0x1, P4 ;  /* 0x00000002501b7211 */ /* 0x000fe400020f0eff */
[----:B-1----:R-:W-:-:S04]  /*42210*/  IADD3 R4, P3, PT, R81, R3, RZ ;  /* 0x0000000351047210 */ /* 0x002fc80007f7e0ff */
[-C--:B------:R-:W-:Y:S01]  /*42220*/  LEA.HI.X.SX32 R5, R81, R2.reuse, 0x1, P3 ;  /* 0x0000000251057211 */ /* 0x080fe200018f0eff */
[C---:B------:R-:W-:Y:S01]  /*42230*/  VIADD R70, R75.reuse, UR6 ;  /* 0x000000064b467c36 */ /* 0x040fe20008000000 */
[-C--:B------:R-:W-:Y:S01]  /*42240*/  IADD3 R28, P3, PT, R76, R3.reuse, RZ ;  /* 0x000000034c1c7210 */ /* 0x080fe20007f7e0ff */
[----:B------:R-:W1:Y:S02]  /*42250*/  LDCU UR6, c[0x0][0x3b8] ;  /* 0x00007700ff0677ac */ /* 0x000e640008000800 */
[----:B------:R4:W-:Y:S01]  /*42260*/  STL.64 [R1+0xc30], R4 ;  /* 0x000c300401007387 */ /* 0x0009e20000100a00 */
[----:B------:R-:W-:Y:S01]  /*42270*/  VIADD R69, R70, UR12 ;  /* 0x0000000c46457c36 */ /* 0x000fe20008000000 */
[----:B------:R-:W-:Y:S01]  /*42280*/  LEA.HI.X.SX32 R29, R76, R2, 0x1, P3 ;  /* 0x000000024c1d7211 */ /* 0x000fe200018f0eff */
[----:B------:R-:W0:Y:S01]  /*42290*/  LDCU UR12, c[0x0][0x3b8] ;  /* 0x00007700ff0c77ac */ /* 0x000e220008000800 */
[----:B----4-:R-:W-:-:S04]  /*422a0*/  IADD3 R4, P4, PT, R75, R3, RZ ;  /* 0x000000034b047210 */ /* 0x010fc80007f9e0ff */
[-C--:B------:R-:W-:Y:S01]  /*422b0*/  LEA.HI.X.SX32 R5, R75, R2.reuse, 0x1, P4 ;  /* 0x000000024b057211 */ /* 0x080fe200020f0eff */
[C---:B------:R-:W-:Y:S01]  /*422c0*/  VIADD R68, R69.reuse, UR16 ;  /* 0x0000001045447c36 */ /* 0x040fe20008000000 */
[CC--:B------:R-:W-:Y:S01]  /*422d0*/  IADD3 R30, P4, PT, R69.reuse, R3.reuse, RZ ;  /* 0x00000003451e7210 */ /* 0x0c0fe20007f9e0ff */
[----:B------:R-:W4:Y:S02]  /*422e0*/  LDCU UR16, c[0x0][0x3b8] ;  /* 0x00007700ff1077ac */ /* 0x000f240008000800 */
[----:B------:R0:W-:Y:S01]  /*422f0*/  STL.64 [R1+0xc50], R4 ;  /* 0x000c500401007387 */ /* 0x0001e20000100a00 */
[----:B------:R-:W-:Y:S01]  /*42300*/  VIADD R71, R68, UR25 ;  /* 0x0000001944477c36 */ /* 0x000fe20008000000 */
[----:B------:R-:W-:Y:S02]  /*42310*/  LEA.HI.X.SX32 R31, R69, R2, 0x1, P4 ;  /* 0x00000002451f7211 */ /* 0x000fe400020f0eff */
[----:B0-----:R-:W-:-:S04]  /*42320*/  IADD3 R4, P3, PT, R70, R3, RZ ;  /* 0x0000000346047210 */ /* 0x001fc80007f7e0ff */
[----:B------:R-:W-:Y:S01]  /*42330*/  LEA.HI.X.SX32 R5, R70, R2, 0x1, P3 ;  /* 0x0000000246057211 */ /* 0x000fe200018f0eff */
[----:B------:R-:W-:-:S04]  /*42340*/  VIADD R73, R71, UR26 ;  /* 0x0000001a47497c36 */ /* 0x000fc80008000000 */
[----:B------:R0:W-:Y:S01]  /*42350*/  STL.64 [R1+0xc58], R4 ;  /* 0x000c580401007387 */ /* 0x0001e20000100a00 */
[-C--:B------:R-:W-:Y:S01]  /*42360*/  IADD3 R32, P3, PT, R68, R3.reuse, RZ ;  /* 0x0000000344207210 */ /* 0x080fe20007f7e0ff */
[----:B------:R-:W-:Y:S01]  /*42370*/  VIADD R72, R73, UR11 ;  /* 0x0000000b49487c36 */ /* 0x000fe20008000000 */
[----:B------:R-:W1:Y:S01]  /*42380*/  LDCU UR11, c[0x0][0x3b8] ;  /* 0x00007700ff0b77ac */ /* 0x000e620008000800 */
[----:B0-----:R-:W-:-:S04]  /*42390*/  IADD3 R4, P4, PT, R71, R3, RZ ;  /* 0x0000000347047210 */ /* 0x001fc80007f9e0ff */
[-C--:B------:R-:W-:Y:S02]  /*423a0*/  LEA.HI.X.SX32 R5, R71, R2.reuse, 0x1, P4 ;  /* 0x0000000247057211 */ /* 0x080fe400020f0eff */
[-C--:B------:R-:W-:Y:S01]  /*423b0*/  LEA.HI.X.SX32 R33, R68, R2.reuse, 0x1, P3 ;  /* 0x0000000244217211 */ /* 0x080fe200018f0eff */
[C---:B------:R-:W-:Y:S01]  /*423c0*/  VIADD R79, R72.reuse, UR15 ;  /* 0x0000000f484f7c36 */ /* 0x040fe20008000000 */
[CC--:B------:R-:W-:Y:S01]  /*423d0*/  IADD3 R34, P4, PT, R72.reuse, R3.reuse, RZ ;  /* 0x0000000348227210 */ /* 0x0c0fe20007f9e0ff */
[----:B------:R0:W-:Y:S01]  /*423e0*/  STL.64 [R1+0xc78], R4 ;  /* 0x000c780401007387 */ /* 0x0001e20000100a00 */
[----:B------:R-:W1:Y:S01]  /*423f0*/  LDCU UR15, c[0x0][0x3b8] ;  /* 0x00007700ff0f77ac */ /* 0x000e620008000800 */
        /* <DEDUP_REMOVED lines=8> */
[----:B------:R-:W-:Y:S01]  /*42480*/  VIADD R77, R75, UR9 ;  /* 0x000000094b4d7c36 */ /* 0x000fe20008000000 */
[----:B------:R-:W-:Y:S01]  /*42490*/  LEA.HI.X.SX32 R37, R79, R2, 0x1, P3 ;  /* 0x000000024f257211 */ /* 0x000fe200018f0eff */
[----:B------:R-:W0:Y:S01]  /*424a0*/  LDCU UR9, c[0x0][0x3b8] ;  /* 0x00007700ff0977ac */ /* 0x000e220008000800 */
[----:B-1----:R-:W-:-:S04]  /*424b0*/  IADD3 R4, P4, PT, R78, R3, RZ ;  /* 0x000000034e047210 */ /* 0x002fc80007f9e0ff */
[----:B------:R-:W-:Y:S01]  /*424c0*/  LEA.HI.X.SX32 R5, R78, R2, 0x1, P4 ;  /* 0x000000024e057211 */ /* 0x000fe200020f0eff */
[----:B------:R-:W-:-:S04]  /*424d0*/  VIADD R74, R77, UR21 ;  /* 0x000000154d4a7c36 */ /* 0x000fc80008000000 */
[----:B------:R1:W-:Y:S01]  /*424e0*/  STL.64 [R1+0xca0], R4 ;  /* 0x000ca00401007387 */ /* 0x0003e20000100a00 */
[----:B------:R-:W-:Y:S01]  /*424f0*/  VIADD R70, R74, UR14 ;  /* 0x0000000e4a467c36 */ /* 0x000fe20008000000 */
[-C--:B------:R-:W-:Y:S01]  /*42500*/  IADD3 R38, P4, PT, R77, R3.reuse, RZ ;  /* 0x000000034d267210 */ /* 0x080fe20007f9e0ff */
[----:B------:R-:W0:Y:S01]  /*42510*/  LDCU UR14, c[0x0][0x3b8] ;  /* 0x00007700ff0e77ac */ /* 0x000e220008000800 */
[----:B-1----:R-:W-:-:S04]  /*42520*/  IADD3 R4, P3, PT, R75, R3, RZ ;  /* 0x000000034b047210 */ /* 0x002fc80007f7e0ff */
[-C--:B------:R-:W-:Y:S02]  /*42530*/  LEA.HI.X.SX32 R5, R75, R2.reuse, 0x1, P3 ;  /* 0x000000024b057211 */ /* 0x080fe400018f0eff */
[----:B------:R-:W-:-:S03]  /*42540*/  LEA.HI.X.SX32 R39, R77, R2, 0x1, P4 ;  /* 0x000000024d277211 */ /* 0x000fc600020f0eff */
[----:B------:R1:W-:Y:S01]  /*42550*/  STL.64 [R1+0xca8], R4 ;  /* 0x000ca80401007387 */ /* 0x0003e20000100a00 */
[----:B--2---:R-:W-:Y:S01]  /*42560*/  VIADD R69, R70, UR20 ;  /* 0x0000001446457c36 */ /* 0x004fe20008000000 */
[----:B------:R-:W-:-:S03]  /*42570*/  IADD3 R40, P3, PT, R74, R3, RZ ;  /* 0x000000034a287210 */ /* 0x000fc60007f7e0ff */
[----:B------:R-:W-:Y:S01]  /*42580*/  VIADD R68, R69, UR31 ;  /* 0x0000001f45447c36 */ /* 0x000fe20008000000 */
[----:B-1----:R-:W-:-:S04]  /*42590*/  IADD3 R4, P4, PT, R70, R3, RZ ;  /* 0x0000000346047210 */ /* 0x002fc80007f9e0ff */
[-C--:B------:R-:W-:Y:S02]  /*425a0*/  LEA.HI.X.SX32 R5, R70, R2.reuse, 0x1, P4 ;  /* 0x0000000246057211 */ /* 0x080fe400020f0eff */
[-C--:B------:R-:W-:Y:S01]  /*425b0*/  LEA.HI.X.SX32 R41, R74, R2.reuse, 0x1, P3 ;  /* 0x000000024a297211 */ /* 0x080fe200018f0eff */
[C---:B-----5:R-:W-:Y:S01]  /*425c0*/  VIADD R71, R68.reuse, UR5 ;  /* 0x0000000544477c36 */ /* 0x060fe20008000000 */
[CC--:B------:R-:W-:Y:S01]  /*425d0*/  IADD3 R42, P4, PT, R68.reuse, R3.reuse, RZ ;  /* 0x00000003442a7210 */ /* 0x0c0fe20007f9e0ff */
[----:B------:R1:W-:Y:S01]  /*425e0*/  STL.64 [R1+0xcc8], R4 ;  /* 0x000cc80401007387 */ /* 0x0003e20000100a00 */
[----:B------:R-:W2:Y:S01]  /*425f0*/  LDCU UR5, c[0x0][0x3b8] ;  /* 0x00007700ff0577ac */ /* 0x000ea20008000800 */
[----:B------:R-:W-:Y:S01]  /*42600*/  VIADD R72, R71, UR7 ;  /* 0x0000000747487c36 */ /* 0x000fe20008000000 */
[----:B------:R-:W-:Y:S01]  /*42610*/  LEA.HI.X.SX32 R43, R68, R2, 0x1, P4 ;  /* 0x00000002442b7211 */ /* 0x000fe200020f0eff */
[----:B------:R-:W5:Y:S01]  /*42620*/  LDCU UR7, c[0x0][0x3b8] ;  /* 0x00007700ff0777ac */ /* 0x000f620008000800 */
[----:B-1----:R-:W-:-:S04]  /*42630*/  IADD3 R4, P3, PT, R69, R3, RZ ;  /* 0x0000000345047210 */ /* 0x002fc80007f7e0ff */
[-C--:B------:R-:W-:Y:S01]  /*42640*/  LEA.HI.X.SX32 R5, R69, R2.reuse, 0x1, P3 ;  /* 0x0000000245057211 */ /* 0x080fe200018f0eff */
[----:B------:R-:W-:Y:S01]  /*42650*/  VIADD R76, R72, UR13 ;  /* 0x0000000d484c7c36 */ /* 0x000fe20008000000 */
[CC--:B------:R-:W-:Y:S01]  /*42660*/  IADD3 R44, P3, PT, R71.reuse, R3.reuse, RZ ;  /* 0x00000003472c7210 */ /* 0x0c0fe20007f7e0ff */
[----:B------:R-:W-:Y:S01]  /*42670*/  IMAD.MOV.U32 R92, RZ, RZ, R56 ;  /* 0x000000ffff5c7224 */ /* 0x000fe200078e0038 */
[----:B------:R-:W1:Y:S01]  /*42680*/  LDCU UR13, c[0x0][0x3b8] ;  /* 0x00007700ff0d77ac */ /* 0x000e620008000800 */
[----:B------:R0:W-:Y:S01]  /*42690*/  STL.64 [R1+0xcb0], R4 ;  /* 0x000cb00401007387 */ /* 0x0001e20000100a00 */
[----:B------:R-:W-:Y:S01]  /*426a0*/  VIADD R75, R76, UR18 ;  /* 0x000000124c4b7c36 */ /* 0x000fe20008000000 */
[----:B------:R-:W-:Y:S02]  /*426b0*/  LEA.HI.X.SX32 R45, R71, R2, 0x1, P3 ;  /* 0x00000002472d7211 */ /* 0x000fe400018f0eff */
[----:B0-----:R-:W-:-:S04]  /*426c0*/  IADD3 R4, P4, PT, R72, R3, RZ ;  /* 0x0000000348047210 */ /* 0x001fc80007f9e0ff */
[-C--:B------:R-:W-:Y:S01]  /*426d0*/  LEA.HI.X.SX32 R5, R72, R2.reuse, 0x1, P4 ;  /* 0x0000000248057211 */ /* 0x080fe200020f0eff */
[C---:B---3--:R-:W-:Y:S01]  /*426e0*/  VIADD R73, R75.reuse, UR10 ;  /* 0x0000000a4b497c36 */ /* 0x048fe20008000000 */
[-C--:B------:R-:W-:Y:S01]  /*426f0*/  IADD3 R46, P4, PT, R75, R3.reuse, RZ ;  /* 0x000000034b2e7210 */ /* 0x080fe20007f9e0ff */
[----:B------:R-:W0:Y:S02]  /*42700*/  LDCU UR10, c[0x0][0x3b8] ;  /* 0x00007700ff0a77ac */ /* 0x000e240008000800 */
[----:B------:R3:W-:Y:S01]  /*42710*/  STL.64 [R1+0xc48], R4 ;  /* 0x000c480401007387 */ /* 0x0007e20000100a00 */
[----:B------:R-:W-:Y:S01]  /*42720*/  VIADD R70, R73, UR17 ;  /* 0x0000001149467c36 */ /* 0x000fe20008000000 */
[----:B------:R-:W-:Y:S02]  /*42730*/  LEA.HI.X.SX32 R47, R75, R2, 0x1, P4 ;  /* 0x000000024b2f7211 */ /* 0x000fe400020f0eff */
[----:B---3--:R-:W-:-:S04]  /*42740*/  IADD3 R4, P3, PT, R76, R3, RZ ;  /* 0x000000034c047210 */ /* 0x008fc80007f7e0ff */
[-C--:B------:R-:W-:Y:S01]  /*42750*/  LEA.HI.X.SX32 R5, R76, R2.reuse, 0x1, P3 ;  /* 0x000000024c057211 */ /* 0x080fe200018f0eff */
[C---:B------:R-:W-:Y:S01]  /*42760*/  VIADD R69, R70.reuse, UR6 ;  /* 0x0000000646457c36 */ /* 0x040fe20008000000 */
[-C--:B------:R-:W-:Y:S01]  /*42770*/  IADD3 R48, P3, PT, R73, R3.reuse, RZ ;  /* 0x0000000349307210 */ /* 0x080fe20007f7e0ff */
[----:B------:R-:W3:Y:S02]  /*42780*/  LDCU UR6, c[0x0][0x3b8] ;  /* 0x00007700ff0677ac */ /* 0x000ee40008000800 */
[----:B------:R0:W-:Y:S01]  /*42790*/  STL.64 [R1+0xc20], R4 ;  /* 0x000c200401007387 */ /* 0x0001e20000100a00 */
[----:B------:R-:W-:Y:S01]  /*427a0*/  VIADD R68, R69, UR12 ;  /* 0x0000000c45447c36 */ /* 0x000fe20008000000 */
[----:B------:R-:W-:Y:S01]  /*427b0*/  LEA.HI.X.SX32 R49, R73, R2, 0x1, P3 ;  /* 0x0000000249317211 */ /* 0x000fe200018f0eff */
[----:B------:R-:W1:Y:S01]  /*427c0*/  LDCU UR12, c[0x0][0x3b8] ;  /* 0x00007700ff0c77ac */ /* 0x000e620008000800 */
[----:B0-----:R-:W-:-:S04]  /*427d0*/  IADD3 R4, P4, PT, R70, R3, RZ ;  /* 0x0000000346047210 */ /* 0x001fc80007f9e0ff */
[----:B------:R-:W-:Y:S01]  /*427e0*/  LEA.HI.X.SX32 R5, R70, R2, 0x1, P4 ;  /* 0x0000000246057211 */ /* 0x000fe200020f0eff */
[----:B----4-:R-:W-:-:S04]  /*427f0*/  VIADD R72, R68, UR16 ;  /* 0x0000001044487c36 */ /* 0x010fc80008000000 */
[----:B------:R0:W-:Y:S01]  /*42800*/  STL.64 [R1+0xbb8], R4 ;  /* 0x000bb80401007387 */ /* 0x0001e20000100a00 */
[----:B------:R-:W-:Y:S01]  /*42810*/  VIADD R71, R72, UR11 ;  /* 0x0000000b48477c36 */ /* 0x000fe20008000000 */
[-C--:B------:R-:W-:Y:S01]  /*42820*/  IADD3 R50, P3, PT, R69, R3.reuse, RZ ;  /* 0x0000000345327210 */ /* 0x080fe20007f7e0ff */
[----:B------:R-:W4:Y:S01]  /*42830*/  LDCU UR11, c[0x0][0x3b8] ;  /* 0x00007700ff0b77ac */ /* 0x000f220008000800 */
[----:B0-----:R-:W-:-:S04]  /*42840*/  IADD3 R4, P4, PT, R68, R3, RZ ;  /* 0x0000000344047210 */ /* 0x001fc80007f9e0ff */
[----:B------:R-:W-:-:S05]  /*42850*/  LEA.HI.X.SX32 R5, R68, R2, 0x1, P4 ;  /* 0x0000000244057211 */ /* 0x000fca00020f0eff */
[----:B------:R0:W-:Y:S02]  /*42860*/  STL.64 [R1+0xb68], R4 ;  /* 0x000b680401007387 */ /* 0x0001e40000100a00 */
[----:B0-----:R-:W-:-:S04]  /*42870*/  IADD3 R4, P4, PT, R71, R3, RZ ;  /* 0x0000000347047210 */ /* 0x001fc80007f9e0ff */
[----:B------:R-:W-:-:S05]  /*42880*/  LEA.HI.X.SX32 R5, R71, R2, 0x1, P4 ;  /* 0x0000000247057211 */ /* 0x000fca00020f0eff */
[----:B------:R0:W-:Y:S04]  /*42890*/  STL.64 [R1+0xab0], R4 ;  /* 0x000ab00401007387 */ /* 0x0001e80000100a00 */
[----:B------:R-:W4:Y:S04]  /*428a0*/  LDL.LU R12, [R1+0x348] ;  /* 0x00034800010c7983 */ /* 0x000f280000300800 */
[----:B------:R-:W4:Y:S04]  /*428b0*/  LDL.LU R13, [R1+0x34c] ;  /* 0x00034c00010d7983 */ /* 0x000f280000300800 */
[----:B------:R-:W4:Y:S04]  /*428c0*/  LDL.LU R10, [R1+0x350] ;  /* 0x00035000010a7983 */ /* 0x000f280000300800 */
[----:B------:R-:W4:Y:S01]  /*428d0*/  LDL.LU R11, [R1+0x354] ;  /* 0x00035400010b7983 */ /* 0x000f220000300800 */
[----:B------:R-:W-:Y:S01]  /*428e0*/  VIADD R75, R71, UR15 ;  /* 0x0000000f474b7c36 */ /* 0x000fe20008000000 */
[----:B------:R-:W-:Y:S01]  /*428f0*/  LEA.HI.X.SX32 R51, R69, R2, 0x1, P3 ;  /* 0x0000000245337211 */ /* 0x000fe200018f0eff */
[----:B------:R-:W-:Y:S01]  /*42900*/  IMAD.MOV.U32 R93, RZ, RZ, R57 ;  /* 0x000000ffff5d7224 */ /* 0x000fe200078e0039 */
[----:B------:R-:W4:Y:S01]  /*42910*/  LDL.LU R14, [R1+0x358] ;  /* 0x00035800010e7983 */ /* 0x000f220000300800 */
[----:B------:R-:W-:Y:S01]  /*42920*/  VIADD R74, R75, UR4 ;  /* 0x000000044b4a7c36 */ /* 0x000fe20008000000 */
[-C--:B------:R-:W-:Y:S01]  /*42930*/  IADD3 R52, P3, PT, R72, R3.reuse, RZ ;  /* 0x0000000348347210 */ /* 0x080fe20007f7e0ff */
[----:B------:R-:W-:Y:S01]  /*42940*/  IMAD.MOV.U32 R15, RZ, RZ, R54 ;  /* 0x000000ffff0f7224 */ /* 0x000fe200078e0036 */
[----:B------:R-:W0:Y:S01]  /*42950*/  LDCU UR4, c[0x0][0x3b8] ;  /* 0x00007700ff0477ac */ /* 0x000e220008000800 */
[C---:B------:R-:W-:Y:S01]  /*42960*/  VIADD R73, R74.reuse, UR9 ;  /* 0x000000094a497c36 */ /* 0x040fe20008000000 */
[----:B------:R-:W-:-:S02]  /*42970*/  IADD3 R56, P4, PT, R74, R3, RZ ;  /* 0x000000034a387210 */ /* 0x000fc40007f9e0ff */
[-C--:B------:R-:W-:Y:S01]  /*42980*/  LEA.HI.X.SX32 R53, R72, R2.reuse, 0x1, P3 ;  /* 0x0000000248357211 */ /* 0x080fe200018f0eff */
[----:B------:R-:W-:Y:S01]  /*42990*/  VIADD R70, R73, UR14 ;  /* 0x0000000e49467c36 */ /* 0x000fe20008000000 */
[----:B------:R-:W0:Y:S03]  /*429a0*/  LDCU UR9, c[0x0][0x3b8] ;  /* 0x00007700ff0977ac */ /* 0x000e260008000800 */
[----:B------:R-:W-:Y:S01]  /*429b0*/  VIADD R69, R70, UR19 ;  /* 0x0000001346457c36 */ /* 0x000fe20008000000 */
[----:B------:R-:W-:-:S03]  /*429c0*/  LEA.HI.X.SX32 R57, R74, R2, 0x1, P4 ;  /* 0x000000024a397211 */ /* 0x000fc600020f0eff */
[----:B--2---:R-:W-:Y:S01]  /*429d0*/  VIADD R68, R69, UR5 ;  /* 0x0000000545447c36 */ /* 0x004fe20008000000 */
[CC--:B------:R-:W-:Y:S01]  /*429e0*/  IADD3 R54, P3, PT, R75.reuse, R3.reuse, RZ ;  /* 0x000000034b367210 */ /* 0x0c0fe20007f7e0ff */
[----:B------:R-:W-:Y:S01]  /*429f0*/  IMAD.MOV.U32 R6, RZ, RZ, R58 ;  /* 0x000000ffff067224 */ /* 0x000fe200078e003a */
[----:B------:R-:W2:Y:S01]  /*42a00*/  LDCU UR5, c[0x0][0x3b8] ;  /* 0x00007700ff0577ac */ /* 0x000ea20008000800 */
[----:B-----5:R-:W-:Y:S01]  /*42a10*/  VIADD R74, R68, UR7 ;  /* 0x00000007444a7c36 */ /* 0x020fe20008000000 */
[-C--:B------:R-:W-:Y:S01]  /*42a20*/  LEA.HI.X.SX32 R55, R75, R2.reuse, 0x1, P3 ;  /* 0x000000024b377211 */ /* 0x080fe200018f0eff */
[----:B------:R-:W-:Y:S01]  /*42a30*/  IMAD.MOV.U32 R8, RZ, RZ, R60 ;  /* 0x000000ffff087224 */ /* 0x000fe200078e003c */
[----:B------:R-:W5:Y:S01]  /*42a40*/  LDCU UR7, c[0x0][0x3b8] ;  /* 0x00007700ff0777ac */ /* 0x000f620008000800 */
[----:B------:R-:W-:Y:S01]  /*42a50*/  VIADD R72, R74, UR10 ;  /* 0x0000000a4a487c36 */ /* 0x000fe20008000000 */
[CC--:B------:R-:W-:Y:S02]  /*42a60*/  IADD3 R58, P3, PT, R73.reuse, R3.reuse, RZ ;  /* 0x00000003493a7210 */ /* 0x0c0fe40007f7e0ff */
[-C--:B------:R-:W-:Y:S01]  /*42a70*/  IADD3 R60, P4, PT, R70, R3.reuse, RZ ;  /* 0x00000003463c7210 */ /* 0x080fe20007f9e0ff */
[----:B---3--:R-:W-:Y:S01]  /*42a80*/  VIADD R71, R72, UR6 ;  /* 0x0000000648477c36 */ /* 0x008fe20008000000 */
[----:B------:R-:W3:Y:S01]  /*42a90*/  LDCU UR6, c[0x0][0x3b8] ;  /* 0x00007700ff0677ac */ /* 0x000ee20008000800 */
[----:B------:R-:W-:Y:S01]  /*42aa0*/  IMAD.MOV.U32 R7, RZ, RZ, R59 ;  /* 0x000000ffff077224 */ /* 0x000fe200078e003b */
[-C--:B------:R-:W-:Y:S01]  /*42ab0*/  LEA.HI.X.SX32 R59, R73, R2.reuse, 0x1, P3 ;  /* 0x00000002493b7211 */ /* 0x080fe200018f0eff */
[----:B0-----:R-:W-:Y:S01]  /*42ac0*/  IMAD.MOV.U32 R4, RZ, RZ, R62 ;  /* 0x000000ffff047224 */ /* 0x001fe200078e003e */
[-C--:B------:R-:W-:Y:S01]  /*42ad0*/  IADD3 R62, P3, PT, R69, R3.reuse, RZ ;  /* 0x00000003453e7210 */ /* 0x080fe20007f7e0ff */
[----:B------:R-:W-:Y:S01]  /*42ae0*/  IMAD.MOV.U32 R9, RZ, RZ, R61 ;  /* 0x000000ffff097224 */ /* 0x000fe200078e003d */
[-C--:B------:R-:W-:Y:S01]  /*42af0*/  LEA.HI.X.SX32 R61, R70, R2.reuse, 0x1, P4 ;  /* 0x00000002463d7211 */ /* 0x080fe200020f0eff */
[----:B-1----:R-:W-:Y:S01]  /*42b00*/  VIADD R70, R71, UR12 ;  /* 0x0000000c47467c36 */ /* 0x002fe20008000000 */
[----:B------:R-:W-:Y:S01]  /*42b10*/  IADD3 R64, P4, PT, R68, R3, RZ ;  /* 0x0000000344407210 */ /* 0x000fe20007f9e0ff */
[----:B------:R-:W-:Y:S01]  /*42b20*/  IMAD.MOV.U32 R5, RZ, RZ, R63 ;  /* 0x000000ffff057224 */ /* 0x000fe200078e003f */
[-C--:B------:R-:W-:Y:S01]  /*42b30*/  LEA.HI.X.SX32 R63, R69, R2.reuse, 0x1, P3 ;  /* 0x00000002453f7211 */ /* 0x080fe200018f0eff */
[----:B----4-:R-:W-:Y:S01]  /*42b40*/  VIADD R69, R70, UR11 ;  /* 0x0000000b46457c36 */ /* 0x010fe20008000000 */
[----:B------:R-:W-:-:S02]  /*42b50*/  LEA.HI.X.SX32 R65, R68, R2, 0x1, P4 ;  /* 0x0000000244417211 */ /* 0x000fc400020f0eff */
[-C--:B------:R-:W-:Y:S01]  /*42b60*/  IADD3 R66, P3, PT, R74, R3.reuse, RZ ;  /* 0x000000034a427210 */ /* 0x080fe20007f7e0ff */
[----:B------:R-:W-:Y:S01]  /*42b70*/  VIADD R68, R69, UR4 ;  /* 0x0000000445447c36 */ /* 0x000fe20008000000 */
[-C--:B------:R-:W-:Y:S01]  /*42b80*/  IADD3 R90, P4, PT, R72, R3.reuse, RZ ;  /* 0x00000003485a7210 */ /* 0x080fe20007f9e0ff */
[----:B------:R-:W0:Y:S01]  /*42b90*/  LDCU UR4, c[0x0][0x3b8] ;  /* 0x00007700ff0477ac */ /* 0x000e220008000800 */
[-C--:B------:R-:W-:Y:S02]  /*42ba0*/  LEA.HI.X.SX32 R67, R74, R2.reuse, 0x1, P3 ;  /* 0x000000024a437211 */ /* 0x080fe400018f0eff */
[----:B------:R-:W-:Y:S01]  /*42bb0*/  LEA.HI.X.SX32 R91, R72, R2, 0x1, P4 ;  /* 0x00000002485b7211 */ /* 0x000fe200020f0eff */
[----:B------:R-:W-:Y:S01]  /*42bc0*/  VIADD R72, R68, UR9 ;  /* 0x0000000944487c36 */ /* 0x000fe20008000000 */
[-C--:B------:R-:W-:Y:S01]  /*42bd0*/  IADD3 R88, P3, PT, R71, R3.reuse, RZ ;  /* 0x0000000347587210 */ /* 0x080fe20007f7e0ff */
[----:B------:R-:W1:Y:S01]  /*42be0*/  LDCU UR9, c[0x0][0x39c] ;  /* 0x00007380ff0977ac */ /* 0x000e620008000800 */
[----:B------:R-:W-:-:S02]  /*42bf0*/  IADD3 R86, P4, PT, R70, R3, RZ ;  /* 0x0000000346567210 */ /* 0x000fc40007f9e0ff */
[-C--:B------:R-:W-:Y:S01]  /*42c00*/  LEA.HI.X.SX32 R89, R71, R2.reuse, 0x1, P3 ;  /* 0x0000000247597211 */ /* 0x080fe200018f0eff */
[----:B------:R-:W-:Y:S01]  /*42c10*/  VIADD R71, R72, UR13 ;  /* 0x0000000d48477c36 */ /* 0x000fe20008000000 */
[-C--:B------:R-:W-:Y:S02]  /*42c20*/  IADD3 R84, P3, PT, R69, R3.reuse, RZ ;  /* 0x0000000345547210 */ /* 0x080fe40007f7e0ff */
[-C--:B------:R-:W-:Y:S01]  /*42c30*/  LEA.HI.X.SX32 R87, R70, R2.reuse, 0x1, P4 ;  /* 0x0000000246577211 */ /* 0x080fe200020f0eff */
[----:B--2---:R-:W-:Y:S01]  /*42c40*/  VIADD R70, R71, UR5 ;  /* 0x0000000547467c36 */ /* 0x004fe20008000000 */
[-C--:B------:R-:W-:Y:S01]  /*42c50*/  LEA.HI.X.SX32 R85, R69, R2.reuse, 0x1, P3 ;  /* 0x0000000245557211 */ /* 0x080fe200018f0eff */
[----:B------:R-:W2:Y:S01]  /*42c60*/  LDCU UR5, c[0x0][0x39c] ;  /* 0x00007380ff0577ac */ /* 0x000ea20008000800 */
[-C--:B------:R-:W-:Y:S01]  /*42c70*/  IADD3 R82, P4, PT, R68, R3.reuse, RZ ;  /* 0x0000000344527210 */ /* 0x080fe20007f9e0ff */
[----:B---3--:R-:W-:Y:S01]  /*42c80*/  VIADD R69, R70, UR6 ;  /* 0x0000000646457c36 */ /* 0x008fe20008000000 */
[-C--:B------:R-:W-:Y:S01]  /*42c90*/  IADD3 R80, P3, PT, R72, R3.reuse, RZ ;  /* 0x0000000348507210 */ /* 0x080fe20007f7e0ff */
[----:B------:R-:W3:Y:S01]  /*42ca0*/  LDCU UR6, c[0x0][0x39c] ;  /* 0x00007380ff0677ac */ /* 0x000ee20008000800 */
[-C--:B------:R-:W-:Y:S01]  /*42cb0*/  LEA.HI.X.SX32 R83, R68, R2.reuse, 0x1, P4 ;  /* 0x0000000244537211 */ /* 0x080fe200020f0eff */
[----:B-----5:R-:W-:Y:S01]  /*42cc0*/  VIADD R68, R69, UR7 ;  /* 0x0000000745447c36 */ /* 0x020fe20008000000 */
[----:B------:R-:W-:Y:S01]  /*42cd0*/  LEA.HI.X.SX32 R81, R72, R2, 0x1, P3 ;  /* 0x0000000248517211 */ /* 0x000fe200018f0eff */
[----:B------:R-:W4:Y:S01]  /*42ce0*/  LDCU UR7, c[0x0][0x39c] ;  /* 0x00007380ff0777ac */ /* 0x000f220008000800 */
[----:B------:R-:W-:-:S02]  /*42cf0*/  IADD3 R78, P4, PT, R71, R3, RZ ;  /* 0x00000003474e7210 */ /* 0x000fc40007f9e0ff */
[-C--:B------:R-:W-:Y:S02]  /*42d00*/  IADD3 R76, P3, PT, R70, R3.reuse, RZ ;  /* 0x00000003464c7210 */ /* 0x080fe40007f7e0ff */
[-C--:B------:R-:W-:Y:S01]  /*42d10*/  LEA.HI.X.SX32 R79, R71, R2.reuse, 0x1, P4 ;  /* 0x00000002474f7211 */ /* 0x080fe200020f0eff */
[----:B0-----:R-:W-:Y:S01]  /*42d20*/  VIADD R71, R68, UR4 ;  /* 0x0000000444477c36 */ /* 0x001fe20008000000 */
[-C--:B------:R-:W-:Y:S01]  /*42d30*/  LEA.HI.X.SX32 R77, R70, R2.reuse, 0x1, P3 ;  /* 0x00000002464d7211 */ /* 0x080fe200018f0eff */
[----:B------:R-:W0:Y:S01]  /*42d40*/  LDCU UR4, c[0x0][0x39c] ;  /* 0x00007380ff0477ac */ /* 0x000e220008000800 */
[CC--:B------:R-:W-:Y:S02]  /*42d50*/  IADD3 R74, P4, PT, R69.reuse, R3.reuse, RZ ;  /* 0x00000003454a7210 */ /* 0x0c0fe40007f9e0ff */
[----:B------:R-:W-:Y:S02]  /*42d60*/  IADD3 R72, P3, PT, R68, R3, RZ ;  /* 0x0000000344487210 */ /* 0x000fe40007f7e0ff */
[----:B------:R-:W-:-:S02]  /*42d70*/  LEA.HI.X.SX32 R75, R69, R2, 0x1, P4 ;  /* 0x00000002454b7211 */ /* 0x000fc400020f0eff */
[-C--:B------:R-:W-:Y:S02]  /*42d80*/  LEA.HI.X.SX32 R73, R68, R2.reuse, 0x1, P3 ;  /* 0x0000000244497211 */ /* 0x080fe400018f0eff */
[----:B------:R-:W-:Y:S01]  /*42d90*/  IADD3 R70, P4, PT, R71, R3, RZ ;  /* 0x0000000347467210 */ /* 0x000fe20007f9e0ff */
[C---:B------:R-:W-:Y:S01]  /*42da0*/  VIADD R3, R0.reuse, 0xd5 ;  /* 0x000000d500037836 */ /* 0x040fe20000000000 */
[----:B------:R-:W-:Y:S01]  /*42db0*/  PRMT R68, R15, 0x9910, RZ ;  /* 0x000099100f447816 */ /* 0x000fe200000000ff */
[C---:B------:R-:W-:Y:S01]  /*42dc0*/  VIADD R69, R0.reuse, 0xd3 ;  /* 0x000000d300457836 */ /* 0x040fe20000000000 */
[----:B------:R-:W5:Y:S02]  /*42dd0*/  LDL.LU R15, [R1+0x35c] ;  /* 0x00035c00010f7983 */ /* 0x000f640000300800 */
[----:B------:R-:W-:Y:S02]  /*42de0*/  SHF.R.S32.HI R68, RZ, 0x8, R68 ;  /* 0x00000008ff447819 */ /* 0x000fe40000011444 */
[----:B---3--:R-:W-:Y:S01]  /*42df0*/  ISETP.LT.AND P3, PT, R3, UR6, !P0 ;  /* 0x0000000603007c0c */ /* 0x008fe2000c761270 */
[----:B------:R-:W3:Y:S01]  /*42e00*/  LDCU UR6, c[0x0][0x39c] ;  /* 0x00007380ff0677ac */ /* 0x000ee20008000800 */
[----:B-1----:R-:W-:Y:S01]  /*42e10*/  ISETP.LT.AND P5, PT, R69, UR9, !P0 ;  /* 0x0000000945007c0c */ /* 0x002fe2000c7a1270 */
[----:B------:R1:W-:Y:S04]  /*42e20*/  @P2 STG.E.U8 desc[UR22][R6.64], R68 ;  /* 0x0000004406002986 */ /* 0x0003e8000c101116 */
[----:B-1----:R-:W3:Y:S01]  /*42e30*/  LDL.LU.64 R6, [R1+0xb40] ;  /* 0x000b400001067983 */ /* 0x002ee20000300a00 */
[----:B------:R-:W-:Y:S01]  /*42e40*/  LEA.HI.X.SX32 R71, R71, R2, 0x1, P4 ;  /* 0x0000000247477211 */ /* 0x000fe200020f0eff */
[----:B------:R-:W-:-:S05]  /*42e50*/  VIADD R2, R0, 0xd4 ;  /* 0x000000d400027836 */ /* 0x000fca0000000000 */
[----:B--2---:R-:W-:Y:S02]  /*42e60*/  ISETP.LT.AND P4, PT, R2, UR5, !P0 ;  /* 0x0000000502007c0c */ /* 0x004fe4000c781270 */
[----:B------:R-:W-:Y:S01]  /*42e70*/  F2FP.SATFINITE.E5M2.F32.PACK_AB_MERGE_C R3, R13, R12, RZ ;  /* 0x0000000c0d03723e */ /* 0x000fe200048060ff */
[----:B------:R-:W-:Y:S01]  /*42e80*/  VIADD R2, R0, 0xd6 ;  /* 0x000000d600027836 */ /* 0x000fe20000000000 */
[----:B------:R-:W1:Y:S02]  /*42e90*/  LDCU UR5, c[0x0][0x39c] ;  /* 0x00007380ff0577ac */ /* 0x000e640008000800 */
[----:B------:R-:W-:Y:S01]  /*42ea0*/  PRMT R68, R3, 0x9910, RZ ;  /* 0x0000991003447816 */ /* 0x000fe200000000ff */
[----:B------:R2:W-:Y:S03]  /*42eb0*/  @P6 STG.E.U8 desc[UR22][R8.64], R3 ;  /* 0x0000000308006986 */ /* 0x0005e6000c101116 */
[----:B------:R-:W-:-:S05]  /*42ec0*/  SHF.R.S32.HI R68, RZ, 0x8, R68 ;  /* 0x00000008ff447819 */ /* 0x000fca0000011444 */
[----:B------:R0:W-:Y:S04]  /*42ed0*/  @P5 STG.E.U8 desc[UR22][R4.64], R68 ;  /* 0x0000004404005986 */ /* 0x0001e8000c101116 */
[----:B--2---:R-:W2:Y:S04]  /*42ee0*/  LDL.LU.64 R8, [R1+0xb30] ;  /* 0x000b300001087983 */ /* 0x004ea80000300a00 */
[----:B------:R-:W2:Y:S04]  /*42ef0*/  LDL.LU R12, [R1+0x360] ;  /* 0x00036000010c7983 */ /* 0x000ea80000300800 */
[----:B------:R-:W2:Y:S04]  /*42f00*/  LDL.LU R13, [R1+0x364] ;  /* 0x00036400010d7983 */ /* 0x000ea80000300800 */
[----:B0-----:R-:W2:Y:S01]  /*42f10*/  LDL.LU.64 R4, [R1+0xb28] ;  /* 0x000b280001047983 */ /* 0x001ea20000300a00 */
[----:B------:R-:W-:-:S05]  /*42f20*/  F2FP.SATFINITE.E5M2.F32.PACK_AB_MERGE_C R3, R11, R10, RZ ;  /* 0x0000000a0b03723e */ /* 0x000fca00048060ff */
[----:B------:R0:W-:Y:S04]  /*42f30*/  @P4 STG.E.U8 desc[UR22][R92.64], R3 ;  /* 0x000000035c004986 */ /* 0x0001e8000c101116 */
[----:B0-----:R-:W2:Y:S01]  /*42f40*/  LDL.LU.64 R92, [R1+0xb18] ;  /* 0x000b1800015c7983 */ /* 0x001ea20000300a00 */
[----:B------:R-:W-:Y:S02]  /*42f50*/  PRMT R68, R3, 0x9910, RZ ;  /* 0x0000991003447816 */ /* 0x000fe400000000ff */
[----:B------:R-:W-:Y:S01]  /*42f60*/  ISETP.LT.AND P2, PT, R2, UR4, !P0 ;  /* 0x0000000402007c0c */ /* 0x000fe2000c741270 */
[----:B------:R-:W-:Y:S01]  /*42f70*/  VIADD R2, R0, 0xd7 ;  /* 0x000000d700027836 */ /* 0x000fe20000000000 */
[----:B------:R-:W-:Y:S01]  /*42f80*/  SHF.R.S32.HI R68, RZ, 0x8, R68 ;  /* 0x00000008ff447819 */ /* 0x000fe20000011444 */
[----:B------:R-:W2:Y:S01]  /*42f90*/  LDL.LU R10, [R1+0x368] ;  /* 0x00036800010a7983 */ /* 0x000ea20000300800 */
[----:B------:R-:W0:Y:S02]  /*42fa0*/  LDCU UR4, c[0x0][0x39c] ;  /* 0x00007380ff0477ac */ /* 0x000e240008000800 */
[----:B----4-:R-:W-:Y:S01]  /*42fb0*/  ISETP.LT.AND P6, PT, R2, UR7, !P0 ;  /* 0x0000000702007c0c */ /* 0x010fe2000c7c1270 */
[----:B------:R-:W4:Y:S01]  /*42fc0*/  LDL.LU R11, [R1+0x36c] ;  /* 0x00036c00010b7983 */ /* 0x000f220000300800 */
[----:B------:R-:W-:Y:S01]  /*42fd0*/  VIADD R2, R0, 0xd8 ;  /* 0x000000d800027836 */ /* 0x000fe20000000000 */
[----:B------:R-:W0:Y:S04]  /*42fe0*/  LDCU UR7, c[0x0][0x39c] ;  /* 0x00007380ff0777ac */ /* 0x000e280008000800 */
[----:B-1----:R-:W-:Y:S01]  /*42ff0*/  ISETP.LT.AND P5, PT, R2, UR5, !P0 ;  /* 0x0000000502007c0c */ /* 0x002fe2000c7a1270 */
[----:B------:R-:W1:Y:S01]  /*43000*/  LDCU UR5, c[0x0][0x39c] ;  /* 0x00007380ff0577ac */ /* 0x000e620008000800 */
[----:B-----5:R-:W-:Y:S01]  /*43010*/  F2FP.SATFINITE.E5M2.F32.PACK_AB_MERGE_C R3, R15, R14, RZ ;  /* 0x0000000e0f03723e */ /* 0x020fe200048060ff */
[----:B---3--:R3:W-:Y:S04]  /*43020*/  @P3 STG.E.U8 desc[UR22][R6.64], R68 ;  /* 0x0000004406003986 */ /* 0x0087e8000c101116 */
[----:B---3--:R-:W3:Y:S01]  /*43030*/  LDL.LU.64 R6, [R1+0xb10] ;  /* 0x000b100001067983 */ /* 0x008ee20000300a00 */
[----:B------:R-:W-:-:S04]  /*43040*/  PRMT R68, R3, 0x9910, RZ ;  /* 0x0000991003447816 */ /* 0x000fc800000000ff */
[----:B------:R-:W-:Y:S01]  /*43050*/  SHF.R.S32.HI R68, RZ, 0x8, R68 ;  /* 0x00000008ff447819 */ /* 0x000fe20000011444 */
[----:B--2---:R2:W-:Y:S04]  /*43060*/  @P2 STG.E.U8 desc[UR22][R8.64], R3 ;  /* 0x0000000308002986 */ /* 0x0045e8000c101116 */
[----:B--2---:R-:W2:Y:S04]  /*43070*/  LDL.LU.64 R8, [R1+0xaf8] ;  /* 0x000af80001087983 */ /* 0x004ea80000300a00 */
[----:B------:R-:W5:Y:S04]  /*43080*/  LDL.LU R14, [R1+0x370] ;  /* 0x00037000010e7983 */ /* 0x000f680000300800 */
[----:B------:R-:W5:Y:S04]  /*43090*/  LDL.LU R15, [R1+0x374] ;  /* 0x00037400010f7983 */ /* 0x000f680000300800 */
[----:B------:R0:W-:Y:S04]  /*430a0*/  @P6 STG.E.U8 desc[UR22][R4.64], R68 ;  /* 0x0000004404006986 */ /* 0x0001e8000c101116 */
[----:B0-----:R-:W5:Y:S01]  /*430b0*/  LDL.LU.64 R4, [R1+0xaf0] ;  /* 0x000af00001047983 */ /* 0x001f620000300a00 */
[----:B------:R-:W-:-:S05]  /*430c0*/  F2FP.SATFINITE.E5M2.F32.PACK_AB_MERGE_C R3, R13, R12, RZ ;  /* 0x0000000c0d03723e */ /* 0x000fca00048060ff */
[----:B------:R0:W-:Y:S04]  /*430d0*/  @P5 STG.E.U8 desc[UR22][R92.64], R3 ;  /* 0x000000035c005986 */ /* 0x0001e8000c101116 */
[----:B0-----:R-:W5:Y:S01]  /*430e0*/  LDL.LU.64 R92, [R1+0xae0] ;  /* 0x000ae000015c7983 */ /* 0x001f620000300a00 */
[----:B------:R-:W-:Y:S01]  /*430f0*/  VIADD R2, R0, 0xd9 ;  /* 0x000000d900027836 */ /* 0x000fe20000000000 */
[----:B------:R-:W-:Y:S02]  /*43100*/  PRMT R68, R3, 0x9910, RZ ;  /* 0x0000991003447816 */ /* 0x000fe400000000ff */
[----:B------:R-:W5:Y:S02]  /*43110*/  LDL.LU R12, [R1+0x378] ;  /* 0x00037800010c7983 */ /* 0x000f640000300800 */
[----:B------:R-:W-:Y:S01]  /*43120*/  ISETP.LT.AND P4, PT, R2, UR4, !P0 ;  /* 0x0000000402007c0c */ /* 0x000fe2000c781270 */
[----:B------:R-:W-:Y:S01]  /*43130*/  VIADD R2, R0, 0xda ;  /* 0x000000da00027836 */ /* 0x000fe20000000000 */
[----:B------:R-:W-:Y:S01]  /*43140*/  SHF.R.S32.HI R68, RZ, 0x8, R68 ;  /* 0x00000008ff447819 */ /* 0x000fe20000011444 */
[----:B------:R-:W5:Y:S01]  /*43150*/  LDL.LU R13, [R1+0x37c] ;  /* 0x00037c00010d7983 */ /* 0x000f620000300800 */
[----:B----4-:R-:W-:Y:S01]  /*43160*/  F2FP.SATFINITE.E5M2.F32.PACK_AB_MERGE_C R3, R11, R10, RZ ;  /* 0x0000000a0b03723e */ /* 0x010fe200048060ff */
[----:B------:R-:W0:Y:S01]  /*43170*/  LDCU UR4, c[0x0][0x39c] ;  /* 0x00007380ff0477ac */ /* 0x000e220008000800 */
[----:B------:R-:W-:Y:S01]  /*43180*/  ISETP.LT.AND P3, PT, R2, UR6, !P0 ;  /* 0x0000000602007c0c */ /* 0x000fe2000c761270 */
[----:B------:R-:W-:Y:S01]  /*43190*/  VIADD R2, R0, 0xdb ;  /* 0x000000db00027836 */ /* 0x000fe20000000000 */
[----:B------:R-:W4:Y:S04]  /*431a0*/  LDCU UR6, c[0x0][0x39c] ;  /* 0x00007380ff0677ac */ /* 0x000f280008000800 */
[----:B-1----:R-:W-:Y:S01]  /*431b0*/  ISETP.LT.AND P2, PT, R2, UR5, !P0 ;  /* 0x0000000502007c0c */ /* 0x002fe2000c741270 */
[----:B------:R-:W-:Y:S01]  /*431c0*/  VIADD R2, R0, 0xdc ;  /* 0x000000dc00027836 */ /* 0x000fe20000000000 */
[----:B------:R-:W1:Y:S04]  /*431d0*/  LDCU UR5, c[0x0][0x39c] ;  /* 0x00007380ff0577ac */ /* 0x000e680008000800 */
[----:B0-----:R-:W-:Y:S01]  /*431e0*/  ISETP.LT.AND P6, PT, R2, UR4, !P0 ;  /* 0x0000000402007c0c */ /* 0x001fe2000c7c1270 */
[----:B------:R-:W0:Y:S01]  /*431f0*/  LDCU UR4, c[0x0][0x39c] ;  /* 0x00007380ff0477ac */ /* 0x000e220008000800 */
[----:B---3--:R3:W-:Y:S04]  /*43200*/  @P4 STG.E.U8 desc[UR22][R6.64], R68 ;  /* 0x0000004406004986 */ /* 0x0087e8000c101116 */
[----:B---3--:R-:W3:Y:S01]  /*43210*/  LDL.LU.64 R6, [R1+0xad8] ;  /* 0x000ad80001067983 */ /* 0x008ee20000300a00 */
[----:B------:R-:W-:-:S04]  /*43220*/  PRMT R68, R3, 0x9910, RZ ;  /* 0x0000991003447816 */ /* 0x000fc800000000ff */
[----:B------:R-:W-:Y:S01]  /*43230*/  SHF.R.S32.HI R68, RZ, 0x8, R68 ;  /* 0x00000008ff447819 */ /* 0x000fe20000011444 */
[----:B--2---:R2:W-:Y:S04]  /*43240*/  @P3 STG.E.U8 desc[UR22][R8.64], R3 ;  /* 0x0000000308003986 */ /* 0x0045e8000c101116 */
[----:B--2---:R-:W2:Y:S04]  /*43250*/  LDL.LU.64 R8, [R1+0xac8] ;  /* 0x000ac80001087983 */ /* 0x004ea80000300a00 */
[----:B------:R-:W2:Y:S04]  /*43260*/  LDL.LU R10, [R1+0x380] ;  /* 0x00038000010a7983 */ /* 0x000ea80000300800 */
[----:B------:R-:W2:Y:S04]  /*43270*/  LDL.LU R11, [R1+0x384] ;  /* 0x00038400010b7983 */ /* 0x000ea80000300800 */
[----:B-----5:R5:W-:Y:S04]  /*43280*/  @P2 STG.E.U8 desc[UR22][R4.64], R68 ;  /* 0x0000004404002986 */ /* 0x020be8000c101116 */
[----:B-----5:R-:W5:Y:S01]  /*43290*/  LDL.LU.64 R4, [R1+0xac0] ;  /* 0x000ac00001047983 */ /* 0x020f620000300a00 */
[----:B------:R-:W-:-:S05]  /*432a0*/  F2FP.SATFINITE.E5M2.F32.PACK_AB_MERGE_C R3, R15, R14, RZ ;  /* 0x0000000e0f03723e */ /* 0x000fca00048060ff */
[----:B------:R0:W-:Y:S04]  /*432b0*/  @P6 STG.E.U8 desc[UR22][R92.64], R3 ;  /* 0x000000035c006986 */ /* 0x0001e8000c101116 */
[----:B0-----:R-:W5:Y:S01]  /*432c0*/  LDL.LU.64 R92, [R1+0xaa8] ;  /* 0x000aa800015c7983 */ /* 0x001f620000300a00 */
[----:B------:R-:W-:Y:S01]  /*432d0*/  VIADD R2, R0, 0xdd ;  /* 0x000000dd00027836 */ /* 0x000fe20000000000 */
[----:B------:R-:W-:Y:S02]  /*432e0*/  PRMT R68, R3, 0x9910, RZ ;  /* 0x0000991003447816 */ /* 0x000fe400000000ff */
[----:B------:R-:W5:Y:S02]  /*432f0*/  LDL.LU R14, [R1+0x388] ;  /* 0x00038800010e7983 */ /* 0x000f640000300800 */
[----:B----4-:R-:W-:Y:S01]  /*43300*/  ISETP.LT.AND P5, PT, R2, UR6, !P0 ;  /* 0x0000000602007c0c */ /* 0x010fe2000c7a1270 */
[----:B------:R-:W-:Y:S01]  /*43310*/  VIADD R2, R0, 0xde ;  /* 0x000000de00027836 */ /* 0x000fe20000000000 */
[----:B------:R-:W-:Y:S01]  /*43320*/  SHF.R.S32.HI R68, RZ, 0x8, R68 ;  /* 0x00000008ff447819 */ /* 0x000fe20000011444 */
[----:B------:R-:W4:Y:S01]  /*43330*/  LDL.LU R15, [R1+0x38c] ;  /* 0x00038c00010f7983 */ /* 0x000f220000300800 */
[----:B------:R-:W-:Y:S01]  /*43340*/  F2FP.SATFINITE.E5M2.F32.PACK_AB_MERGE_C R3, R13, R12, RZ ;  /* 0x0000000c0d03723e */ /* 0x000fe200048060ff */
[----:B------:R-:W0:Y:S01]  /*43350*/  LDCU UR6, c[0x0][0x39c] ;  /* 0x00007380ff0677ac */ /* 0x000e220008000800 */
[----:B-1----:R-:W-:Y:S01]  /*43360*/  ISETP.LT.AND P4, PT, R2, UR5, !P0 ;  /* 0x0000000502007c0c */ /* 0x002fe2000c781270 */
[----:B------:R-:W-:Y:S01]  /*43370*/  VIADD R2, R0, 0xdf ;  /* 0x000000df00027836 */ /* 0x000fe20000000000 */
[----:B------:R-:W1:Y:S04]  /*43380*/  LDCU UR5, c[0x0][0x39c] ;  /* 0x00007380ff0577ac */ /* 0x000e680008000800 */
[----:B------:R-:W-:Y:S01]  /*43390*/  ISETP.LT.AND P3, PT, R2, UR4, !P0 ;  /* 0x0000000402007c0c */ /* 0x000fe2000c761270 */
        /* <DEDUP_REMOVED lines=20> */
[----:B-1----:R-:W-:Y:S01]  /*434e0*/  ISETP.LT.AND P6, PT, R2, UR5, !P0 ;  /* 0x0000000502007c0c */ /* 0x002fe2000c7c1270 */
[----:B------:R-:W-:Y:S01]  /*434f0*/  VIADD R2, R0, 0xe2 ;  /* 0x000000e200027836 */ /* 0x000fe20000000000 */
[----:B------:R-:W-:Y:S01]  /*43500*/  SHF.R.S32.HI R68, RZ, 0x8, R68 ;  /* 0x00000008ff447819 */ /* 0x000fe20000011444 */
[----:B------:R-:W5:Y:S01]  /*43510*/  LDL.LU R11, [R1+0x39c] ;  /* 0x00039c00010b7983 */ /* 0x000f620000300800 */
[----:B----4-:R-:W-:Y:S01]  /*43520*/  F2FP.SATFINITE.E5M2.F32.PACK_AB_MERGE_C R3, R15, R14, RZ ;  /* 0x0000000e0f03723e */ /* 0x010fe200048060ff */
[----:B------:R-:W0:Y:S01]  /*43530*/  LDCU UR5, c[0x0][0x39c] ;  /* 0x00007380ff0577ac */ /* 0x000e220008000800 */
[----:B------:R-:W-:Y:S01]  /*43540*/  ISETP.LT.AND P5, PT, R2, UR4, !P0 ;  /* 0x0000000402007c0c */ /* 0x000fe2000c7a1270 */
[----:B------:R-:W-:Y:S01]  /*43550*/  VIADD R2, R0, 0xe3 ;  /* 0x000000e300027836 */ /* 0x000fe20000000000 */
[----:B------:R-:W1:Y:S04]  /*43560*/  LDCU UR4, c[0x0][0x39c] ;  /* 0x00007380ff0477ac */ /* 0x000e680008000800 */
[----:B------:R-:W-:Y:S01]  /*43570*/  ISETP.LT.AND P4, PT, R2, UR6, !P0 ;  /* 0x0000000602007c0c */ /* 0x000fe2000c781270 */
[----:B------:R-:W-:Y:S01]  /*43580*/  VIADD R2, R0, 0xe4 ;  /* 0x000000e400027836 */ /* 0x000fe20000000000 */
[----:B------:R-:W4:Y:S04]  /*43590*/  LDCU UR6, c[0x0][0x39c] ;  /* 0x00007380ff0677ac */ /* 0x000f280008000800 */
        /* <DEDUP_REMOVED lines=22> */
[----:B------:R-:W-:Y:S01]  /*43700*/  F2FP.SATFINITE.E5M2.F32.PACK_AB_MERGE_C R3, R11, R10, RZ ;  /* 0x0000000a0b03723e */ /* 0x000fe200048060ff */
[----:B------:R-:W0:Y:S01]  /*43710*/  LDCU UR4, c[0x0][0x39c] ;  /* 0x00007380ff0477ac */ /* 0x000e220008000800 */
[----:B----4-:R-:W-:Y:S01]  /*43720*/  ISETP.LT.AND P6, PT, R2, UR6, !P0 ;  /* 0x0000000602007c0c */ /* 0x010fe2000c7c1270 */
        /* <DEDUP_REMOVED lines=170> */
[----:B------:R-:W-:-:S05]  /*441d0*/  VIADD R2, R0, 0xfd ;  /* 0x000000fd00027836 */ /* 0x000fca0000000000 */
[----:B-1----:R-:W-:Y:S01]  /*441e0*/  ISETP.LT.AND P3, PT, R2, UR4, !P0 ;  /* 0x0000000402007c0c */ /* 0x002fe2000c761270 */
[----:B------:R-:W-:Y:S01]  /*441f0*/  VIADD R2, R0, 0xfe ;  /* 0x000000fe00027836 */ /* 0x000fe20000000000 */
[----:B------:R-:W-:Y:S01]  /*44200*/  PRMT R68, R3, 0x9910, RZ ;  /* 0x0000991003447816 */ /* 0x000fe200000000ff */
[----:B------:R-:W0:Y:S03]  /*44210*/  LDCU UR4, c[0x0][0x39c] ;  /* 0x00007380ff0477ac */ /* 0x000e260008000800 */
[----:B----4-:R-:W-:Y:S01]  /*44220*/  ISETP.LT.AND P2, PT, R2, UR6, !P0 ;  /* 0x0000000602007c0c */ /* 0x010fe2000c741270 */
[----:B------:R-:W-:Y:S01]  /*44230*/  VIADD R2, R0, 0xff ;  /* 0x000000ff00027836 */ /* 0x000fe20000000000 */
[----:B------:R-:W-:Y:S01]  /*44240*/  SHF.R.S32.HI R68, RZ, 0x8, R68 ;  /* 0x00000008ff447819 */ /* 0x000fe20000011444 */
[----:B------:R-:W1:Y:S01]  /*44250*/  LDCU UR6, c[0x0][0x39c] ;  /* 0x00007380ff0677ac */ /* 0x000e620008000800 */
[----:B------:R-:W-:-:S02]  /*44260*/  F2FP.SATFINITE.E5M2.F32.PACK_AB_MERGE_C R3, R11, R10, RZ ;  /* 0x0000000a0b03723e */ /* 0x000fc400048060ff */
[----:B------:R-:W-:Y:S01]  /*44270*/  ISETP.LT.AND P6, PT, R2, UR5, !P0 ;  /* 0x0000000502007c0c */ /* 0x000fe2000c7c1270 */
[----:B------:R-:W4:Y:S01]  /*44280*/  LDL.LU R10, [R1+0x208] ;  /* 0x00020800010a7983 */ /* 0x000f220000300800 */
[----:B------:R-:W-:Y:S01]  /*44290*/  VIADD R2, R0, 0x100 ;  /* 0x0000010000027836 */ /* 0x000fe20000000000 */
[----:B------:R-:W1:Y:S02]  /*442a0*/  LDCU UR5, c[0x0][0x39c] ;  /* 0x00007380ff0577ac */ /* 0x000e640008000800 */
[----:B------:R-:W4:Y:S02]  /*442b0*/  LDL.LU R11, [R1+0x20c] ;  /* 0x00020c00010b7983 */ /* 0x000f240000300800 */
        /* <DEDUP_REMOVED lines=22> */
[----:B------:R-:W0:Y:S02]  /*44420*/  LDCU UR6, c[0x0][0x39c] ;  /* 0x00007380ff0677ac */ /* 0x000e240008000800 */
[----:B------:R-:W-:Y:S01]  /*44430*/  ISETP.LT.AND P3, PT, R2, UR5, !P0 ;  /* 0x0000000502007c0c */ /* 0x000fe2000c761270 */
[----:B------:R-:W-:Y:S01]  /*44440*/  VIADD R2, R0, 0x103 ;  /* 0x0000010300027836 */ /* 0x000fe20000000000 */
[----:B----4-:R-:W-:Y:S01]  /*44450*/  F2FP.SATFINITE.E5M2.F32.PACK_AB_MERGE_C R3, R11, R10, RZ ;  /* 0x0000000a0b03723e */ /* 0x010fe200048060ff */
[----:B------:R-:W1:Y:S03]  /*44460*/  LDCU UR5, c[0x0][0x39c] ;  /* 0x00007380ff0577ac */ /* 0x000e660008000800 */
        /* <DEDUP_REMOVED lines=847> */
[----:B------:R-:W-:-:S03]  /*47960*/  PRMT R68, R3, 0x9910, RZ ;  /* 0x0000991003447816 */ /* 0x000fc600000000ff */
[----:B------:R-:W3:Y:S01]  /*47970*/  LDL.LU.64 R10, [R1+0x340] ;  /* 0x00034000010a7983 */ /* 0x000ee20000300a00 */
[----:B------:R-:W-:-:S03]  /*47980*/  SHF.R.S32.HI R68, RZ, 0x8, R68 ;  /* 0x00000008ff447819 */ /* 0x000fc60000011444 */
[----:B--2---:R2:W-:Y:S04]  /*47990*/  @P6 STG.E.U8 desc[UR22][R8.64], R3 ;  /* 0x0000000308006986 */ /* 0x0045e8000c101116 */
[----:B--2---:R-:W2:Y:S04]  /*479a0*/  LDL.LU R8, [R1+0x1e0] ;  /* 0x0001e00001087983 */ /* 0x004ea80000300800 */
        /* <DEDUP_REMOVED lines=24> */
[----:B------:R0:W-:Y:S04]  /*47b30*/  @P2 STG.E.U8 desc[UR22][R10.64], R3 ;  /* 0x000000030a002986 */ /* 0x0001e8000c101116 */
[----:B---3--:R-:W3:Y:S01]  /*47b40*/  LDL.LU.64 R6, [R1+0x470] ;  /* 0x0004700001067983 */ /* 0x008ee20000300a00 */
[----:B------:R-:W-:-:S03]  /*47b50*/  PRMT R68, R3, 0x9910, RZ ;  /* 0x0000991003447816 */ /* 0x000fc600000000ff */
[----:B0-----:R-:W3:Y:S01]  /*47b60*/  LDL.LU.64 R10, [R1+0x330] ;  /* 0x00033000010a7983 */ /* 0x001ee20000300a00 */
[----:B------:R-:W-:-:S03]  /*47b70*/  SHF.R.S32.HI R68, RZ, 0x8, R68 ;  /* 0x00000008ff447819 */ /* 0x000fc60000011444 */
[----:B------:R-:W3:Y:S04]  /*47b80*/  LDL.LU R12, [R1+0x1f0] ;  /* 0x0001f000010c7983 */ /* 0x000ee80000300800 */
[----:B------:R-:W3:Y:S01]  /*47b90*/  LDL.LU R13, [R1+0x1f4] ;  /* 0x0001f400010d7983 */ /* 0x000ee20000300800 */
[----:B--2---:R-:W-:-:S03]  /*47ba0*/  F2FP.SATFINITE.E5M2.F32.PACK_AB_MERGE_C R3, R9, R8, RZ ;  /* 0x000000080903723e */ /* 0x004fc600048060ff */
[----:B------:R-:W2:Y:S04]  /*47bb0*/  LDL.LU.64 R8, [R1+0x468] ;  /* 0x0004680001087983 */ /* 0x000ea80000300a00 */
[----:B-----5:R0:W-:Y:S04]  /*47bc0*/  @P6 STG.E.U8 desc[UR22][R4.64], R68 ;  /* 0x0000004404006986 */ /* 0x0201e8000c101116 */
[----:B0-----:R-:W5:Y:S04]  /*47bd0*/  LDL.LU.64 R4, [R1+0x328] ;  /* 0x0003280001047983 */ /* 0x001f680000300a00 */
[----:B------:R0:W-:Y:S04]  /*47be0*/  @P5 STG.E.U8 desc[UR22][R92.64], R3 ;  /* 0x000000035c005986 */ /* 0x0001e8000c101116 */
[----:B0-----:R-:W5:Y:S04]  /*47bf0*/  LDL.LU R92, [R1+0x1f8] ;  /* 0x0001f800015c7983 */ /* 0x001f680000300800 */
[----:B------:R-:W5:Y:S01]  /*47c00*/  LDL.LU R93, [R1+0x1fc] ;  /* 0x0001fc00015d7983 */ /* 0x000f620000300800 */
[----:B------:R-:W-:-:S05]  /*47c10*/  VIADD R2, R0, 0x179 ;  /* 0x0000017900027836 */ /* 0x000fca0000000000 */
[----:B-1----:R-:W-:Y:S01]  /*47c20*/  ISETP.LT.AND P4, PT, R2, UR6, !P0 ;  /* 0x0000000602007c0c */ /* 0x002fe2000c781270 */
[----:B------:R-:W0:Y:S01]  /*47c30*/  LDCU UR6, c[0x0][0x39c] ;  /* 0x00007380ff0677ac */ /* 0x000e220008000800 */
[----:B------:R-:W-:-:S05]  /*47c40*/  VIADD R2, R0, 0x17a ;  /* 0x0000017a00027836 */ /* 0x000fca0000000000 */
[----:B----4-:R-:W-:Y:S01]  /*47c50*/  ISETP.LT.AND P3, PT, R2, UR5, !P0 ;  /* 0x0000000502007c0c */ /* 0x010fe2000c761270 */
[----:B------:R-:W-:Y:S01]  /*47c60*/  VIADD R2, R0, 0x17b ;  /* 0x0000017b00027836 */ /* 0x000fe20000000000 */
[----:B------:R-:W-:Y:S01]  /*47c70*/  PRMT R68, R3, 0x9910, RZ ;  /* 0x0000991003447816 */ /* 0x000fe200000000ff */
[----:B------:R-:W1:Y:S03]  /*47c80*/  LDCU UR5, c[0x0][0x39c] ;  /* 0x00007380ff0577ac */ /* 0x000e660008000800 */
[----:B------:R-:W-:Y:S01]  /*47c90*/  ISETP.LT.AND P2, PT, R2, UR4, !P0 ;  /* 0x0000000402007c0c */ /* 0x000fe2000c741270 */
[----:B------:R-:W-:Y:S01]  /*47ca0*/  VIADD R2, R0, 0x17c ;  /* 0x0000017c00027836 */ /* 0x000fe20000000000 */
[----:B------:R-:W-:Y:S01]  /*47cb0*/  SHF.R.S32.HI R68, RZ, 0x8, R68 ;  /* 0x00000008ff447819 */ /* 0x000fe20000011444 */
[----:B------:R-:W4:Y:S01]  /*47cc0*/  LDCU UR4, c[0x0][0x39c] ;  /* 0x00007380ff0477ac */ /* 0x000f220008000800 */
[----:B------:R-:W-:-:S02]  /*47cd0*/  F2FP.SATFINITE.E5M2.F32.PACK_AB_MERGE_C R3, R15, R14, RZ ;  /* 0x0000000e0f03723e */ /* 0x000fc400048060ff */
[----:B0-----:R-:W-:Y:S01]  /*47ce0*/  ISETP.LT.AND P6, PT, R2, UR6, !P0 ;  /* 0x0000000602007c0c */ /* 0x001fe2000c7c1270 */
[----:B------:R-:W0:Y:S01]  /*47cf0*/  LDCU UR6, c[0x0][0x39c] ;  /* 0x00007380ff0677ac */ /* 0x000e220008000800 */
[----:B---3--:R3:W-:Y:S04]  /*47d00*/  @P4 STG.E.U8 desc[UR22][R6.64], R68 ;  /* 0x0000004406004986 */ /* 0x0087e8000c101116 */
[----:B------:R0:W-:Y:S04]  /*47d10*/  @P3 STG.E.U8 desc[UR22][R10.64], R3 ;  /* 0x000000030a003986 */ /* 0x0001e8000c101116 */
[----:B---3--:R-:W3:Y:S01]  /*47d20*/  LDL.LU.64 R6, [R1+0x460] ;  /* 0x0004600001067983 */ /* 0x008ee20000300a00 */
[----:B------:R-:W-:-:S03]  /*47d30*/  PRMT R68, R3, 0x9910, RZ ;  /* 0x0000991003447816 */ /* 0x000fc600000000ff */
[----:B0-----:R-:W3:Y:S01]  /*47d40*/  LDL.LU.64 R10, [R1+0x320] ;  /* 0x00032000010a7983 */ /* 0x001ee20000300a00 */
[----:B------:R-:W-:Y:S02]  /*47d50*/  SHF.R.S32.HI R68, RZ, 0x8, R68 ;  /* 0x00000008ff447819 */ /* 0x000fe40000011444 */
[----:B------:R-:W-:Y:S01]  /*47d60*/  F2FP.SATFINITE.E5M2.F32.PACK_AB_MERGE_C R3, R13, R12, RZ ;  /* 0x0000000c0d03723e */ /* 0x000fe200048060ff */
[----:B------:R-:W3:Y:S04]  /*47d70*/  LDL.LU R14, [R1] ;  /* 0x00000000010e7983 */ /* 0x000ee80000300800 */
[----:B------:R-:W3:Y:S04]  /*47d80*/  LDL.LU R15, [R1+0x4] ;  /* 0x00000400010f7983 */ /* 0x000ee80000300800 */
[----:B--2---:R0:W-:Y:S04]  /*47d90*/  @P2 STG.E.U8 desc[UR22][R8.64], R68 ;  /* 0x0000004408002986 */ /* 0x0041e8000c101116 */
[----:B0-----:R-:W2:Y:S04]  /*47da0*/  LDL.LU.64 R8, [R1+0x458] ;  /* 0x0004580001087983 */ /* 0x001ea80000300a00 */
[----:B-----5:R0:W-:Y:S04]  /*47db0*/  @P6 STG.E.U8 desc[UR22][R4.64], R3 ;  /* 0x0000000304006986 */ /* 0x0201e8000c101116 */
[----:B0-----:R-:W5:Y:S01]  /*47dc0*/  LDL.LU.64 R4, [R1+0x318] ;  /* 0x0003180001047983 */ /* 0x001f620000300a00 */
[----:B------:R-:W-:-:S03]  /*47dd0*/  PRMT R68, R3, 0x9910, RZ ;  /* 0x0000991003447816 */ /* 0x000fc600000000ff */
[----:B------:R-:W5:Y:S04]  /*47de0*/  LDL.LU R12, [R1+0x8] ;  /* 0x00000800010c7983 */ /* 0x000f680000300800 */
[----:B------:R-:W5:Y:S01]  /*47df0*/  LDL.LU R13, [R1+0xc] ;  /* 0x00000c00010d7983 */ /* 0x000f620000300800 */
[----:B------:R-:W-:-:S03]  /*47e00*/  F2FP.SATFINITE.E5M2.F32.PACK_AB_MERGE_C R3, R93, R92, RZ ;  /* 0x0000005c5d03723e */ /* 0x000fc600048060ff */
[----:B------:R-:W5:Y:S01]  /*47e10*/  LDL.LU.64 R92, [R1+0x4f0] ;  /* 0x0004f000015c7983 */ /* 0x000f620000300a00 */
[----:B------:R-:W-:-:S05]  /*47e20*/  VIADD R2, R0, 0x17d ;  /* 0x0000017d00027836 */ /* 0x000fca0000000000 */
[----:B-1----:R-:W-:Y:S01]  /*47e30*/  ISETP.LT.AND P5, PT, R2, UR5, !P0 ;  /* 0x0000000502007c0c */ /* 0x002fe2000c7a1270 */
[----:B------:R-:W0:Y:S01]  /*47e40*/  LDCU UR5, c[0x0][0x39c] ;  /* 0x00007380ff0577ac */ /* 0x000e220008000800 */
[----:B------:R-:W-:-:S05]  /*47e50*/  VIADD R2, R0, 0x17e ;  /* 0x0000017e00027836 */ /* 0x000fca0000000000 */
[----:B----4-:R-:W-:Y:S01]  /*47e60*/  ISETP.LT.AND P4, PT, R2, UR4, !P0 ;  /* 0x0000000402007c0c */ /* 0x010fe2000c781270 */
[----:B------:R-:W-:Y:S01]  /*47e70*/  VIADD R2, R0, 0x17f ;  /* 0x0000017f00027836 */ /* 0x000fe20000000000 */
[----:B------:R-:W-:Y:S01]  /*47e80*/  SHF.R.S32.HI R68, RZ, 0x8, R68 ;  /* 0x00000008ff447819 */ /* 0x000fe20000011444 */
[----:B------:R-:W1:Y:S03]  /*47e90*/  LDCU UR4, c[0x0][0x39c] ;  /* 0x00007380ff0477ac */ /* 0x000e660008000800 */
[----:B------:R-:W-:Y:S01]  /*47ea0*/  ISETP.LT.AND P3, PT, R2, UR6, !P0 ;  /* 0x0000000602007c0c */ /* 0x000fe2000c761270 */
[----:B------:R-:W-:Y:S01]  /*47eb0*/  VIADD R2, R0, 0x180 ;  /* 0x0000018000027836 */ /* 0x000fe20000000000 */
[----:B------:R-:W4:Y:S04]  /*47ec0*/  LDCU UR6, c[0x0][0x39c] ;  /* 0x00007380ff0677ac */ /* 0x000f280008000800 */
[----:B0-----:R-:W-:Y:S01]  /*47ed0*/  ISETP.LT.AND P2, PT, R2, UR5, !P0 ;  /* 0x0000000502007c0c */ /* 0x001fe2000c741270 */
[----:B------:R-:W-:Y:S01]  /*47ee0*/  VIADD R2, R0, 0x181 ;  /* 0x0000018100027836 */ /* 0x000fe20000000000 */
[----:B------:R-:W0:Y:S04]  /*47ef0*/  LDCU UR5, c[0x0][0x39c] ;  /* 0x00007380ff0577ac */ /* 0x000e280008000800 */
[----:B-1----:R-:W-:Y:S01]  /*47f00*/  ISETP.LT.AND P6, PT, R2, UR4, !P0 ;  /* 0x0000000402007c0c */ /* 0x002fe2000c7c1270 */
[----:B------:R-:W1:Y:S01]  /*47f10*/  LDCU UR4, c[0x0][0x39c] ;  /* 0x00007380ff0477ac */ /* 0x000e620008000800 */
[----:B---3--:R3:W-:Y:S04]  /*47f20*/  @P5 STG.E.U8 desc[UR22][R6.64], R68 ;  /* 0x0000004406005986 */ /* 0x0087e8000c101116 */
[----:B------:R0:W-:Y:S01]  /*47f30*/  @P4 STG.E.U8 desc[UR22][R10.64], R3 ;  /* 0x000000030a004986 */ /* 0x0001e2000c101116 */
[----:B---3--:R-:W-:-:S03]  /*47f40*/  PRMT R68, R3, 0x9910, RZ ;  /* 0x0000991003447816 */ /* 0x008fc600000000ff */
[----:B------:R-:W3:Y:S01]  /*47f50*/  LDL.LU.64 R6, [R1+0x4d8] ;  /* 0x0004d80001067983 */ /* 0x000ee20000300a00 */
[----:B------:R-:W-:-:S03]  /*47f60*/  SHF.R.S32.HI R68, RZ, 0x8, R68 ;  /* 0x00000008ff447819 */ /* 0x000fc60000011444 */
[----:B0-----:R-:W3:Y:S01]  /*47f70*/  LDL.LU R10, [R1+0x10] ;  /* 0x00001000010a7983 */ /* 0x001ee20000300800 */
[----:B------:R-:W-:-:S03]  /*47f80*/  F2FP.SATFINITE.E5M2.F32.PACK_AB_MERGE_C R3, R15, R14, RZ ;  /* 0x0000000e0f03723e */ /* 0x000fc600048060ff */
[----:B------:R-:W3:Y:S04]  /*47f90*/  LDL.LU R11, [R1+0x14] ;  /* 0x00001400010b7983 */ /* 0x000ee80000300800 */
[----:B--2---:R0:W-:Y:S04]  /*47fa0*/  @P3 STG.E.U8 desc[UR22][R8.64], R68 ;  /* 0x0000004408003986 */ /* 0x0041e8000c101116 */
[----:B0-----:R-:W2:Y:S01]  /*47fb0*/  LDL.LU.64 R8, [R1+0x510] ;  /* 0x0005100001087983 */ /* 0x001ea20000300a00 */
[----:B------:R-:W-:-:S03]  /*47fc0*/  PRMT R68, R3, 0x9910, RZ ;  /* 0x0000991003447816 */ /* 0x000fc600000000ff */
[----:B-----5:R0:W-:Y:S04]  /*47fd0*/  @P2 STG.E.U8 desc[UR22][R4.64], R3 ;  /* 0x0000000304002986 */ /* 0x0201e8000c101116 */
[----:B0-----:R-:W5:Y:S01]  /*47fe0*/  LDL.LU.64 R4, [R1+0x4f8] ;  /* 0x0004f80001047983 */ /* 0x001f620000300a00 */
[----:B------:R-:W-:-:S03]  /*47ff0*/  SHF.R.S32.HI R68, RZ, 0x8, R68 ;  /* 0x00000008ff447819 */ /* 0x000fc60000011444 */
[----:B------:R-:W5:Y:S04]  /*48000*/  LDL.LU R69, [R1+0x1c] ;  /* 0x00001c0001457983 */ /* 0x000f680000300800 */
[----:B------:R0:W-:Y:S04]  /*48010*/  @P6 STG.E.U8 desc[UR22][R92.64], R68 ;  /* 0x000000445c006986 */ /* 0x0001e8000c101116 */
[----:B0-----:R-:W5:Y:S01]  /*48020*/  LDL.LU.64 R92, [R1+0x530] ;  /* 0x00053000015c7983 */ /* 0x001f620000300a00 */
[----:B------:R-:W-:Y:S01]  /*48030*/  VIADD R2, R0, 0x182 ;  /* 0x0000018200027836 */ /* 0x000fe20000000000 */
[----:B------:R-:W-:-:S02]  /*48040*/  F2FP.SATFINITE.E5M2.F32.PACK_AB_MERGE_C R3, R13, R12, RZ ;  /* 0x0000000c0d03723e */ /* 0x000fc400048060ff */
[----:B------:R-:W5:Y:S02]  /*48050*/  LDL.LU.64 R14, [R1+0x518] ;  /* 0x00051800010e7983 */ /* 0x000f640000300a00 */
[----:B----4-:R-:W-:Y:S01]  /*48060*/  ISETP.LT.AND P5, PT, R2, UR6, !P0 ;  /* 0x0000000602007c0c */ /* 0x010fe2000c7a1270 */
[----:B------:R-:W-:Y:S01]  /*48070*/  VIADD R2, R0, 0x183 ;  /* 0x0000018300027836 */ /* 0x000fe20000000000 */
[----:B------:R-:W-:Y:S01]  /*48080*/  PRMT R68, R3, 0x9910, RZ ;  /* 0x0000991003447816 */ /* 0x000fe200000000ff */
[----:B------:R-:W0:Y:S01]  /*48090*/  LDCU UR6, c[0x0][0x39c] ;  /* 0x00007380ff0677ac */ /* 0x000e220008000800 */
[----:B------:R-:W4:Y:S02]  /*480a0*/  LDL.LU R12, [R1+0x20] ;  /* 0x00002000010c7983 */ /* 0x000f240000300800 */
[----:B------:R-:W-:Y:S01]  /*480b0*/  ISETP.LT.AND P4, PT, R2, UR5, !P0 ;  /* 0x0000000502007c0c */ /* 0x000fe2000c781270 */
[----:B------:R-:W-:Y:S01]  /*480c0*/  VIADD R2, R0, 0x184 ;  /* 0x0000018400027836 */ /* 0x000fe20000000000 */
[----:B------:R-:W-:Y:S01]  /*480d0*/  SHF.R.S32.HI R68, RZ, 0x8, R68 ;  /* 0x00000008ff447819 */ /* 0x000fe20000011444 */
[----:B------:R-:W4:Y:S01]  /*480e0*/  LDL.LU R13, [R1+0x24] ;  /* 0x00002400010d7983 */ /* 0x000f220000300800 */
[----:B------:R-:W2:Y:S02]  /*480f0*/  LDCU UR5, c[0x0][0x39c] ;  /* 0x00007380ff0577ac */ /* 0x000ea40008000800 */
[----:B-1----:R-:W-:Y:S01]  /*48100*/  ISETP.LT.AND P3, PT, R2, UR4, !P0 ;  /* 0x0000000402007c0c */ /* 0x002fe2000c761270 */
[----:B------:R-:W-:Y:S01]  /*48110*/  VIADD R2, R0, 0x185 ;  /* 0x0000018500027836 */ /* 0x000fe20000000000 */
[----:B------:R-:W1:Y:S04]  /*48120*/  LDCU UR4, c[0x0][0x39c] ;  /* 0x00007380ff0477ac */ /* 0x000e680008000800 */
[----:B0-----:R-:W-:Y:S01]  /*48130*/  ISETP.LT.AND P2, PT, R2, UR6, !P0 ;  /* 0x0000000602007c0c */ /* 0x001fe2000c741270 */
[----:B------:R-:W0:Y:S01]  /*48140*/  LDCU UR6, c[0x0][0x39c] ;  /* 0x00007380ff0677ac */ /* 0x000e220008000800 */
[----:B---3--:R3:W-:Y:S02]  /*48150*/  @P5 STG.E.U8 desc[UR22][R6.64], R3 ;  /* 0x0000000306005986 */ /* 0x0087e4000c101116 */
[----:B---3--:R-:W-:-:S02]  /*48160*/  F2FP.SATFINITE.E5M2.F32.PACK_AB_MERGE_C R3, R11, R10, RZ ;  /* 0x0000000a0b03723e */ /* 0x008fc400048060ff */
[----:B------:R-:W3:Y:S04]  /*48170*/  LDL.LU.64 R6, [R1+0x550] ;  /* 0x0005500001067983 */ /* 0x000ee80000300a00 */
[----:B------:R-:W3:Y:S04]  /*48180*/  LDL.LU.64 R10, [R1+0x548] ;  /* 0x00054800010a7983 */ /* 0x000ee80000300a00 */
[----:B--2---:R2:W-:Y:S02]  /*48190*/  @P4 STG.E.U8 desc[UR22][R8.64], R68 ;  /* 0x0000004408004986 */ /* 0x0045e4000c101116 */
[----:B--2---:R-:W-:-:S02]  /*481a0*/  PRMT R68, R3, 0x9910, RZ ;  /* 0x0000991003447816 */ /* 0x004fc400000000ff */
[----:B-----5:R2:W-:Y:S04]  /*481b0*/  @P3 STG.E.U8 desc[UR22][R4.64], R3 ;  /* 0x0000000304003986 */ /* 0x0205e8000c101116 */
[----:B--2---:R-:W2:Y:S01]  /*481c0*/  LDL.LU R3, [R1+0x18] ;  /* 0x0000180001037983 */ /* 0x004ea20000300800 */
[----:B------:R-:W-:-:S03]  /*481d0*/  SHF.R.S32.HI R68, RZ, 0x8, R68 ;  /* 0x00000008ff447819 */ /* 0x000fc60000011444 */
[----:B------:R-:W5:Y:S04]  /*481e0*/  LDL.LU R8, [R1+0x28] ;  /* 0x0000280001087983 */ /* 0x000f680000300800 */
[----:B------:R-:W5:Y:S04]  /*481f0*/  LDL.LU R9, [R1+0x2c] ;  /* 0x00002c0001097983 */ /* 0x000f680000300800 */
[----:B------:R-:W3:Y:S04]  /*48200*/  LDL.LU.64 R4, [R1+0x580] ;  /* 0x0005800001047983 */ /* 0x000ee80000300a00 */
[----:B------:R0:W-:Y:S04]  /*48210*/  @P2 STG.E.U8 desc[UR22][R92.64], R68 ;  /* 0x000000445c002986 */ /* 0x0001e8000c101116 */
[----:B0-----:R-:W5:Y:S01]  /*48220*/  LDL.LU.64 R92, [R1+0x578] ;  /* 0x00057800015c7983 */ /* 0x001f620000300a00 */
[----:B------:R-:W-:-:S05]  /*48230*/  VIADD R2, R0, 0x186 ;  /* 0x0000018600027836 */ /* 0x000fca0000000000 */
[----:B------:R-:W-:Y:S01]  /*48240*/  ISETP.LT.AND P6, PT, R2, UR5, !P0 ;  /* 0x0000000502007c0c */ /* 0x000fe2000c7c1270 */
[----:B------:R-:W0:Y:S01]  /*48250*/  LDCU UR5, c[0x0][0x39c] ;  /* 0x00007380ff0577ac */ /* 0x000e220008000800 */
[----:B------:R-:W-:-:S05]  /*48260*/  VIADD R2, R0, 0x187 ;  /* 0x0000018700027836 */ /* 0x000fca0000000000 */
[----:B-1----:R-:W-:Y:S01]  /*48270*/  ISETP.LT.AND P5, PT, R2, UR4, !P0 ;  /* 0x0000000402007c0c */ /* 0x002fe2000c7a1270 */
[----:B------:R-:W1:Y:S01]  /*48280*/  LDCU UR4, c[0x0][0x39c] ;  /* 0x00007380ff0477ac */ /* 0x000e620008000800 */
[----:B------:R-:W-:-:S05]  /*48290*/  VIADD R2, R0, 0x188 ;  /* 0x0000018800027836 */ /* 0x000fca0000000000 */
[----:B------:R-:W-:Y:S01]  /*482a0*/  ISETP.LT.AND P4, PT, R2, UR6, !P0 ;  /* 0x0000000602007c0c */ /* 0x000fe2000c781270 */
[----:B------:R-:W-:Y:S01]  /*482b0*/  VIADD R2, R0, 0x189 ;  /* 0x0000018900027836 */ /* 0x000fe20000000000 */
[----:B------:R-:W2:Y:S04]  /*482c0*/  LDCU UR6, c[0x0][0x39c] ;  /* 0x00007380ff0677ac */ /* 0x000ea80008000800 */
[----:B0-----:R-:W-:Y:S01]  /*482d0*/  ISETP.LT.AND P3, PT, R2, UR5, !P0 ;  /* 0x0000000502007c0c */ /* 0x001fe2000c761270 */
[----:B------:R-:W-:Y:S01]  /*482e0*/  VIADD R2, R0, 0x18a ;  /* 0x0000018a00027836 */ /* 0x000fe20000000000 */
[----:B------:R-:W0:Y:S04]  /*482f0*/  LDCU UR5, c[0x0][0x39c] ;  /* 0x00007380ff0577ac */ /* 0x000e280008000800 */
[----:B-1----:R-:W-:Y:S01]  /*48300*/  ISETP.LT.AND P2, PT, R2, UR4, !P0 ;  /* 0x0000000402007c0c */ /* 0x002fe2000c741270 */
[----:B------:R-:W1:Y:S01]  /*48310*/  LDCU UR4, c[0x0][0x39c] ;  /* 0x00007380ff0477ac */ /* 0x000e620008000800 */
[----:B--2---:R-:W-:-:S02]  /*48320*/  F2FP.SATFINITE.E5M2.F32.PACK_AB_MERGE_C R3, R69, R3, RZ ;  /* 0x000000034503723e */ /* 0x004fc400048060ff */
[----:B------:R-:W2:Y:S02]  /*48330*/  LDL.LU R69, [R1+0x34] ;  /* 0x0000340001457983 */ /* 0x000ea40000300800 */
[----:B------:R-:W-:Y:S02]  /*48340*/  PRMT R68, R3, 0x9910, RZ ;  /* 0x0000991003447816 */ /* 0x000fe400000000ff */
[----:B------:R4:W-:Y:S02]  /*48350*/  @P6 STG.E.U8 desc[UR22][R14.64], R3 ;  /* 0x000000030e006986 */ /* 0x0009e4000c101116 */
[----:B------:R-:W-:-:S05]  /*48360*/  SHF.R.S32.HI R68, RZ, 0x8, R68 ;  /* 0x00000008ff447819 */ /* 0x000fca0000011444 */
[----:B---3--:R3:W-:Y:S01]  /*48370*/  @P5 STG.E.U8 desc[UR22][R6.64], R68 ;  /* 0x0000004406005986 */ /* 0x0087e2000c101116 */
[----:B----4-:R-:W-:-:S04]  /*48380*/  F2FP.SATFINITE.E5M2.F32.PACK_AB_MERGE_C R3, R13, R12, RZ ;  /* 0x0000000c0d03723e */ /* 0x010fc800048060ff */
[----:B---3--:R-:W-:Y:S01]  /*48390*/  PRMT R68, R3, 0x9910, RZ ;  /* 0x0000991003447816 */ /* 0x008fe200000000ff */
[----:B------:R5:W-:Y:S03]  /*483a0*/  @P4 STG.E.U8 desc[UR22][R10.64], R3 ;  /* 0x000000030a004986 */ /* 0x000be6000c101116 */
[----:B------:R-:W-:Y:S01]  /*483b0*/  SHF.R.S32.HI R68, RZ, 0x8, R68 ;  /* 0x00000008ff447819 */ /* 0x000fe20000011444 */
[----:B------:R-:W3:Y:S04]  /*483c0*/  LDL.LU.64 R6, [R1+0x5b0] ;  /* 0x0005b00001067983 */ /* 0x000ee80000300a00 */
[----:B------:R-:W4:Y:S01]  /*483d0*/  LDL.LU.64 R12, [R1+0x5a8] ;  /* 0x0005a800010c7983 */ /* 0x000f220000300a00 */
[----:B-----5:R-:W-:-:S03]  /*483e0*/  F2FP.SATFINITE.E5M2.F32.PACK_AB_MERGE_C R3, R9, R8, RZ ;  /* 0x000000080903723e */ /* 0x020fc600048060ff */
[----:B------:R-:W5:Y:S04]  /*483f0*/  LDL.LU R14, [R1+0x38] ;  /* 0x00003800010e7983 */ /* 0x000f680000300800 */
[----:B------:R-:W5:Y:S04]  /*48400*/  LDL.LU R15, [R1+0x3c] ;  /* 0x00003c00010f7983 */ /* 0x000f680000300800 */
[----:B------:R0:W-:Y:S04]  /*48410*/  @P3 STG.E.U8 desc[UR22][R4.64], R68 ;  /* 0x0000004404003986 */ /* 0x0001e8000c101116 */
[----:B------:R1:W-:Y:S04]  /*48420*/  @P2 STG.E.U8 desc[UR22][R92.64], R3 ;  /* 0x000000035c002986 */ /* 0x0003e8000c101116 */
[----:B0-----:R-:W2:Y:S01]  /*48430*/  LDL.LU.64 R4, [R1+0x5d8] ;  /* 0x0005d80001047983 */ /* 0x001ea20000300a00 */
[----:B------:R-:W-:-:S03]  /*48440*/  PRMT R68, R3, 0x9910, RZ ;  /* 0x0000991003447816 */ /* 0x000fc600000000ff */
[----:B-1----:R-:W2:Y:S04]  /*48450*/  LDL.LU R3, [R1+0x30] ;  /* 0x0000300001037983 */ /* 0x002ea80000300800 */
[----:B------:R-:W4:Y:S04]  /*48460*/  LDL.LU.64 R10, [R1+0x5e0] ;  /* 0x0005e000010a7983 */ /* 0x000f280000300a00 */
[----:B------:R-:W5:Y:S04]  /*48470*/  LDL.LU R8, [R1+0x40] ;  /* 0x0000400001087983 */ /* 0x000f680000300800 */
[----:B------:R-:W5:Y:S04]  /*48480*/  LDL.LU R9, [R1+0x44] ;  /* 0x0000440001097983 */ /* 0x000f680000300800 */
[----:B------:R-:W5:Y:S01]  /*48490*/  LDL.LU.64 R92, [R1+0x608] ;  /* 0x00060800015c7983 */ /* 0x000f620000300a00 */
[----:B------:R-:W-:-:S05]  /*484a0*/  VIADD R2, R0, 0x18b ;  /* 0x0000018b00027836 */ /* 0x000fca0000000000 */
[----:B------:R-:W-:Y:S01]  /*484b0*/  ISETP.LT.AND P6, PT, R2, UR6, !P0 ;  /* 0x0000000602007c0c */ /* 0x000fe2000c7c1270 */
[----:B------:R-:W0:Y:S01]  /*484c0*/  LDCU UR6, c[0x0][0x39c] ;  /* 0x00007380ff0677ac */ /* 0x000e220008000800 */
[----:B------:R-:W-:-:S05]  /*484d0*/  VIADD R2, R0, 0x18c ;  /* 0x0000018c00027836 */ /* 0x000fca0000000000 */
[----:B------:R-:W-:Y:S01]  /*484e0*/  ISETP.LT.AND P5, PT, R2, UR5, !P0 ;  /* 0x0000000502007c0c */ /* 0x000fe2000c7a1270 */
[----:B------:R-:W-:Y:S01]  /*484f0*/  VIADD R2, R0, 0x18d ;  /* 0x0000018d00027836 */ /* 0x000fe20000000000 */
[----:B------:R-:W-:Y:S01]  /*48500*/  SHF.R.S32.HI R68, RZ, 0x8, R68 ;  /* 0x00000008ff447819 */ /* 0x000fe20000011444 */
[----:B------:R-:W1:Y:S03]  /*48510*/  LDCU UR5, c[0x0][0x39c] ;  /* 0x00007380ff0577ac */ /* 0x000e660008000800 */
        /* <DEDUP_REMOVED lines=8> */
[----:B---3--:R3:W-:Y:S04]  /*485a0*/  @P6 STG.E.U8 desc[UR22][R6.64], R68 ;  /* 0x0000004406006986 */ /* 0x0087e8000c101116 */
[----:B---3--:R-:W3:Y:S01]  /*485b0*/  LDL.LU.64 R6, [R1+0x620] ;  /* 0x0006200001067983 */ /* 0x008ee20000300a00 */
[----:B--2---:R-:W-:-:S04]  /*485c0*/  F2FP.SATFINITE.E5M2.F32.PACK_AB_MERGE_C R3, R69, R3, RZ ;  /* 0x000000034503723e */ /* 0x004fc800048060ff */
[----:B------:R-:W-:Y:S01]  /*485d0*/  PRMT R68, R3, 0x9910, RZ ;  /* 0x0000991003447816 */ /* 0x000fe200000000ff */
[----:B----4-:R2:W-:Y:S03]  /*485e0*/  @P5 STG.E.U8 desc[UR22][R12.64], R3 ;  /* 0x000000030c005986 */ /* 0x0105e6000c101116 */
[----:B------:R-:W-:-:S05]  /*485f0*/  SHF.R.S32.HI R68, RZ, 0x8, R68 ;  /* 0x00000008ff447819 */ /* 0x000fca0000011444 */
[----:B------:R4:W-:Y:S04]  /*48600*/  @P4 STG.E.U8 desc[UR22][R4.64], R68 ;  /* 0x0000004404004986 */ /* 0x0009e8000c101116 */
[----:B--2---:R-:W2:Y:S01]  /*48610*/  LDL.LU R12, [R1+0x48] ;  /* 0x00004800010c7983 */ /* 0x004ea20000300800 */
[----:B-----5:R-:W-:-:S03]  /*48620*/  F2FP.SATFINITE.E5M2.F32.PACK_AB_MERGE_C R3, R15, R14, RZ ;  /* 0x0000000e0f03723e */ /* 0x020fc600048060ff */
[----:B------:R-:W2:Y:S04]  /*48630*/  LDL.LU R13, [R1+0x4c] ;  /* 0x00004c00010d7983 */ /* 0x000ea80000300800 */
[----:B----4-:R-:W4:Y:S04]  /*48640*/  LDL.LU.64 R4, [R1+0x638] ;  /* 0x0006380001047983 */ /* 0x010f280000300a00 */
[----:B------:R5:W-:Y:S04]  /*48650*/  @P3 STG.E.U8 desc[UR22][R10.64], R3 ;  /* 0x000000030a003986 */ /* 0x000be8000c101116 */
[----:B-----5:R-:W5:Y:S01]  /*48660*/  LDL.LU.64 R10, [R1+0x650] ;  /* 0x00065000010a7983 */ /* 0x020f620000300a00 */
[----:B------:R-:W-:-:S03]  /*48670*/  PRMT R68, R3, 0x9910, RZ ;  /* 0x0000991003447816 */ /* 0x000fc600000000ff */
[----:B------:R-:W5:Y:S01]  /*48680*/  LDL.LU R69, [R1+0x54] ;  /* 0x0000540001457983 */ /* 0x000f620000300800 */
[----:B------:R-:W-:-:S05]  /*48690*/  SHF.R.S32.HI R68, RZ, 0x8, R68 ;  /* 0x00000008ff447819 */ /* 0x000fca0000011444 */
[----:B------:R0:W-:Y:S04]  /*486a0*/  @P2 STG.E.U8 desc[UR22][R92.64], R68 ;  /* 0x000000445c002986 */ /* 0x0001e8000c101116 */
[----:B0-----:R-:W5:Y:S01]  /*486b0*/  LDL.LU.64 R92, [R1+0x678] ;  /* 0x00067800015c7983 */ /* 0x001f620000300a00 */
[----:B------:R-:W-:Y:S01]  /*486c0*/  VIADD R2, R0, 0x190 ;  /* 0x0000019000027836 */ /* 0x000fe20000000000 */
[----:B------:R-:W-:Y:S02]  /*486d0*/  F2FP.SATFINITE.E5M2.F32.PACK_AB_MERGE_C R3, R9, R8, RZ ;  /* 0x000000080903723e */ /* 0x000fe400048060ff */
[----:B------:R-:W5:Y:S02]  /*486e0*/  LDL.LU.64 R14, [R1+0x310] ;  /* 0x00031000010e7983 */ /* 0x000f640000300a00 */
[----:B------:R-:W-:Y:S01]  /*486f0*/  ISETP.LT.AND P6, PT, R2, UR4, !P0 ;  /* 0x0000000402007c0c */ /* 0x000fe2000c7c1270 */
[----:B------:R-:W-:Y:S01]  /*48700*/  VIADD R2, R0, 0x191 ;  /* 0x0000019100027836 */ /* 0x000fe20000000000 */
[----:B------:R-:W-:Y:S01]  /*48710*/  PRMT R68, R3, 0x9910, RZ ;  /* 0x0000991003447816 */ /* 0x000fe200000000ff */
[----:B------:R-:W0:Y:S01]  /*48720*/  LDCU UR4, c[0x0][0x39c] ;  /* 0x00007380ff0477ac */ /* 0x000e220008000800 */
[----:B------:R-:W5:Y:S02]  /*48730*/  LDL.LU R8, [R1+0x58] ;  /* 0x0000580001087983 */ /* 0x000f640000300800 */
[----:B------:R-:W-:Y:S01]  /*48740*/  ISETP.LT.AND P5, PT, R2, UR6, !P0 ;  /* 0x0000000602007c0c */ /* 0x000fe2000c7a1270 */
[----:B------:R-:W-:Y:S01]  /*48750*/  VIADD R2, R0, 0x192 ;  /* 0x0000019200027836 */ /* 0x000fe20000000000 */
[----:B------:R-:W-:Y:S01]  /*48760*/  SHF.R.S32.HI R68, RZ, 0x8, R68 ;  /* 0x00000008ff447819 */ /* 0x000fe20000011444 */
[----:B------:R-:W5:Y:S01]  /*48770*/  LDL.LU R9, [R1+0x5c] ;  /* 0x00005c0001097983 */ /* 0x000f620000300800 */
[----:B------:R-:W2:Y:S02]  /*48780*/  LDCU UR6, c[0x0][0x39c] ;  /* 0x00007380ff0677ac */ /* 0x000ea40008000800 */
[----:B-1----:R-:W-:Y:S01]  /*48790*/  ISETP.LT.AND P4, PT, R2, UR5, !P0 ;  /* 0x0000000502007c0c */ /* 0x002fe2000c781270 */
[----:B------:R-:W-:Y:S01]  /*487a0*/  VIADD R2, R0, 0x193 ;  /* 0x0000019300027836 */ /* 0x000fe20000000000 */
[----:B------:R-:W1:Y:S04]  /*487b0*/  LDCU UR5, c[0x0][0x39c] ;  /* 0x00007380ff0577ac */ /* 0x000e680008000800 */
[----:B0-----:R-:W-:Y:S01]  /*487c0*/  ISETP.LT.AND P3, PT, R2, UR4, !P0 ;  /* 0x0000000402007c0c */ /* 0x001fe2000c761270 */
[----:B------:R-:W0:Y:S01]  /*487d0*/  LDCU UR4, c[0x0][0x39c] ;  /* 0x00007380ff0477ac */ /* 0x000e220008000800 */
[----:B---3--:R3:W-:Y:S04]  /*487e0*/  @P6 STG.E.U8 desc[UR22][R6.64], R3 ;  /* 0x0000000306006986 */ /* 0x0087e8000c101116 */
[----:B---3--:R-:W3:Y:S01]  /*487f0*/  LDL.LU.64 R6, [R1+0x6b0] ;  /* 0x0006b00001067983 */ /* 0x008ee20000300a00 */
[----:B--2---:R-:W-:-:S03]  /*48800*/  F2FP.SATFINITE.E5M2.F32.PACK_AB_MERGE_C R3, R13, R12, RZ ;  /* 0x0000000c0d03723e */ /* 0x004fc600048060ff */
[----:B----4-:R2:W-:Y:S04]  /*48810*/  @P5 STG.E.U8 desc[UR22][R4.64], R68 ;  /* 0x0000004404005986 */ /* 0x0105e8000c101116 */
[----:B--2---:R-:W2:Y:S01]  /*48820*/  LDL.LU.64 R4, [R1+0x300] ;  /* 0x0003000001047983 */ /* 0x004ea20000300a00 */
[----:B------:R-:W-:-:S03]  /*48830*/  PRMT R68, R3, 0x9910, RZ ;  /* 0x0000991003447816 */ /* 0x000fc600000000ff */
[----:B-----5:R4:W-:Y:S04]  /*48840*/  @P4 STG.E.U8 desc[UR22][R10.64], R3 ;  /* 0x000000030a004986 */ /* 0x0209e8000c101116 */
[----:B----4-:R-:W4:Y:S01]  /*48850*/  LDL.LU R3, [R1+0x50] ;  /* 0x0000500001037983 */ /* 0x010f220000300800 */
[----:B------:R-:W-:-:S03]  /*48860*/  SHF.R.S32.HI R68, RZ, 0x8, R68 ;  /* 0x00000008ff447819 */ /* 0x000fc60000011444 */
[----:B------:R-:W5:Y:S04]  /*48870*/  LDL.LU R12, [R1+0x60] ;  /* 0x00006000010c7983 */ /* 0x000f680000300800 */
[----:B------:R-:W5:Y:S04]  /*48880*/  LDL.LU R13, [R1+0x64] ;  /* 0x00006400010d7983 */ /* 0x000f680000300800 */
[----:B------:R-:W2:Y:S04]  /*48890*/  LDL.LU.64 R10, [R1+0x308] ;  /* 0x00030800010a7983 */ /* 0x000ea80000300a00 */
[----:B------:R0:W-:Y:S04]  /*488a0*/  @P3 STG.E.U8 desc[UR22][R92.64], R68 ;  /* 0x000000445c003986 */ /* 0x0001e8000c101116 */
[----:B0-----:R-:W2:Y:S01]  /*488b0*/  LDL.LU.64 R92, [R1+0xe08] ;  /* 0x000e0800015c7983 */ /* 0x001ea20000300a00 */
        /* <DEDUP_REMOVED lines=13> */
[----:B-1----:R-:W-:-:S02]  /*48990*/  ISETP.LT.AND P3, PT, R2, UR5, !P0 ;  /* 0x0000000502007c0c */ /* 0x002fc4000c761270 */
[----:B----4-:R-:W-:Y:S01]  /*489a0*/  F2FP.SATFINITE.E5M2.F32.PACK_AB_MERGE_C R3, R69, R3, RZ ;  /* 0x000000034503723e */ /* 0x010fe200048060ff */
[----:B------:R-:W-:Y:S01]  /*489b0*/  VIADD R2, R0, 0x199 ;  /* 0x0000019900027836 */ /* 0x000fe20000000000 */
[----:B------:R-:W4:Y:S01]  /*489c0*/  LDL.LU R69, [R1+0x6c] ;  /* 0x00006c0001457983 */ /* 0x000f220000300800 */
[----:B------:R-:W1:Y:S01]  /*489d0*/  LDCU UR5, c[0x0][0x39c] ;  /* 0x00007380ff0577ac */ /* 0x000e620008000800 */
[----:B------:R-:W-:Y:S02]  /*489e0*/  PRMT R68, R3, 0x9910, RZ ;  /* 0x0000991003447816 */ /* 0x000fe400000000ff */
[----:B------:R0:W-:Y:S02]  /*489f0*/  @P2 STG.E.U8 desc[UR22][R14.64], R3 ;  /* 0x000000030e002986 */ /* 0x0001e4000c101116 */
[----:B------:R-:W-:-:S05]  /*48a00*/  SHF.R.S32.HI R68, RZ, 0x8, R68 ;  /* 0x00000008ff447819 */ /* 0x000fca0000011444 */
[----:B---3--:R3:W-:Y:S01]  /*48a10*/  @P6 STG.E.U8 desc[UR22][R6.64], R68 ;  /* 0x0000004406006986 */ /* 0x0087e2000c101116 */
[----:B0-----:R-:W-:-:S03]  /*48a20*/  F2FP.SATFINITE.E5M2.F32.PACK_AB_MERGE_C R3, R9, R8, RZ ;  /* 0x000000080903723e */ /* 0x001fc600048060ff */
[----:B------:R-:W4:Y:S01]  /*48a30*/  LDL.LU.64 R8, [R1+0x708] ;  /* 0x0007080001087983 */ /* 0x000f220000300a00 */
[----:B---3--:R-:W-:-:S03]  /*48a40*/  PRMT R68, R3, 0x9910, RZ ;  /* 0x0000991003447816 */ /* 0x008fc600000000ff */
[----:B--2---:R5:W-:Y:S01]  /*48a50*/  @P5 STG.E.U8 desc[UR22][R4.64], R3 ;  /* 0x0000000304005986 */ /* 0x004be2000c101116 */
[----:B------:R-:W-:-:S03]  /*48a60*/  SHF.R.S32.HI R68, RZ, 0x8, R68 ;  /* 0x00000008ff447819 */ /* 0x000fc60000011444 */
[----:B------:R-:W2:Y:S04]  /*48a70*/  LDL.LU.64 R6, [R1+0x720] ;  /* 0x0007200001067983 */ /* 0x000ea80000300a00 */
[----:B------:R-:W3:Y:S01]  /*48a80*/  LDL.LU R14, [R1+0x70] ;  /* 0x00007000010e7983 */ /* 0x000ee20000300800 */
[----:B-----5:R-:W-:-:S03]  /*48a90*/  F2FP.SATFINITE.E5M2.F32.PACK_AB_MERGE_C R3, R13, R12, RZ ;  /* 0x0000000c0d03723e */ /* 0x020fc600048060ff */
[----:B------:R-:W3:Y:S04]  /*48aa0*/  LDL.LU R15, [R1+0x74] ;  /* 0x00007400010f7983 */ /* 0x000ee80000300800 */
[----:B------:R-:W5:Y:S04]  /*48ab0*/  LDL.LU.64 R4, [R1+0x748] ;  /* 0x0007480001047983 */ /* 0x000f680000300a00 */
[----:B------:R0:W-:Y:S04]  /*48ac0*/  @P4 STG.E.U8 desc[UR22][R10.64], R68 ;  /* 0x000000440a004986 */ /* 0x0001e8000c101116 */
[----:B------:R1:W-:Y:S04]  /*48ad0*/  @P3 STG.E.U8 desc[UR22][R92.64], R3 ;  /* 0x000000035c003986 */ /* 0x0003e8000c101116 */
[----:B0-----:R-:W2:Y:S04]  /*48ae0*/  LDL.LU.64 R10, [R1+0x750] ;  /* 0x00075000010a7983 */ /* 0x001ea80000300a00 */
[----:B------:R-:W2:Y:S04]  /*48af0*/  LDL.LU R12, [R1+0x78] ;  /* 0x00007800010c7983 */ /* 0x000ea80000300800 */
[----:B------:R-:W2:Y:S04]  /*48b00*/  LDL.LU R13, [R1+0x7c] ;  /* 0x00007c00010d7983 */ /* 0x000ea80000300800 */
[----:B-1----:R-:W2:Y:S01]  /*48b10*/  LDL.LU R93, [R1+0x68] ;  /* 0x00006800015d7983 */ /* 0x002ea20000300800 */
[----:B------:R-:W-:Y:S01]  /*48b20*/  ISETP.LT.AND P2, PT, R2, UR4, !P0 ;  /* 0x0000000402007c0c */ /* 0x000fe2000c741270 */
[----:B------:R-:W-:Y:S01]  /*48b30*/  VIADD R2, R0, 0x19a ;  /* 0x0000019a00027836 */ /* 0x000fe20000000000 */
[----:B------:R-:W-:Y:S01]  /*48b40*/  PRMT R68, R3, 0x9910, RZ ;  /* 0x0000991003447816 */ /* 0x000fe200000000ff */
[----:B------:R-:W0:Y:S03]  /*48b50*/  LDCU UR4, c[0x0][0x39c] ;  /* 0x00007380ff0477ac */ /* 0x000e260008000800 */
[----:B------:R-:W-:-:S02]  /*48b60*/  ISETP.LT.AND P6, PT, R2, UR6, !P0 ;  /* 0x0000000602007c0c */ /* 0x000fc4000c7c1270 */
[----:B------:R-:W-:Y:S01]  /*48b70*/  SHF.R.S32.HI R68, RZ, 0x8, R68 ;  /* 0x00000008ff447819 */ /* 0x000fe20000011444 */
[----:B------:R-:W-:Y:S01]  /*48b80*/  VIADD R2, R0, 0x19b ;  /* 0x0000019b00027836 */ /* 0x000fe20000000000 */
[----:B------:R-:W1:Y:S04]  /*48b90*/  LDCU UR6, c[0x0][0x39c] ;  /* 0x00007380ff0677ac */ /* 0x000e680008000800 */
[----:B------:R-:W-:Y:S01]  /*48ba0*/  ISETP.LT.AND P5, PT, R2, UR5, !P0 ;  /* 0x0000000502007c0c */ /* 0x000fe2000c7a1270 */
[----:B------:R-:W0:Y:S01]  /*48bb0*/  LDCU UR5, c[0x0][0x39c] ;  /* 0x00007380ff0577ac */ /* 0x000e220008000800 */
[----:B----4-:R4:W-:Y:S04]  /*48bc0*/  @P2 STG.E.U8 desc[UR22][R8.64], R68 ;  /* 0x0000004408002986 */ /* 0x0109e8000c101116 */
[----:B----4-:R-:W4:Y:S01]  /*48bd0*/  LDL.LU.64 R8, [R1+0x778] ;  /* 0x0007780001087983 */ /* 0x010f220000300a00 */
[----:B--2---:R-:W-:-:S05]  /*48be0*/  F2FP.SATFINITE.E5M2.F32.PACK_AB_MERGE_C R3, R69, R93, RZ ;  /* 0x0000005d4503723e */ /* 0x004fca00048060ff */
[----:B------:R2:W-:Y:S04]  /*48bf0*/  @P6 STG.E.U8 desc[UR22][R6.64], R3 ;  /* 0x0000000306006986 */ /* 0x0005e8000c101116 */
[----:B--2---:R-:W2:Y:S01]  /*48c00*/  LDL.LU.64 R6, [R1+0x790] ;  /* 0x0007900001067983 */ /* 0x004ea20000300a00 */
[----:B------:R-:W-:-:S03]  /*48c10*/  PRMT R68, R3, 0x9910, RZ ;  /* 0x0000991003447816 */ /* 0x000fc600000000ff */
[----:B------:R-:W2:Y:S01]  /*48c20*/  LDL.LU R69, [R1+0x84] ;  /* 0x0000840001457983 */ /* 0x000ea20000300800 */
[----:B------:R-:W-:-:S05]  /*48c30*/  SHF.R.S32.HI R68, RZ, 0x8, R68 ;  /* 0x00000008ff447819 */ /* 0x000fca0000011444 */
[----:B-----5:R5:W-:Y:S04]  /*48c40*/  @P5 STG.E.U8 desc[UR22][R4.64], R68 ;  /* 0x0000004404005986 */ /* 0x020be8000c101116 */
[----:B-----5:R-:W5:Y:S01]  /*48c50*/  LDL.LU.64 R4, [R1+0x7a8] ;  /* 0x0007a80001047983 */ /* 0x020f620000300a00 */
[----:B------:R-:W-:Y:S01]  /*48c60*/  VIADD R2, R0, 0x19c ;  /* 0x0000019c00027836 */ /* 0x000fe20000000000 */
[----:B---3--:R-:W-:Y:S02]  /*48c70*/  F2FP.SATFINITE.E5M2.F32.PACK_AB_MERGE_C R3, R15, R14, RZ ;  /* 0x0000000e0f03723e */ /* 0x008fe400048060ff */
[----:B------:R-:W3:Y:S02]  /*48c80*/  LDL.LU.64 R92, [R1+0x7c8] ;  /* 0x0007c800015c7983 */ /* 0x000ee40000300a00 */
[----:B0-----:R-:W-:Y:S01]  /*48c90*/  ISETP.LT.AND P4, PT, R2, UR4, !P0 ;  /* 0x0000000402007c0c */ /* 0x001fe2000c781270 */
[----:B------:R-:W-:Y:S01]  /*48ca0*/  VIADD R2, R0, 0x19d ;  /* 0x0000019d00027836 */ /* 0x000fe20000000000 */
[----:B------:R-:W-:Y:S01]  /*48cb0*/  PRMT R68, R3, 0x9910, RZ ;  /* 0x0000991003447816 */ /* 0x000fe200000000ff */
[----:B------:R-:W0:Y:S01]  /*48cc0*/  LDCU UR4, c[0x0][0x39c] ;  /* 0x00007380ff0477ac */ /* 0x000e220008000800 */
[----:B------:R-:W3:Y:S02]  /*48cd0*/  LDL.LU R14, [R1+0x88] ;  /* 0x00008800010e7983 */ /* 0x000ee40000300800 */
[----:B-1----:R-:W-:Y:S01]  /*48ce0*/  ISETP.LT.AND P3, PT, R2, UR6, !P0 ;  /* 0x0000000602007c0c */ /* 0x002fe2000c761270 */
[----:B------:R-:W-:Y:S01]  /*48cf0*/  VIADD R2, R0, 0x19e ;  /* 0x0000019e00027836 */ /* 0x000fe20000000000 */
[----:B------:R-:W-:Y:S01]  /*48d00*/  SHF.R.S32.HI R68, RZ, 0x8, R68 ;  /* 0x00000008ff447819 */ /* 0x000fe20000011444 */
[----:B------:R-:W3:Y:S01]  /*48d10*/  LDL.LU R15, [R1+0x8c] ;  /* 0x00008c00010f7983 */ /* 0x000ee20000300800 */
[----:B------:R-:W1:Y:S02]  /*48d20*/  LDCU UR6, c[0x0][0x39c] ;  /* 0x00007380ff0677ac */ /* 0x000e640008000800 */
[----:B------:R-:W-:Y:S01]  /*48d30*/  ISETP.LT.AND P2, PT, R2, UR5, !P0 ;  /* 0x0000000502007c0c */ /* 0x000fe2000c741270 */
[----:B------:R0:W-:Y:S01]  /*48d40*/  @P4 STG.E.U8 desc[UR22][R10.64], R3 ;  /* 0x000000030a004986 */ /* 0x0001e2000c101116 */
[----:B------:R-:W-:Y:S01]  /*48d50*/  VIADD R2, R0, 0x19f ;  /* 0x0000019f00027836 */ /* 0x000fe20000000000 */
[----:B------:R-:W1:Y:S01]  /*48d60*/  LDCU UR5, c[0x0][0x39c] ;  /* 0x00007380ff0577ac */ /* 0x000e620008000800 */
[----:B0-----:R-:W-:Y:S01]  /*48d70*/  F2FP.SATFINITE.E5M2.F32.PACK_AB_MERGE_C R3, R13, R12, RZ ;  /* 0x0000000c0d03723e */ /* 0x001fe200048060ff */
[----:B------:R-:W3:Y:S04]  /*48d80*/  LDL.LU.64 R10, [R1+0x7f0] ;  /* 0x0007f000010a7983 */ /* 0x000ee80000300a00 */
[----:B------:R-:W3:Y:S01]  /*48d90*/  LDL.LU.64 R12, [R1+0x808] ;  /* 0x00080800010c7983 */ /* 0x000ee20000300a00 */
[----:B------:R-:W-:Y:S01]  /*48da0*/  ISETP.LT.AND P6, PT, R2, UR4, !P0 ;  /* 0x0000000402007c0c */ /* 0x000fe2000c7c1270 */
[----:B------:R-:W0:Y:S02]  /*48db0*/  LDCU UR4, c[0x0][0x39c] ;  /* 0x00007380ff0477ac */ /* 0x000e240008000800 */
[----:B----4-:R4:W-:Y:S02]  /*48dc0*/  @P3 STG.E.U8 desc[UR22][R8.64], R68 ;  /* 0x0000004408003986 */ /* 0x0109e4000c101116 */
[----:B----4-:R-:W-:-:S04]  /*48dd0*/  PRMT R68, R3, 0x9910, RZ ;  /* 0x0000991003447816 */ /* 0x010fc800000000ff */
[----:B------:R-:W-:Y:S01]  /*48de0*/  SHF.R.S32.HI R68, RZ, 0x8, R68 ;  /* 0x00000008ff447819 */ /* 0x000fe20000011444 */
[----:B--2---:R2:W-:Y:S04]  /*48df0*/  @P2 STG.E.U8 desc[UR22][R6.64], R3 ;  /* 0x0000000306002986 */ /* 0x0045e8000c101116 */
[----:B--2---:R-:W2:Y:S04]  /*48e00*/  LDL.LU R3, [R1+0x80] ;  /* 0x0000800001037983 */ /* 0x004ea80000300800 */
[----:B------:R-:W4:Y:S04]  /*48e10*/  LDL.LU R8, [R1+0x90] ;  /* 0x0000900001087983 */ /* 0x000f280000300800 */
[----:B------:R-:W4:Y:S04]  /*48e20*/  LDL.LU R9, [R1+0x94] ;  /* 0x0000940001097983 */ /* 0x000f280000300800 */
[----:B------:R-:W4:Y:S04]  /*48e30*/  LDL.LU.64 R6, [R1+0x830] ;  /* 0x0008300001067983 */ /* 0x000f280000300a00 */
[----:B-----5:R5:W-:Y:S04]  /*48e40*/  @P6 STG.E.U8 desc[UR22][R4.64], R68 ;  /* 0x0000004404006986 */ /* 0x020be8000c101116 */
[----:B-----5:R-:W5:Y:S01]  /*48e50*/  LDL.LU.64 R4, [R1+0x850] ;  /* 0x0008500001047983 */ /* 0x020f620000300a00 */
[----:B------:R-:W-:-:S05]  /*48e60*/  VIADD R2, R0, 0x1a0 ;  /* 0x000001a000027836 */ /* 0x000fca0000000000 */
[----:B-1----:R-:W-:Y:S01]  /*48e70*/  ISETP.LT.AND P5, PT, R2, UR6, !P0 ;  /* 0x0000000602007c0c */ /* 0x002fe2000c7a1270 */
[----:B------:R-:W1:Y:S01]  /*48e80*/  LDCU UR6, c[0x0][0x39c] ;  /* 0x00007380ff0677ac */ /* 0x000e620008000800 */
[----:B------:R-:W-:-:S05]  /*48e90*/  VIADD R2, R0, 0x1a1 ;  /* 0x000001a100027836 */ /* 0x000fca0000000000 */
[----:B------:R-:W-:Y:S01]  /*48ea0*/  ISETP.LT.AND P4, PT, R2, UR5, !P0 ;  /* 0x0000000502007c0c */ /* 0x000fe2000c781270 */
[----:B------:R-:W3:Y:S01]  /*48eb0*/  LDCU UR5, c[0x0][0x39c] ;  /* 0x00007380ff0577ac */ /* 0x000ee20008000800 */
[----:B------:R-:W-:-:S05]  /*48ec0*/  VIADD R2, R0, 0x1a2 ;  /* 0x000001a200027836 */ /* 0x000fca0000000000 */
[----:B0-----:R-:W-:Y:S01]  /*48ed0*/  ISETP.LT.AND P3, PT, R2, UR4, !P0 ;  /* 0x0000000402007c0c */ /* 0x001fe2000c761270 */
[----:B------:R-:W0:Y:S01]  /*48ee0*/  LDCU UR4, c[0x0][0x39c] ;  /* 0x00007380ff0477ac */ /* 0x000e220008000800 */
[----:B------:R-:W-:-:S05]  /*48ef0*/  VIADD R2, R0, 0x1a3 ;  /* 0x000001a300027836 */ /* 0x000fca0000000000 */
[----:B-1----:R-:W-:Y:S01]  /*48f00*/  ISETP.LT.AND P2, PT, R2, UR6, !P0 ;  /* 0x0000000602007c0c */ /* 0x002fe2000c741270 */
[----:B------:R-:W1:Y:S01]  /*48f10*/  LDCU UR6, c[0x0][0x39c] ;  /* 0x00007380ff0677ac */ /* 0x000e620008000800 */
[----:B------:R-:W-:-:S05]  /*48f20*/  VIADD R2, R0, 0x1a4 ;  /* 0x000001a400027836 */ /* 0x000fca0000000000 */
[----:B---3--:R-:W-:Y:S01]  /*48f30*/  ISETP.LT.AND P6, PT, R2, UR5, !P0 ;  /* 0x0000000502007c0c */ /* 0x008fe2000c7c1270 */
[----:B------:R-:W3:Y:S01]  /*48f40*/  LDCU UR5, c[0x0][0x39c] ;  /* 0x00007380ff0577ac */ /* 0x000ee20008000800 */
[----:B------:R-:W-:Y:S01]  /*48f50*/  VIADD R2, R0, 0x1a5 ;  /* 0x000001a500027836 */ /* 0x000fe20000000000 */
[----:B--2---:R-:W-:Y:S02]  /*48f60*/  F2FP.SATFINITE.E5M2.F32.PACK_AB_MERGE_C R3, R69, R3, RZ ;  /* 0x000000034503723e */ /* 0x004fe400048060ff */
[----:B------:R-:W2:Y:S02]  /*48f70*/  LDL.LU R69, [R1+0x9c] ;  /* 0x00009c0001457983 */ /* 0x000ea40000300800 */
[----:B------:R-:W-:Y:S02]  /*48f80*/  PRMT R68, R3, 0x9910, RZ ;  /* 0x0000991003447816 */ /* 0x000fe400000000ff */
[----:B------:R3:W-:Y:S01]  /*48f90*/  @P5 STG.E.U8 desc[UR22][R92.64], R3 ;  /* 0x000000035c005986 */ /* 0x0007e2000c101116 */
[----:B0-----:R-:W-:Y:S01]  /*48fa0*/  ISETP.LT.AND P5, PT, R2, UR4, !P0 ;  /* 0x0000000402007c0c */ /* 0x001fe2000c7a1270 */
[----:B------:R-:W-:Y:S01]  /*48fb0*/  VIADD R2, R0, 0x1a6 ;  /* 0x000001a600027836 */ /* 0x000fe20000000000 */
[----:B------:R-:W-:Y:S01]  /*48fc0*/  SHF.R.S32.HI R68, RZ, 0x8, R68 ;  /* 0x00000008ff447819 */ /* 0x000fe20000011444 */
[----:B------:R-:W0:Y:S04]  /*48fd0*/  LDCU UR4, c[0x0][0x39c] ;  /* 0x00007380ff0477ac */ /* 0x000e280008000800 */
[----:B------:R4:W-:Y:S01]  /*48fe0*/  @P4 STG.E.U8 desc[UR22][R10.64], R68 ;  /* 0x000000440a004986 */ /* 0x0009e2000c101116 */
[----:B-1----:R-:W-:-:S02]  /*48ff0*/  ISETP.LT.AND P4, PT, R2, UR6, !P0 ;  /* 0x0000000602007c0c */ /* 0x002fc4000c781270 */
[----:B---3--:R-:W-:Y:S01]  /*49000*/  F2FP.SATFINITE.E5M2.F32.PACK_AB_MERGE_C R3, R15, R14, RZ ;  /* 0x0000000e0f03723e */ /* 0x008fe200048060ff */
[----:B------:R-:W-:Y:S01]  /*49010*/  VIADD R2, R0, 0x1a7 ;  /* 0x000001a700027836 */ /* 0x000fe20000000000 */
[----:B------:R-:W1:Y:S03]  /*49020*/  LDCU UR6, c[0x0][0x39c] ;  /* 0x00007380ff0677ac */ /* 0x000e660008000800 */
[----:B------:R-:W-:Y:S01]  /*49030*/  @P3 STG.E.U8 desc[UR22][R12.64], R3 ;  /* 0x000000030c003986 */ /* 0x000fe2000c101116 */
[----:B----4-:R-:W-:-:S03]  /*49040*/  PRMT R68, R3, 0x9910, RZ ;  /* 0x0000991003447816 */ /* 0x010fc600000000ff */
[----:B------:R-:W3:Y:S01]  /*49050*/  LDL.LU.64 R10, [R1+0x868] ;  /* 0x00086800010a7983 */ /* 0x000ee20000300a00 */
[----:B------:R-:W-:Y:S01]  /*49060*/  ISETP.LT.AND P3, PT, R2, UR5, !P0 ;  /* 0x0000000502007c0c */ /* 0x000fe2000c761270 */
[----:B------:R-:W4:Y:S01]  /*49070*/  LDCU UR5, c[0x0][0x39c] ;  /* 0x00007380ff0577ac */ /* 0x000f220008000800 */
[----:B------:R-:W-:Y:S01]  /*49080*/  SHF.R.S32.HI R68, RZ, 0x8, R68 ;  /* 0x00000008ff447819 */ /* 0x000fe20000011444 */
[----:B------:R-:W2:Y:S01]  /*49090*/  LDL.LU.64 R92, [R1+0x880] ;  /* 0x00088000015c7983 */ /* 0x000ea20000300a00 */
[----:B------:R-:W-:-:S03]  /*490a0*/  F2FP.SATFINITE.E5M2.F32.PACK_AB_MERGE_C R2, R9, R8, RZ ;  /* 0x000000080902723e */ /* 0x000fc600048060ff */
[----:B------:R-:W2:Y:S04]  /*490b0*/  LDL.LU R14, [R1+0xa0] ;  /* 0x0000a000010e7983 */ /* 0x000ea80000300800 */
[----:B------:R-:W2:Y:S04]  /*490c0*/  LDL.LU R15, [R1+0xa4] ;  /* 0x0000a400010f7983 */ /* 0x000ea80000300800 */
[----:B------:R0:W-:Y:S04]  /*490d0*/  @P2 STG.E.U8 desc[UR22][R6.64], R68 ;  /* 0x0000004406002986 */ /* 0x0001e8000c101116 */
[----:B------:R-:W2:Y:S04]  /*490e0*/  LDL.LU.64 R8, [R1+0x8b0] ;  /* 0x0008b00001087983 */ /* 0x000ea80000300a00 */
[----:B-----5:R5:W-:Y:S01]  /*490f0*/  @P6 STG.E.U8 desc[UR22][R4.64], R2 ;  /* 0x0000000204006986 */ /* 0x020be2000c101116 */
[----:B0-----:R-:W-:-:S03]  /*49100*/  PRMT R68, R2, 0x9910, RZ ;  /* 0x0000991002447816 */ /* 0x001fc600000000ff */
[----:B-----5:R-:W2:Y:S04]  /*49110*/  LDL.LU R2, [R1+0x98] ;  /* 0x0000980001027983 */ /* 0x020ea80000300800 */
[----:B------:R-:W5:Y:S04]  /*49120*/  LDL.LU.64 R6, [R1+0x8c8] ;  /* 0x0008c80001067983 */ /* 0x000f680000300a00 */
[----:B------:R-:W4:Y:S04]  /*49130*/  LDL.LU R12, [R1+0xa8] ;  /* 0x0000a800010c7983 */ /* 0x000f280000300800 */
[----:B------:R-:W4:Y:S04]  /*49140*/  LDL.LU R13, [R1+0xac] ;  /* 0x0000ac00010d7983 */ /* 0x000f280000300800 */
[----:B------:R-:W4:Y:S01]  /*49150*/  LDL.LU.64 R4, [R1+0x8f0] ;  /* 0x0008f00001047983 */ /* 0x000f220000300a00 */
[----:B------:R-:W-:Y:S01]  /*49160*/  VIADD R3, R0, 0x1a8 ;  /* 0x000001a800037836 */ /* 0x000fe20000000000 */
[----:B------:R-:W-:-:S04]  /*49170*/  SHF.R.S32.HI R68, RZ, 0x8, R68 ;  /* 0x00000008ff447819 */ /* 0x000fc80000011444 */
[----:B------:R-:W-:Y:S01]  /*49180*/  ISETP.LT.AND P2, PT, R3, UR4, !P0 ;  /* 0x0000000403007c0c */ /* 0x000fe2000c741270 */
        /* <DEDUP_REMOVED lines=8> */
[----:B------:R2:W-:Y:S03]  /*49210*/  @P4 STG.E.U8 desc[UR22][R92.64], R2 ;  /* 0x000000025c004986 */ /* 0x0005e6000c101116 */
[----:B------:R-:W-:-:S05]  /*49220*/  SHF.R.S32.HI R68, RZ, 0x8, R68 ;  /* 0x00000008ff447819 */ /* 0x000fca0000011444 */
[----:B------:R0:W-:Y:S04]  /*49230*/  @P3 STG.E.U8 desc[UR22][R8.64], R68 ;  /* 0x0000004408003986 */ /* 0x0001e8000c101116 */
[----:B--2---:R-:W2:Y:S01]  /*49240*/  LDL.LU R93, [R1+0xb0] ;  /* 0x0000b000015d7983 */ /* 0x004ea20000300800 */
[----:B------:R-:W-:-:S03]  /*49250*/  F2FP.SATFINITE.E5M2.F32.PACK_AB_MERGE_C R2, R15, R14, RZ ;  /* 0x0000000e0f02723e */ /* 0x000fc600048060ff */
[----:B------:R-:W2:Y:S04]  /*49260*/  LDL.LU R69, [R1+0xb4] ;  /* 0x0000b40001457983 */ /* 0x000ea80000300800 */
[----:B0-----:R-:W2:Y:S04]  /*49270*/  LDL.LU.64 R8, [R1+0x928] ;  /* 0x0009280001087983 */ /* 0x001ea80000300a00 */
[----:B-----5:R0:W-:Y:S04]  /*49280*/  @P2 STG.E.U8 desc[UR22][R6.64], R2 ;  /* 0x0000000206002986 */ /* 0x0201e8000c101116 */
[----:B0-----:R-:W5:Y:S01]  /*49290*/  LDL.LU.64 R6, [R1+0x940] ;  /* 0x0009400001067983 */ /* 0x001f620000300a00 */
[----:B------:R-:W-:-:S03]  /*492a0*/  PRMT R68, R2, 0x9910, RZ ;  /* 0x0000991002447816 */ /* 0x000fc600000000ff */
[----:B------:R-:W5:Y:S01]  /*492b0*/  LDL.LU R92, [R1+0xbc] ;  /* 0x0000bc00015c7983 */ /* 0x000f620000300800 */
[----:B------:R-:W-:-:S05]  /*492c0*/  SHF.R.S32.HI R68, RZ, 0x8, R68 ;  /* 0x00000008ff447819 */ /* 0x000fca0000011444 */
[----:B----4-:R0:W-:Y:S04]  /*492d0*/  @P6 STG.E.U8 desc[UR22][R4.64], R68 ;  /* 0x0000004404006986 */ /* 0x0101e8000c101116 */
[----:B0-----:R-:W4:Y:S01]  /*492e0*/  LDL.LU.64 R4, [R1+0x958] ;  /* 0x0009580001047983 */ /* 0x001f220000300a00 */
[C---:B------:R-:W-:Y:S01]  /*492f0*/  VIADD R3, R0.reuse, 0x1aa ;  /* 0x000001aa00037836 */ /* 0x040fe20000000000 */
[----:B------:R-:W-:Y:S02]  /*49300*/  F2FP.SATFINITE.E5M2.F32.PACK_AB_MERGE_C R2, R13, R12, RZ ;  /* 0x0000000c0d02723e */ /* 0x000fe400048060ff */
[----:B------:R-:W4:Y:S02]  /*49310*/  LDL.LU.64 R14, [R1+0x978] ;  /* 0x00097800010e7983 */ /* 0x000f240000300a00 */
[----:B------:R-:W-:Y:S01]  /*49320*/  ISETP.LT.AND P5, PT, R3, UR5, !P0 ;  /* 0x0000000503007c0c */ /* 0x000fe2000c7a1270 */
[----:B------:R-:W-:Y:S01]  /*49330*/  VIADD R3, R0, 0x1ab ;  /* 0x000001ab00037836 */ /* 0x000fe20000000000 */
[----:B------:R-:W-:Y:S01]  /*49340*/  PRMT R68, R2, 0x9910, RZ ;  /* 0x0000991002447816 */ /* 0x000fe200000000ff */
[----:B------:R-:W4:Y:S01]  /*49350*/  LDL.LU R12, [R1+0xc0] ;  /* 0x0000c000010c7983 */ /* 0x000f220000300800 */
[----:B------:R-:W0:Y:S02]  /*49360*/  LDCU UR5, c[0x0][0x39c] ;  /* 0x00007380ff0577ac */ /* 0x000e240008000800 */
[----:B------:R-:W-:Y:S01]  /*49370*/  ISETP.LT.AND P4, PT, R3, UR4, !P0 ;  /* 0x0000000403007c0c */ /* 0x000fe2000c781270 */
[C---:B------:R-:W-:Y:S01]  /*49380*/  VIADD R3, R0.reuse, 0x1ac ;  /* 0x000001ac00037836 */ /* 0x040fe20000000000 */
        /* <DEDUP_REMOVED lines=11> */
[----:B------:R2:W-:Y:S04]  /*49440*/  @P4 STG.E.U8 desc[UR22][R8.64], R68 ;  /* 0x0000004408004986 */ /* 0x0005e8000c101116 */
[----:B--2---:R-:W2:Y:S01]  /*49450*/  LDL.LU.64 R8, [R1+0x9b8] ;  /* 0x0009b80001087983 */ /* 0x004ea20000300a00 */
[----:B------:R-:W-:-:S03]  /*49460*/  PRMT R68, R2, 0x9910, RZ ;  /* 0x0000991002447816 */ /* 0x000fc600000000ff */
[----:B-----5:R5:W-:Y:S04]  /*49470*/  @P3 STG.E.U8 desc[UR22][R6.64], R2 ;  /* 0x0000000206003986 */ /* 0x020be8000c101116 */
[----:B-----5:R-:W5:Y:S01]  /*49480*/  LDL.LU R2, [R1+0xb8] ;  /* 0x0000b80001027983 */ /* 0x020f620000300800 */
[----:B------:R-:W-:-:S03]  /*49490*/  SHF.R.S32.HI R68, RZ, 0x8, R68 ;  /* 0x00000008ff447819 */ /* 0x000fc60000011444 */
[----:B------:R-:W2:Y:S04]  /*494a0*/  LDL.LU R93, [R1+0xc8] ;  /* 0x0000c800015d7983 */ /* 0x000ea80000300800 */
[----:B------:R-:W2:Y:S04]  /*494b0*/  LDL.LU R69, [R1+0xcc] ;  /* 0x0000cc0001457983 */ /* 0x000ea80000300800 */
[----:B------:R-:W2:Y:S04]  /*494c0*/  LDL.LU.64 R6, [R1+0x9e0] ;  /* 0x0009e00001067983 */ /* 0x000ea80000300a00 */
[----:B----4-:R4:W-:Y:S04]  /*494d0*/  @P2 STG.E.U8 desc[UR22][R4.64], R68 ;  /* 0x0000004404002986 */ /* 0x0109e8000c101116 */
[----:B----4-:R-:W4:Y:S01]  /*494e0*/  LDL.LU.64 R4, [R1+0xa00] ;  /* 0x000a000001047983 */ /* 0x010f220000300a00 */
[----:B------:R-:W-:-:S05]  /*494f0*/  VIADD R3, R0, 0x1ae ;  /* 0x000001ae00037836 */ /* 0x000fca0000000000 */
[----:B------:R-:W-:Y:S01]  /*49500*/  ISETP.LT.AND P6, PT, R3, UR4, !P0 ;  /* 0x0000000403007c0c */ /* 0x000fe2000c7c1270 */
[----:B------:R-:W0:Y:S01]  /*49510*/  LDCU UR4, c[0x0][0x39c] ;  /* 0x00007380ff0477ac */ /* 0x000e220008000800 */
[----:B------:R-:W-:-:S05]  /*49520*/  VIADD R3, R0, 0x1af ;  /* 0x000001af00037836 */ /* 0x000fca0000000000 */
[----:B-1----:R-:W-:Y:S01]  /*49530*/  ISETP.LT.AND P5, PT, R3, UR6, !P0 ;  /* 0x0000000603007c0c */ /* 0x002fe2000c7a1270 */
[----:B------:R-:W1:Y:S01]  /*49540*/  LDCU UR6, c[0x0][0x39c] ;  /* 0x00007380ff0677ac */ /* 0x000e620008000800 */
[----:B------:R-:W-:-:S05]  /*49550*/  VIADD R3, R0, 0x1b0 ;  /* 0x000001b000037836 */ /* 0x000fca0000000000 */
[----:B0-----:R-:W-:Y:S01]  /*49560*/  ISETP.LT.AND P4, PT, R3, UR5, !P0 ;  /* 0x0000000503007c0c */ /* 0x001fe2000c781270 */
[----:B------:R-:W0:Y:S01]  /*49570*/  LDCU UR5, c[0x0][0x39c] ;  /* 0x00007380ff0577ac */ /* 0x000e220008000800 */
[----:B------:R-:W-:-:S05]  /*49580*/  VIADD R3, R0, 0x1b1 ;  /* 0x000001b100037836 */ /* 0x000fca0000000000 */
[----:B------:R-:W-:Y:S01]  /*49590*/  ISETP.LT.AND P3, PT, R3, UR4, !P0 ;  /* 0x0000000403007c0c */ /* 0x000fe2000c761270 */
[----:B------:R-:W0:Y:S01]  /*495a0*/  LDCU UR4, c[0x0][0x39c] ;  /* 0x00007380ff0477ac */ /* 0x000e220008000800 */
[----:B------:R-:W-:-:S05]  /*495b0*/  VIADD R3, R0, 0x1b2 ;  /* 0x000001b200037836 */ /* 0x000fca0000000000 */
[----:B-1----:R-:W-:Y:S01]  /*495c0*/  ISETP.LT.AND P2, PT, R3, UR6, !P0 ;  /* 0x0000000603007c0c */ /* 0x002fe2000c741270 */
[----:B------:R-:W1:Y:S01]  /*495d0*/  LDCU UR6, c[0x0][0x39c] ;  /* 0x00007380ff0677ac */ /* 0x000e620008000800 */
[----:B------:R-:W-:Y:S01]  /*495e0*/  VIADD R3, R0, 0x1b3 ;  /* 0x000001b300037836 */ /* 0x000fe20000000000 */
[----:B-----5:R-:W-:-:S04]  /*495f0*/  F2FP.SATFINITE.E5M2.F32.PACK_AB_MERGE_C R2, R92, R2, RZ ;  /* 0x000000025c02723e */ /* 0x020fc800048060ff */
[----:B------:R-:W-:Y:S01]  /*49600*/  PRMT R68, R2, 0x9910, RZ ;  /* 0x0000991002447816 */ /* 0x000fe200000000ff */
[----:B------:R5:W-:Y:S01]  /*49610*/  @P6 STG.E.U8 desc[UR22][R14.64], R2 ;  /* 0x000000020e006986 */ /* 0x000be2000c101116 */
[----:B0-----:R-:W-:Y:S01]  /*49620*/  ISETP.LT.AND P6, PT, R3, UR5, !P0 ;  /* 0x0000000503007c0c */ /* 0x001fe2000c7c1270 */
[----:B------:R-:W0:Y:S01]  /*49630*/  LDCU UR5, c[0x0][0x39c] ;  /* 0x00007380ff0577ac */ /* 0x000e220008000800 */
[----:B------:R-:W-:Y:S01]  /*49640*/  SHF.R.S32.HI R68, RZ, 0x8, R68 ;  /* 0x00000008ff447819 */ /* 0x000fe20000011444 */
[----:B------:R-:W-:-:S04]  /*49650*/  VIADD R3, R0, 0x1b4 ;  /* 0x000001b400037836 */ /* 0x000fc80000000000 */
[----:B---3--:R3:W-:Y:S01]  /*49660*/  @P5 STG.E.U8 desc[UR22][R10.64], R68 ;  /* 0x000000440a005986 */ /* 0x0087e2000c101116 */
[----:B------:R-:W-:Y:S01]  /*49670*/  ISETP.LT.AND P5, PT, R3, UR4, !P0 ;  /* 0x0000000403007c0c */ /* 0x000fe2000c7a1270 */
[----:B------:R-:W0:Y:S01]  /*49680*/  LDCU UR4, c[0x0][0x39c] ;  /* 0x00007380ff0477ac */ /* 0x000e220008000800 */
[----:B-----5:R-:W-:Y:S01]  /*49690*/  F2FP.SATFINITE.E5M2.F32.PACK_AB_MERGE_C R2, R13, R12, RZ ;  /* 0x0000000c0d02723e */ /* 0x020fe200048060ff */
[----:B------:R-:W-:Y:S01]  /*496a0*/  VIADD R3, R0, 0x1b5 ;  /* 0x000001b500037836 */ /* 0x000fe20000000000 */
[----:B------:R-:W5:Y:S04]  /*496b0*/  LDL.LU.64 R14, [R1+0xe00] ;  /* 0x000e0000010e7983 */ /* 0x000f680000300a00 */
[----:B--2---:R2:W-:Y:S01]  /*496c0*/  @P4 STG.E.U8 desc[UR22][R8.64], R2 ;  /* 0x0000000208004986 */ /* 0x0045e2000c101116 */
[----:B---3--:R-:W-:-:S02]  /*496d0*/  PRMT R68, R2, 0x9910, RZ ;  /* 0x0000991002447816 */ /* 0x008fc400000000ff */
[----:B-1----:R-:W-:Y:S01]  /*496e0*/  ISETP.LT.AND P4, PT, R3, UR6, !P0 ;  /* 0x0000000603007c0c */ /* 0x002fe2000c781270 */
[----:B------:R-:W-:Y:S01]  /*496f0*/  VIADD R3, R0, 0x1b6 ;  /* 0x000001b600037836 */ /* 0x000fe20000000000 */
[----:B------:R-:W-:Y:S01]  /*49700*/  SHF.R.S32.HI R68, RZ, 0x8, R68 ;  /* 0x00000008ff447819 */ /* 0x000fe20000011444 */
[----:B------:R-:W3:Y:S01]  /*49710*/  LDL.LU.64 R12, [R1+0xa18] ;  /* 0x000a1800010c7983 */ /* 0x000ee20000300a00 */
[----:B------:R-:W1:Y:S03]  /*49720*/  LDCU UR6, c[0x0][0x39c] ;  /* 0x00007380ff0677ac */ /* 0x000e660008000800 */
[----:B------:R-:W5:Y:S01]  /*49730*/  LDL.LU.64 R10, [R1+0xa30] ;  /* 0x000a3000010a7983 */ /* 0x000f620000300a00 */
[----:B--2---:R-:W-:-:S03]  /*49740*/  F2FP.SATFINITE.E5M2.F32.PACK_AB_MERGE_C R2, R69, R93, RZ ;  /* 0x0000005d4502723e */ /* 0x004fc600048060ff */
[----:B------:R2:W-:Y:S01]  /*49750*/  @P3 STG.E.U8 desc[UR22][R6.64], R68 ;  /* 0x0000004406003986 */ /* 0x0005e2000c101116 */
[----:B0-----:R-:W-:Y:S01]  /*49760*/  ISETP.LT.AND P3, PT, R3, UR5, !P0 ;  /* 0x0000000503007c0c */ /* 0x001fe2000c761270 */
[----:B------:R-:W-:Y:S01]  /*49770*/  VIADD R3, R0, 0x1b7 ;  /* 0x000001b700037836 */ /* 0x000fe20000000000 */
[----:B------:R-:W0:Y:S01]  /*49780*/  LDCU UR5, c[0x0][0x39c] ;  /* 0x00007380ff0577ac */ /* 0x000e220008000800 */
[----:B------:R-:W5:Y:S04]  /*49790*/  LDL.LU R92, [R1+0xdc] ;  /* 0x0000dc00015c7983 */ /* 0x000f680000300800 */
[----:B------:R-:W5:Y:S04]  /*497a0*/  LDL.LU.64 R8, [R1+0xa50] ;  /* 0x000a500001087983 */ /* 0x000f680000300a00 */
[----:B--2---:R-:W2:Y:S01]  /*497b0*/  LDL.LU.64 R6, [R1+0xa68] ;  /* 0x000a680001067983 */ /* 0x004ea20000300a00 */
[----:B------:R-:W-:-:S03]  /*497c0*/  PRMT R68, R2, 0x9910, RZ ;  /* 0x0000991002447816 */ /* 0x000fc600000000ff */
[----:B----4-:R4:W-:Y:S01]  /*497d0*/  @P2 STG.E.U8 desc[UR22][R4.64], R2 ;  /* 0x0000000204002986 */ /* 0x0109e2000c101116 */
[----:B------:R-:W-:Y:S01]  /*497e0*/  ISETP.LT.AND P2, PT, R3, UR4, !P0 ;  /* 0x0000000403007c0c */ /* 0x000fe2000c741270 */
[----:B------:R-:W0:Y:S02]  /*497f0*/  LDCU UR4, c[0x0][0x39c] ;  /* 0x00007380ff0477ac */ /* 0x000e240008000800 */
[----:B----4-:R-:W4:Y:S04]  /*49800*/  LDL.LU R2, [R1+0xd4] ;  /* 0x0000d40001027983 */ /* 0x010f280000300800 */
[----:B------:R-:W2:Y:S04]  /*49810*/  LDL.LU R93, [R1+0xe0] ;  /* 0x0000e000015d7983 */ /* 0x000ea80000300800 */
[----:B------:R-:W2:Y:S04]  /*49820*/  LDL.LU R69, [R1+0xe4] ;  /* 0x0000e40001457983 */ /* 0x000ea80000300800 */
[----:B------:R-:W2:Y:S04]  /*49830*/  LDL.LU.64 R4, [R1+0xa80] ;  /* 0x000a800001047983 */ /* 0x000ea80000300a00 */
[----:B------:R-:W4:Y:S01]  /*49840*/  LDL.LU R3, [R1+0xd0] ;  /* 0x0000d00001037983 */ /* 0x000f220000300800 */
[----:B------:R-:W-:-:S05]  /*49850*/  SHF.R.S32.HI R68, RZ, 0x8, R68 ;  /* 0x00000008ff447819 */ /* 0x000fca0000011444 */
[----:B---3--:R3:W-:Y:S04]  /*49860*/  @P6 STG.E.U8 desc[UR22][R12.64], R68 ;  /* 0x000000440c006986 */ /* 0x0087e8000c101116 */
[----:B---3--:R-:W3:Y:S01]  /*49870*/  LDL.LU.64 R12, [R1+0xa98] ;  /* 0x000a9800010c7983 */ /* 0x008ee20000300a00 */
[----:B----4-:R-:W-:-:S04]  /*49880*/  F2FP.SATFINITE.E5M2.F32.PACK_AB_MERGE_C R2, R2, R3, RZ ;  /* 0x000000030202723e */ /* 0x010fc800048060ff */
[----:B------:R-:W-:Y:S01]  /*49890*/  PRMT R68, R2, 0x9910, RZ ;  /* 0x0000991002447816 */ /* 0x000fe200000000ff */
[----:B-----5:R4:W-:Y:S04]  /*498a0*/  @P5 STG.E.U8 desc[UR22][R10.64], R2 ;  /* 0x000000020a005986 */ /* 0x0209e8000c101116 */
[----:B----4-:R-:W4:Y:S01]  /*498b0*/  LDL.LU R2, [R1+0xd8] ;  /* 0x0000d80001027983 */ /* 0x010f220000300800 */
[C---:B------:R-:W-:Y:S01]  /*498c0*/  VIADD R3, R0.reuse, 0x1b8 ;  /* 0x000001b800037836 */ /* 0x040fe20000000000 */
[----:B------:R-:W-:Y:S02]  /*498d0*/  SHF.R.S32.HI R68, RZ, 0x8, R68 ;  /* 0x00000008ff447819 */ /* 0x000fe40000011444 */
[----:B------:R-:W5:Y:S02]  /*498e0*/  LDL.LU.64 R10, [R1+0xab8] ;  /* 0x000ab800010a7983 */ /* 0x000f640000300a00 */
[----:B-1----:R-:W-:Y:S01]  /*498f0*/  ISETP.LT.AND P6, PT, R3, UR6, !P0 ;  /* 0x0000000603007c0c */ /* 0x002fe2000c7c1270 */
[----:B------:R-:W1:Y:S01]  /*49900*/  LDCU UR6, c[0x0][0x39c] ;  /* 0x00007380ff0677ac */ /* 0x000e620008000800 */
[----:B------:R-:W-:-:S05]  /*49910*/  VIADD R3, R0, 0x1b9 ;  /* 0x000001b900037836 */ /* 0x000fca0000000000 */
[----:B0-----:R-:W-:Y:S01]  /*49920*/  ISETP.LT.AND P5, PT, R3, UR5, !P0 ;  /* 0x0000000503007c0c */ /* 0x001fe2000c7a1270 */
[----:B------:R-:W0:Y:S01]  /*49930*/  LDCU UR5, c[0x0][0x39c] ;  /* 0x00007380ff0577ac */ /* 0x000e220008000800 */
[C---:B------:R-:W-:Y:S01]  /*49940*/  VIADD R3, R0.reuse, 0x1ba ;  /* 0x000001ba00037836 */ /* 0x040fe20000000000 */
[----:B------:R1:W-:Y:S04]  /*49950*/  @P4 STG.E.U8 desc[UR22][R8.64], R68 ;  /* 0x0000004408004986 */ /* 0x0003e8000c101116 */
[----:B------:R-:W-:Y:S01]  /*49960*/  ISETP.LT.AND P4, PT, R3, UR4, !P0 ;  /* 0x0000000403007c0c */ /* 0x000fe2000c781270 */
[----:B------:R-:W0:Y:S01]  /*49970*/  LDCU UR4, c[0x0][0x39c] ;  /* 0x00007380ff0477ac */ /* 0x000e220008000800 */
[----:B------:R-:W-:Y:S01]  /*49980*/  VIADD R3, R0, 0x1bb ;  /* 0x000001bb00037836 */ /* 0x000fe20000000000 */
[----:B-1----:R-:W5:Y:S01]  /*49990*/  LDL.LU.64 R8, [R1+0xad0] ;  /* 0x000ad00001087983 */ /* 0x002f620000300a00 */
[----:B----4-:R-:W-:-:S04]  /*499a0*/  F2FP.SATFINITE.E5M2.F32.PACK_AB_MERGE_C R2, R92, R2, RZ ;  /* 0x000000025c02723e */ /* 0x010fc800048060ff */
[----:B------:R-:W-:Y:S01]  /*499b0*/  PRMT R68, R2, 0x9910, RZ ;  /* 0x0000991002447816 */ /* 0x000fe200000000ff */
[----:B--2---:R1:W-:Y:S01]  /*499c0*/  @P3 STG.E.U8 desc[UR22][R6.64], R2 ;  /* 0x0000000206003986 */ /* 0x0043e2000c101116 */
[----:B------:R-:W-:Y:S01]  /*499d0*/  ISETP.LT.AND P3, PT, R3, UR6, !P0 ;  /* 0x0000000603007c0c */ /* 0x000fe2000c761270 */
[C---:B------:R-:W-:Y:S01]  /*499e0*/  VIADD R3, R0.reuse, 0x1bc ;  /* 0x000001bc00037836 */ /* 0x040fe20000000000 */
[----:B------:R-:W-:Y:S01]  /*499f0*/  SHF.R.S32.HI R68, RZ, 0x8, R68 ;  /* 0x00000008ff447819 */ /* 0x000fe20000011444 */
[----:B------:R-:W2:Y:S04]  /*49a00*/  LDCU UR6, c[0x0][0x39c] ;  /* 0x00007380ff0677ac */ /* 0x000ea80008000800 */
[----:B------:R4:W-:Y:S01]  /*49a10*/  @P2 STG.E.U8 desc[UR22][R4.64], R68 ;  /* 0x0000004404002986 */ /* 0x0009e2000c101116 */
[----:B0-----:R-:W-:Y:S01]  /*49a20*/  ISETP.LT.AND P2, PT, R3, UR5, !P0 ;  /* 0x0000000503007c0c */ /* 0x001fe2000c741270 */
[----:B------:R-:W-:Y:S01]  /*49a30*/  VIADD R3, R0, 0x1bd ;  /* 0x000001bd00037836 */ /* 0x000fe20000000000 */
[----:B------:R-:W0:Y:S01]  /*49a40*/  LDCU UR5, c[0x0][0x39c] ;  /* 0x00007380ff0577ac */ /* 0x000e220008000800 */
[----:B-1----:R-:W-:Y:S01]  /*49a50*/  F2FP.SATFINITE.E5M2.F32.PACK_AB_MERGE_C R2, R69, R93, RZ ;  /* 0x0000005d4502723e */ /* 0x002fe200048060ff */
[----:B------:R-:W2:Y:S04]  /*49a60*/  LDL.LU.64 R6, [R1+0xae8] ;  /* 0x000ae80001067983 */ /* 0x000ea80000300a00 */
[----:B---3--:R1:W-:Y:S04]  /*49a70*/  @P6 STG.E.U8 desc[UR22][R12.64], R2 ;  /* 0x000000020c006986 */ /* 0x0083e8000c101116 */
[----:B----4-:R-:W3:Y:S01]  /*49a80*/  LDL.LU.64 R4, [R1+0xb08] ;  /* 0x000b080001047983 */ /* 0x010ee20000300a00 */
[----:B------:R-:W-:-:S03]  /*49a90*/  PRMT R68, R2, 0x9910, RZ ;  /* 0x0000991002447816 */ /* 0x000fc600000000ff */
[----:B------:R-:W4:Y:S01]  /*49aa0*/  LDL.LU R69, [R1+0xfc] ;  /* 0x0000fc0001457983 */ /* 0x000f220000300800 */
[----:B------:R-:W-:Y:S01]  /*49ab0*/  ISETP.LT.AND P6, PT, R3, UR4, !P0 ;  /* 0x0000000403007c0c */ /* 0x000fe2000c7c1270 */
[----:B------:R-:W0:Y:S02]  /*49ac0*/  LDCU UR4, c[0x0][0x39c] ;  /* 0x00007380ff0477ac */ /* 0x000e240008000800 */
[----:B------:R-:W2:Y:S04]  /*49ad0*/  LDL.LU.64 R92, [R1+0xb20] ;  /* 0x000b2000015c7983 */ /* 0x000ea80000300a00 */
[----:B-1----:R-:W2:Y:S04]  /*49ae0*/  LDL.LU.64 R12, [R1+0xdf8] ;  /* 0x000df800010c7983 */ /* 0x002ea80000300a00 */
[----:B------:R-:W2:Y:S04]  /*49af0*/  LDL.LU R2, [R1+0xec] ;  /* 0x0000ec0001027983 */ /* 0x000ea80000300800 */
[----:B------:R-:W2:Y:S01]  /*49b00*/  LDL.LU R3, [R1+0xe8] ;  /* 0x0000e80001037983 */ /* 0x000ea20000300800 */
[----:B------:R-:W-:-:S05]  /*49b10*/  SHF.R.S32.HI R68, RZ, 0x8, R68 ;  /* 0x00000008ff447819 */ /* 0x000fca0000011444 */
[----:B-----5:R1:W-:Y:S04]  /*49b20*/  @P5 STG.E.U8 desc[UR22][R10.64], R68 ;  /* 0x000000440a005986 */ /* 0x0203e8000c101116 */
[----:B-1----:R-:W5:Y:S01]  /*49b30*/  LDL.LU.64 R10, [R1+0xdf0] ;  /* 0x000df000010a7983 */ /* 0x002f620000300a00 */
[----:B--2---:R-:W-:Y:S01]  /*49b40*/  F2FP.SATFINITE.E5M2.F32.PACK_AB_MERGE_C R2, R2, R3, RZ ;  /* 0x000000030202723e */ /* 0x004fe200048060ff */
[----:B------:R-:W-:-:S05]  /*49b50*/  VIADD R3, R0, 0x1be ;  /* 0x000001be00037836 */ /* 0x000fca0000000000 */
[----:B------:R-:W-:Y:S01]  /*49b60*/  ISETP.LT.AND P5, PT, R3, UR6, !P0 ;  /* 0x0000000603007c0c */ /* 0x000fe2000c7a1270 */
[----:B------:R-:W-:Y:S01]  /*49b70*/  VIADD R3, R0, 0x1bf ;  /* 0x000001bf00037836 */ /* 0x000fe20000000000 */
[----:B------:R1:W-:Y:S01]  /*49b80*/  @P4 STG.E.U8 desc[UR22][R8.64], R2 ;  /* 0x0000000208004986 */ /* 0x0003e2000c101116 */
[----:B------:R-:W-:Y:S01]  /*49b90*/  PRMT R68, R2, 0x9910, RZ ;  /* 0x0000991002447816 */ /* 0x000fe200000000ff */
[----:B------:R-:W2:Y:S02]  /*49ba0*/  LDCU UR6, c[0x0][0x39c] ;  /* 0x00007380ff0677ac */ /* 0x000ea40008000800 */
[----:B0-----:R-:W-:Y:S01]  /*49bb0*/  ISETP.LT.AND P4, PT, R3, UR5, !P0 ;  /* 0x0000000503007c0c */ /* 0x001fe2000c781270 */
[----:B-1----:R-:W2:Y:S01]  /*49bc0*/  LDL.LU.64 R8, [R1+0xde8] ;  /* 0x000de80001087983 */ /* 0x002ea20000300a00 */
[----:B------:R-:W-:Y:S01]  /*49bd0*/  SHF.R.S32.HI R68, RZ, 0x8, R68 ;  /* 0x00000008ff447819 */ /* 0x000fe20000011444 */
[----:B------:R-:W0:Y:S02]  /*49be0*/  LDCU UR5, c[0x0][0x39c] ;  /* 0x00007380ff0577ac */ /* 0x000e240008000800 */
[----:B------:R-:W2:Y:S04]  /*49bf0*/  LDL.LU R2, [R1+0xf4] ;  /* 0x0000f40001027983 */ /* 0x000ea80000300800 */
[----:B------:R-:W2:Y:S04]  /*49c00*/  LDL.LU R3, [R1+0xf0] ;  /* 0x0000f00001037983 */ /* 0x000ea80000300800 */
[----:B------:R1:W-:Y:S04]  /*49c10*/  @P3 STG.E.U8 desc[UR22][R6.64], R68 ;  /* 0x0000004406003986 */ /* 0x0003e8000c101116 */
[----:B-1----:R-:W4:Y:S01]  /*49c20*/  LDL.LU.64 R6, [R1+0xde0] ;  /* 0x000de00001067983 */ /* 0x002f220000300a00 */
[----:B--2---:R-:W-:-:S04]  /*49c30*/  F2FP.SATFINITE.E5M2.F32.PACK_AB_MERGE_C R2, R2, R3, RZ ;  /* 0x000000030202723e */ /* 0x004fc800048060ff */
[----:B------:R-:W-:Y:S01]  /*49c40*/  PRMT R68, R2, 0x9910, RZ ;  /* 0x0000991002447816 */ /* 0x000fe200000000ff */
[----:B---3--:R1:W-:Y:S04]  /*49c50*/  @P2 STG.E.U8 desc[UR22][R4.64], R2 ;  /* 0x0000000204002986 */ /* 0x0083e8000c101116 */
[----:B-1----:R-:W2:Y:S04]  /*49c60*/  LDL.LU.64 R4, [R1+0xdd8] ;  /* 0x000dd80001047983 */ /* 0x002ea80000300a00 */
[----:B------:R-:W4:Y:S01]  /*49c70*/  LDL.LU R2, [R1+0xf8] ;  /* 0x0000f80001027983 */ /* 0x000f220000300800 */
[----:B------:R-:W-:-:S05]  /*49c80*/  SHF.R.S32.HI R68, RZ, 0x8, R68 ;  /* 0x00000008ff447819 */ /* 0x000fca0000011444 */
[----:B------:R1:W-:Y:S04]  /*49c90*/  @P6 STG.E.U8 desc[UR22][R92.64], R68 ;  /* 0x000000445c006986 */ /* 0x0003e8000c101116 */
[----:B-1----:R-:W3:Y:S01]  /*49ca0*/  LDL.LU.64 R92, [R1+0xb88] ;  /* 0x000b8800015c7983 */ /* 0x002ee20000300a00 */
[----:B----4-:R-:W-:-:S04]  /*49cb0*/  F2FP.SATFINITE.E5M2.F32.PACK_AB_MERGE_C R2, R69, R2, RZ ;  /* 0x000000024502723e */ /* 0x010fc800048060ff */
[----:B------:R-:W-:Y:S01]  /*49cc0*/  PRMT R68, R2, 0x9910, RZ ;  /* 0x0000991002447816 */ /* 0x000fe200000000ff */
[----:B--2---:R1:W-:Y:S03]  /*49cd0*/  @P5 STG.E.U8 desc[UR22][R4.64], R2 ;  /* 0x0000000204005986 */ /* 0x0043e6000c101116 */
[----:B------:R-:W-:Y:S01]  /*49ce0*/  SHF.R.S32.HI R68, RZ, 0x8, R68 ;  /* 0x00000008ff447819 */ /* 0x000fe20000011444 */
[----:B-1----:R-:W2:Y:S04]  /*49cf0*/  LDL.LU.64 R4, [R1+0xdd0] ;  /* 0x000dd00001047983 */ /* 0x002ea80000300a00 */
[----:B------:R1:W-:Y:S04]  /*49d00*/  @P4 STG.E.U8 desc[UR22][R6.64], R68 ;  /* 0x0000004406004986 */ /* 0x0003e8000c101116 */
[----:B-1----:R-:W4:Y:S04]  /*49d10*/  LDL.LU.64 R6, [R1+0xdc8] ;  /* 0x000dc80001067983 */ /* 0x002f280000300a00 */
[----:B------:R-:W3:Y:S01]  /*49d20*/  LDL.LU.64 R68, [R1+0xb80] ;  /* 0x000b800001447983 */ /* 0x000ee20000300a00 */
[----:B------:R-:W-:-:S05]  /*49d30*/  VIADD R3, R0, 0x1c0 ;  /* 0x000001c000037836 */ /* 0x000fca0000000000 */
[----:B------:R-:W-:Y:S01]  /*49d40*/  ISETP.LT.AND P3, PT, R3, UR4, !P0 ;  /* 0x0000000403007c0c */ /* 0x000fe2000c761270 */
[----:B------:R-:W1:Y:S01]  /*49d50*/  LDCU UR4, c[0x0][0x39c] ;  /* 0x00007380ff0477ac */ /* 0x000e620008000800 */
[----:B------:R-:W-:-:S05]  /*49d60*/  VIADD R3, R0, 0x1c1 ;  /* 0x000001c100037836 */ /* 0x000fca0000000000 */
[----:B------:R-:W-:Y:S01]  /*49d70*/  ISETP.LT.AND P2, PT, R3, UR6, !P0 ;  /* 0x0000000603007c0c */ /* 0x000fe2000c741270 */
[C---:B------:R-:W-:Y:S01]  /*49d80*/  VIADD R3, R0.reuse, 0x1c2 ;  /* 0x000001c200037836 */ /* 0x040fe20000000000 */
[----:B------:R-:W2:Y:S04]  /*49d90*/  LDCU UR6, c[0x0][0x39c] ;  /* 0x00007380ff0677ac */ /* 0x000ea80008000800 */
[----:B0-----:R-:W-:Y:S01]  /*49da0*/  ISETP.LT.AND P6, PT, R3, UR5, !P0 ;  /* 0x0000000503007c0c */ /* 0x001fe2000c7c1270 */
[----:B------:R-:W-:Y:S01]  /*49db0*/  VIADD R3, R0, 0x1c3 ;  /* 0x000001c300037836 */ /* 0x000fe20000000000 */
[----:B------:R-:W0:Y:S04]  /*49dc0*/  LDCU UR5, c[0x0][0x39c] ;  /* 0x00007380ff0577ac */ /* 0x000e280008000800 */
[----:B-1----:R-:W-:Y:S01]  /*49dd0*/  ISETP.LT.AND P5, PT, R3, UR4, !P0 ;  /* 0x0000000403007c0c */ /* 0x002fe2000c7a1270 */
[----:B------:R-:W1:Y:S01]  /*49de0*/  LDCU UR4, c[0x0][0x39c] ;  /* 0x00007380ff0477ac */ /* 0x000e620008000800 */
[----:B--2---:R-:W-:-:S04]  /*49df0*/  F2FP.SATFINITE.E5M2.F32.PACK_AB_MERGE_C R4, R5, R4, RZ ;  /* 0x000000040504723e */ /* 0x004fc800048060ff */
[----:B------:R-:W-:-:S04]  /*49e00*/  PRMT R3, R4, 0x9910, RZ ;  /* 0x0000991004037816 */ /* 0x000fc800000000ff */
[----:B------:R-:W-:Y:S01]  /*49e10*/  SHF.R.S32.HI R3, RZ, 0x8, R3 ;  /* 0x00000008ff037819 */ /* 0x000fe20000011403 */
[----:B------:R2:W-:Y:S01]  /*49e20*/  @P3 STG.E.U8 desc[UR22][R8.64], R4 ;  /* 0x0000000408003986 */ /* 0x0005e2000c101116 */
[----:B----4-:R-:W-:-:S03]  /*49e30*/  F2FP.SATFINITE.E5M2.F32.PACK_AB_MERGE_C R6, R7, R6, RZ ;  /* 0x000000060706723e */ /* 0x010fc600048060ff */
[----:B---3--:R3:W-:Y:S04]  /*49e40*/  @P2 STG.E.U8 desc[UR22][R68.64], R3 ;  /* 0x0000000344002986 */ /* 0x0087e8000c101116 */
[----:B--2---:R-:W2:Y:S04]  /*49e50*/  LDL.LU.64 R8, [R1+0xdc0] ;  /* 0x000dc00001087983 */ /* 0x004ea80000300a00 */
[----:B------:R-:W4:Y:S01]  /*49e60*/  LDL.LU.64 R4, [R1+0xba8] ;  /* 0x000ba80001047983 */ /* 0x000f220000300a00 */
[----:B---3--:R-:W-:-:S03]  /*49e70*/  PRMT R3, R6, 0x9910, RZ ;  /* 0x0000991006037816 */ /* 0x008fc600000000ff */
[----:B------:R-:W-:Y:S01]  /*49e80*/  @P6 STG.E.U8 desc[UR22][R92.64], R6 ;  /* 0x000000065c006986 */ /* 0x000fe2000c101116 */
[----:B------:R-:W-:-:S03]  /*49e90*/  SHF.R.S32.HI R3, RZ, 0x8, R3 ;  /* 0x00000008ff037819 */ /* 0x000fc60000011403 */
[----:B------:R-:W3:Y:S04]  /*49ea0*/  LDL.LU.64 R68, [R1+0xbb0] ;  /* 0x000bb00001447983 */ /* 0x000ee80000300a00 */
[----:B-----5:R5:W-:Y:S04]  /*49eb0*/  @P5 STG.E.U8 desc[UR22][R10.64], R3 ;  /* 0x000000030a005986 */ /* 0x020be8000c101116 */
[----:B-----5:R-:W5:Y:S01]  /*49ec0*/  LDL.LU.64 R10, [R1+0xdb8] ;  /* 0x000db800010a7983 */ /* 0x020f620000300a00 */
[----:B------:R-:W-:-:S05]  /*49ed0*/  VIADD R2, R0, 0x1c4 ;  /* 0x000001c400027836 */ /* 0x000fca0000000000 */
[----:B------:R-:W-:Y:S01]  /*49ee0*/  ISETP.LT.AND P4, PT, R2, UR6, !P0 ;  /* 0x0000000602007c0c */ /* 0x000fe2000c781270 */
[----:B------:R-:W1:Y:S01]  /*49ef0*/  LDCU UR6, c[0x0][0x39c] ;  /* 0x00007380ff0677ac */ /* 0x000e620008000800 */
[----:B------:R-:W-:-:S05]  /*49f00*/  VIADD R2, R0, 0x1c5 ;  /* 0x000001c500027836 */ /* 0x000fca0000000000 */
[----:B0-----:R-:W-:Y:S01]  /*49f10*/  ISETP.LT.AND P3, PT, R2, UR5, !P0 ;  /* 0x0000000502007c0c */ /* 0x001fe2000c761270 */
[----:B------:R-:W-:Y:S01]  /*49f20*/  VIADD R2, R0, 0x1c6 ;  /* 0x000001c600027836 */ /* 0x000fe20000000000 */
[----:B------:R-:W0:Y:S04]  /*49f30*/  LDCU UR5, c[0x0][0x39c] ;  /* 0x00007380ff0577ac */ /* 0x000e280008000800 */
[----:B-1----:R-:W-:Y:S01]  /*49f40*/  ISETP.LT.AND P2, PT, R2, UR4, !P0 ;  /* 0x0000000402007c0c */ /* 0x002fe2000c741270 */
[----:B------:R-:W-:Y:S01]  /*49f50*/  VIADD R2, R0, 0x1c7 ;  /* 0x000001c700027836 */ /* 0x000fe20000000000 */
[----:B------:R-:W1:Y:S04]  /*49f60*/  LDCU UR4, c[0x0][0x39c] ;  /* 0x00007380ff0477ac */ /* 0x000e680008000800 */
[----:B------:R-:W-:Y:S01]  /*49f70*/  ISETP.LT.AND P6, PT, R2, UR6, !P0 ;  /* 0x0000000602007c0c */ /* 0x000fe2000c7c1270 */
[----:B------:R-:W0:Y:S01]  /*49f80*/  LDCU UR6, c[0x0][0x39c] ;  /* 0x00007380ff0677ac */ /* 0x000e220008000800 */
[----:B--2---:R-:W-:-:S04]  /*49f90*/  F2FP.SATFINITE.E5M2.F32.PACK_AB_MERGE_C R8, R9, R8, RZ ;  /* 0x000000080908723e */ /* 0x004fc800048060ff */
[----:B------:R-:W-:-:S04]  /*49fa0*/  PRMT R3, R8, 0x9910, RZ ;  /* 0x0000991008037816 */ /* 0x000fc800000000ff */
[----:B------:R-:W-:Y:S01]  /*49fb0*/  SHF.R.S32.HI R3, RZ, 0x8, R3 ;  /* 0x00000008ff037819 */ /* 0x000fe20000011403 */
[----:B------:R2:W-:Y:S04]  /*49fc0*/  @P4 STG.E.U8 desc[UR22][R12.64], R8 ;  /* 0x000000080c004986 */ /* 0x0005e8000c101116 */
[----:B----4-:R4:W-:Y:S04]  /*49fd0*/  @P3 STG.E.U8 desc[UR22][R4.64], R3 ;  /* 0x0000000304003986 */ /* 0x0109e8000c101116 */
[----:B--2---:R-:W2:Y:S04]  /*49fe0*/  LDL.LU.64 R12, [R1+0xdb0] ;  /* 0x000db000010c7983 */ /* 0x004ea80000300a00 */
[----:B------:R-:W2:Y:S01]  /*49ff0*/  LDL.LU.64 R92, [R1+0xbd0] ;  /* 0x000bd000015c7983 */ /* 0x000ea20000300a00 */
[----:B-----5:R-:W-:-:S03]  /*4a000*/  F2FP.SATFINITE.E5M2.F32.PACK_AB_MERGE_C R10, R11, R10, RZ ;  /* 0x0000000a0b0a723e */ /* 0x020fc600048060ff */
[----:B----4-:R-:W4:Y:S01]  /*4a010*/  LDL.LU.64 R4, [R1+0xbe0] ;  /* 0x000be00001047983 */ /* 0x010f220000300a00 */
[----:B------:R-:W-:-:S04]  /*4a020*/  PRMT R3, R10, 0x9910, RZ ;  /* 0x000099100a037816 */ /* 0x000fc800000000ff */
[----:B------:R-:W-:Y:S01]  /*4a030*/  SHF.R.S32.HI R3, RZ, 0x8, R3 ;  /* 0x00000008ff037819 */ /* 0x000fe20000011403 */
[----:B---3--:R-:W-:Y:S04]  /*4a040*/  @P2 STG.E.U8 desc[UR22][R68.64], R10 ;  /* 0x0000000a44002986 */ /* 0x008fe8000c101116 */
[----:B------:R3:W-:Y:S04]  /*4a050*/  @P6 STG.E.U8 desc[UR22][R14.64], R3 ;  /* 0x000000030e006986 */ /* 0x0007e8000c101116 */
[----:B---3--:R-:W3:Y:S01]  /*4a060*/  LDL.LU.64 R14, [R1+0xda8] ;  /* 0x000da800010e7983 */ /* 0x008ee20000300a00 */
[----:B------:R-:W-:-:S05]  /*4a070*/  VIADD R2, R0, 0x1c8 ;  /* 0x000001c800027836 */ /* 0x000fca0000000000 */
[----:B0-----:R-:W-:Y:S01]  /*4a080*/  ISETP.LT.AND P5, PT, R2, UR5, !P0 ;  /* 0x0000000502007c0c */ /* 0x001fe2000c7a1270 */
[----:B------:R-:W0:Y:S01]  /*4a090*/  LDCU UR5, c[0x0][0x39c] ;  /* 0x00007380ff0577ac */ /* 0x000e220008000800 */
[----:B------:R-:W-:-:S05]  /*4a0a0*/  VIADD R2, R0, 0x1c9 ;  /* 0x000001c900027836 */ /* 0x000fca0000000000 */
[----:B-1----:R-:W-:Y:S01]  /*4a0b0*/  ISETP.LT.AND P4, PT, R2, UR4, !P0 ;  /* 0x0000000402007c0c */ /* 0x002fe2000c781270 */
[----:B------:R-:W-:Y:S01]  /*4a0c0*/  VIADD R2, R0, 0x1ca ;  /* 0x000001ca00027836 */ /* 0x000fe20000000000 */
[----:B------:R-:W1:Y:S04]  /*4a0d0*/  LDCU UR4, c[0x0][0x39c] ;  /* 0x00007380ff0477ac */ /* 0x000e680008000800 */
[----:B------:R-:W-:Y:S01]  /*4a0e0*/  ISETP.LT.AND P3, PT, R2, UR6, !P0 ;  /* 0x0000000602007c0c */ /* 0x000fe2000c761270 */
[----:B------:R-:W-:Y:S01]  /*4a0f0*/  VIADD R2, R0, 0x1cb ;  /* 0x000001cb00027836 */ /* 0x000fe20000000000 */
[----:B------:R-:W5:Y:S04]  /*4a100*/  LDCU UR6, c[0x0][0x39c] ;  /* 0x00007380ff0677ac */ /* 0x000f680008000800 */
[----:B0-----:R-:W-:Y:S01]  /*4a110*/  ISETP.LT.AND P2, PT, R2, UR5, !P0 ;  /* 0x0000000502007c0c */ /* 0x001fe2000c741270 */
[----:B------:R-:W0:Y:S01]  /*4a120*/  LDCU UR5, c[0x0][0x39c] ;  /* 0x00007380ff0577ac */ /* 0x000e220008000800 */
[----:B--2---:R-:W-:-:S04]  /*4a130*/  F2FP.SATFINITE.E5M2.F32.PACK_AB_MERGE_C R12, R13, R12, RZ ;  /* 0x0000000c0d0c723e */ /* 0x004fc800048060ff */
[----:B------:R-:W-:-:S04]  /*4a140*/  PRMT R3, R12, 0x9910, RZ ;  /* 0x000099100c037816 */ /* 0x000fc800000000ff */
[----:B------:R-:W-:Y:S01]  /*4a150*/  SHF.R.S32.HI R3, RZ, 0x8, R3 ;  /* 0x00000008ff037819 */ /* 0x000fe20000011403 */
[----:B------:R2:W-:Y:S04]  /*4a160*/  @P5 STG.E.U8 desc[UR22][R16.64], R12 ;  /* 0x0000000c10005986 */ /* 0x0005e8000c101116 */
[----:B------:R0:W-:Y:S04]  /*4a170*/  @P4 STG.E.U8 desc[UR22][R92.64], R3 ;  /* 0x000000035c004986 */ /* 0x0001e8000c101116 */
[----:B--2---:R-:W2:Y:S04]  /*4a180*/  LDL.LU.64 R16, [R1+0xda0] ;  /* 0x000da00001107983 */ /* 0x004ea80000300a00 */
[----:B------:R-:W2:Y:S04]  /*4a190*/  LDL.LU.64 R68, [R1+0xbf8] ;  /* 0x000bf80001447983 */ /* 0x000ea80000300a00 */
[----:B0-----:R-:W2:Y:S01]  /*4a1a0*/  LDL.LU.64 R92, [R1+0xc08] ;  /* 0x000c0800015c7983 */ /* 0x001ea20000300a00 */
[----:B---3--:R-:W-:-:S04]  /*4a1b0*/  F2FP.SATFINITE.E5M2.F32.PACK_AB_MERGE_C R14, R15, R14, RZ ;  /* 0x0000000e0f0e723e */ /* 0x008fc800048060ff */
[----:B------:R-:W-:-:S04]  /*4a1c0*/  PRMT R3, R14, 0x9910, RZ ;  /* 0x000099100e037816 */ /* 0x000fc800000000ff */
[----:B------:R-:W-:Y:S01]  /*4a1d0*/  SHF.R.S32.HI R3, RZ, 0x8, R3 ;  /* 0x00000008ff037819 */ /* 0x000fe20000011403 */
[----:B----4-:R-:W-:Y:S04]  /*4a1e0*/  @P3 STG.E.U8 desc[UR22][R4.64], R14 ;  /* 0x0000000e04003986 */ /* 0x010fe8000c101116 */
[----:B------:R0:W-:Y:S04]  /*4a1f0*/  @P2 STG.E.U8 desc[UR22][R18.64], R3 ;  /* 0x0000000312002986 */ /* 0x0001e8000c101116 */
[----:B0-----:R-:W3:Y:S01]  /*4a200*/  LDL.LU.64 R18, [R1+0xd98] ;  /* 0x000d980001127983 */ /* 0x001ee20000300a00 */
[----:B------:R-:W-:-:S05]  /*4a210*/  VIADD R2, R0, 0x1cc ;  /* 0x000001cc00027836 */ /* 0x000fca0000000000 */
[----:B-1----:R-:W-:Y:S01]  /*4a220*/  ISETP.LT.AND P6, PT, R2, UR4, !P0 ;  /* 0x0000000402007c0c */ /* 0x002fe2000c7c1270 */
[----:B------:R-:W0:Y:S01]  /*4a230*/  LDCU UR4, c[0x0][0x39c] ;  /* 0x00007380ff0477ac */ /* 0x000e220008000800 */
[----:B------:R-:W-:-:S05]  /*4a240*/  VIADD R2, R0, 0x1cd ;  /* 0x000001cd00027836 */ /* 0x000fca0000000000 */
[----:B-----5:R-:W-:Y:S01]  /*4a250*/  ISETP.LT.AND P5, PT, R2, UR6, !P0 ;  /* 0x0000000602007c0c */ /* 0x020fe2000c7a1270 */
[----:B------:R-:W-:Y:S01]  /*4a260*/  VIADD R2, R0, 0x1ce ;  /* 0x000001ce00027836 */ /* 0x000fe20000000000 */
[----:B------:R-:W1:Y:S04]  /*4a270*/  LDCU UR6, c[0x0][0x39c] ;  /* 0x00007380ff0677ac */ /* 0x000e680008000800 */
[----:B------:R-:W-:Y:S01]  /*4a280*/  ISETP.LT.AND P4, PT, R2, UR5, !P0 ;  /* 0x0000000502007c0c */ /* 0x000fe2000c781270 */
[----:B------:R-:W-:Y:S01]  /*4a290*/  VIADD R2, R0, 0x1cf ;  /* 0x000001cf00027836 */ /* 0x000fe20000000000 */
[----:B------:R-:W4:Y:S04]  /*4a2a0*/  LDCU UR5, c[0x0][0x39c] ;  /* 0x00007380ff0577ac */ /* 0x000f280008000800 */
        /* <DEDUP_REMOVED lines=9> */
[----:B-----5:R-:W5:Y:S01]  /*4a340*/  LDL.LU.64 R68, [R1+0xc30] ;  /* 0x000c300001447983 */ /* 0x020f620000300a00 */
[----:B---3--:R-:W-:-:S04]  /*4a350*/  F2FP.SATFINITE.E5M2.F32.PACK_AB_MERGE_C R18, R19, R18, RZ ;  /* 0x000000121312723e */ /* 0x008fc800048060ff */
[----:B------:R-:W-:-:S04]  /*4a360*/  PRMT R3, R18, 0x9910, RZ ;  /* 0x0000991012037816 */ /* 0x000fc800000000ff */
[----:B------:R-:W-:Y:S01]  /*4a370*/  SHF.R.S32.HI R3, RZ, 0x8, R3 ;  /* 0x00000008ff037819 */ /* 0x000fe20000011403 */
[----:B------:R-:W-:Y:S04]  /*4a380*/  @P4 STG.E.U8 desc[UR22][R92.64], R18 ;  /* 0x000000125c004986 */ /* 0x000fe8000c101116 */
[----:B------:R3:W-:Y:S04]  /*4a390*/  @P3 STG.E.U8 desc[UR22][R22.64], R3 ;  /* 0x0000000316003986 */ /* 0x0007e8000c101116 */
[----:B---3--:R-:W3:Y:S01]  /*4a3a0*/  LDL.LU.64 R22, [R1+0xd88] ;  /* 0x000d880001167983 */ /* 0x008ee20000300a00 */
[----:B------:R-:W-:-:S05]  /*4a3b0*/  VIADD R2, R0, 0x1d0 ;  /* 0x000001d000027836 */ /* 0x000fca0000000000 */
[----:B-1----:R-:W-:Y:S01]  /*4a3c0*/  ISETP.LT.AND P2, PT, R2, UR6, !P0 ;  /* 0x0000000602007c0c */ /* 0x002fe2000c741270 */
[----:B------:R-:W1:Y:S01]  /*4a3d0*/  LDCU UR6, c[0x0][0x39c] ;  /* 0x00007380ff0677ac */ /* 0x000e620008000800 */
[----:B------:R-:W-:-:S05]  /*4a3e0*/  VIADD R2, R0, 0x1d1 ;  /* 0x000001d100027836 */ /* 0x000fca0000000000 */
[----:B----4-:R-:W-:Y:S01]  /*4a3f0*/  ISETP.LT.AND P6, PT, R2, UR5, !P0 ;  /* 0x0000000502007c0c */ /* 0x010fe2000c7c1270 */
[----:B------:R-:W-:Y:S01]  /*4a400*/  VIADD R2, R0, 0x1d2 ;  /* 0x000001d200027836 */ /* 0x000fe20000000000 */
[----:B------:R-:W4:Y:S04]  /*4a410*/  LDCU UR5, c[0x0][0x39c] ;  /* 0x00007380ff0577ac */ /* 0x000f280008000800 */
        /* <DEDUP_REMOVED lines=16> */
[----:B-----5:R-:W-:Y:S04]  /*4a520*/  @P5 STG.E.U8 desc[UR22][R68.64], R22 ;  /* 0x0000001644005986 */ /* 0x020fe8000c101116 */
[----:B------:R0:W-:Y:S04]  /*4a530*/  @P4 STG.E.U8 desc[UR22][R26.64], R3 ;  /* 0x000000031a004986 */ /* 0x0001e8000c101116 */
[----:B0-----:R-:W3:Y:S01]  /*4a540*/  LDL.LU.64 R26, [R1+0xd78] ;  /* 0x000d7800011a7983 */ /* 0x001ee20000300a00 */
[----:B------:R-:W-:-:S05]  /*4a550*/  VIADD R2, R0, 0x1d4 ;  /* 0x000001d400027836 */ /* 0x000fca0000000000 */
[----:B----4-:R-:W-:Y:S01]  /*4a560*/  ISETP.LT.AND P3, PT, R2, UR5, !P0 ;  /* 0x0000000502007c0c */ /* 0x010fe2000c761270 */
[----:B------:R-:W0:Y:S01]  /*4a570*/  LDCU UR5, c[0x0][0x39c] ;  /* 0x00007380ff0577ac */ /* 0x000e220008000800 */
[----:B------:R-:W-:-:S05]  /*4a580*/  VIADD R2, R0, 0x1d5 ;  /* 0x000001d500027836 */ /* 0x000fca0000000000 */
        /* <DEDUP_REMOVED lines=23> */
[----:B----4-:R-:W-:Y:S01]  /*4a700*/  ISETP.LT.AND P4, PT, R2, UR4, !P0 ;  /* 0x0000000402007c0c */ /* 0x010fe2000c781270 */
[----:B------:R-:W4:Y:S01]  /*4a710*/  LDCU UR4, c[0x0][0x39c] ;  /* 0x00007380ff0477ac */ /* 0x000f220008000800 */
[----:B------:R-:W-:-:S05]  /*4a720*/  VIADD R2, R0, 0x1d9 ;  /* 0x000001d900027836 */ /* 0x000fca0000000000 */
[----:B-1----:R-:W-:Y:S01]  /*4a730*/  ISETP.LT.AND P3, PT, R2, UR6, !P0 ;  /* 0x0000000602007c0c */ /* 0x002fe2000c761270 */
[----:B------:R-:W-:Y:S01]  /*4a740*/  VIADD R2, R0, 0x1da ;  /* 0x000001da00027836 */ /* 0x000fe20000000000 */
[----:B------:R-:W1:Y:S04]  /*4a750*/  LDCU UR6, c[0x0][0x39c] ;  /* 0x00007380ff0677ac */ /* 0x000e680008000800 */
[----:B0-----:R-:W-:Y:S01]  /*4a760*/  ISETP.LT.AND P2, PT, R2, UR5, !P0 ;  /* 0x0000000502007c0c */ /* 0x001fe2000c741270 */
[----:B------:R-:W-:Y:S01]  /*4a770*/  VIADD R2, R0, 0x1db ;  /* 0x000001db00027836 */ /* 0x000fe20000000000 */
[----:B------:R-:W0:Y:S04]  /*4a780*/  LDCU UR5, c[0x0][0x39c] ;  /* 0x00007380ff0577ac */ /* 0x000e280008000800 */
[----:B----4-:R-:W-:Y:S01]  /*4a790*/  ISETP.LT.AND P6, PT, R2, UR4, !P0 ;  /* 0x0000000402007c0c */ /* 0x010fe2000c7c1270 */
[----:B------:R-:W4:Y:S01]  /*4a7a0*/  LDCU UR4, c[0x0][0x39c] ;  /* 0x00007380ff0477ac */ /* 0x000f220008000800 */
        /* <DEDUP_REMOVED lines=15> */
[----:B-1----:R-:W-:Y:S01]  /*4a8a0*/  ISETP.LT.AND P5, PT, R2, UR6, !P0 ;  /* 0x0000000602007c0c */ /* 0x002fe2000c7a1270 */
[----:B------:R-:W0:Y:S01]  /*4a8b0*/  LDCU UR6, c[0x0][0x39c] ;  /* 0x00007380ff0677ac */ /* 0x000e220008000800 */
[----:B------:R-:W-:-:S05]  /*4a8c0*/  VIADD R2, R0, 0x1dd ;  /* 0x000001dd00027836 */ /* 0x000fca0000000000 */
[----:B------:R-:W-:Y:S01]  /*4a8d0*/  ISETP.LT.AND P4, PT, R2, UR5, !P0 ;  /* 0x0000000502007c0c */ /* 0x000fe2000c781270 */
[----:B------:R-:W-:Y:S01]  /*4a8e0*/  VIADD R2, R0, 0x1de ;  /* 0x000001de00027836 */ /* 0x000fe20000000000 */
[----:B------:R-:W1:Y:S04]  /*4a8f0*/  LDCU UR5, c[0x0][0x39c] ;  /* 0x00007380ff0577ac */ /* 0x000e680008000800 */
[----:B----4-:R-:W-:Y:S01]  /*4a900*/  ISETP.LT.AND P3, PT, R2, UR4, !P0 ;  /* 0x0000000402007c0c */ /* 0x010fe2000c761270 */
        /* <DEDUP_REMOVED lines=11> */
[----:B------:R-:W2:Y:S01]  /*4a9c0*/  LDL.LU.64 R6, [R1+0xcb0] ;  /* 0x000cb00001067983 */ /* 0x000ea20000300a00 */
[----:B---3--:R-:W-:-:S04]  /*4a9d0*/  F2FP.SATFINITE.E5M2.F32.PACK_AB_MERGE_C R34, R35, R34, RZ ;  /* 0x000000222322723e */ /* 0x008fc800048060ff */
[----:B-----5:R-:W-:-:S04]  /*4a9e0*/  PRMT R3, R34, 0x9910, RZ ;  /* 0x0000991022037816 */ /* 0x020fc800000000ff */
        /* <DEDUP_REMOVED lines=9> */
[----:B------:R-:W4:Y:S01]  /*4aa80*/  LDCU UR4, c[0x0][0x39c] ;  /* 0x00007380ff0477ac */ /* 0x000f220008000800 */
[----:B------:R-:W-:-:S05]  /*4aa90*/  VIADD R2, R0, 0x1e2 ;  /* 0x000001e200027836 */ /* 0x000fca0000000000 */
[----:B0-----:R-:W-:Y:S01]  /*4aaa0*/  ISETP.LT.AND P4, PT, R2, UR6, !P0 ;  /* 0x0000000602007c0c */ /* 0x001fe2000c781270 */
[----:B------:R-:W0:Y:S01]  /*4aab0*/  LDCU UR6, c[0x0][0x39c] ;  /* 0x00007380ff0677ac */ /* 0x000e220008000800 */
[----:B------:R-:W-:-:S05]  /*4aac0*/  VIADD R2, R0, 0x1e3 ;  /* 0x000001e300027836 */ /* 0x000fca0000000000 */
[----:B-1----:R-:W-:Y:S01]  /*4aad0*/  ISETP.LT.AND P3, PT, R2, UR5, !P0 ;  /* 0x0000000502007c0c */ /* 0x002fe2000c761270 */
[----:B------:R-:W1:Y:S01]  /*4aae0*/  LDCU UR5, c[0x0][0x39c] ;  /* 0x00007380ff0577ac */ /* 0x000e620008000800 */
[----:B------:R-:W-:-:S05]  /*4aaf0*/  VIADD R2, R0, 0x1e4 ;  /* 0x000001e400027836 */ /* 0x000fca0000000000 */
[----:B----4-:R-:W-:Y:S01]  /*4ab00*/  ISETP.LT.AND P2, PT, R2, UR4, !P0 ;  /* 0x0000000402007c0c */ /* 0x010fe2000c741270 */
[----:B------:R-:W-:Y:S01]  /*4ab10*/  VIADD R2, R0, 0x1e5 ;  /* 0x000001e500027836 */ /* 0x000fe20000000000 */
[----:B------:R-:W4:Y:S01]  /*4ab20*/  LDCU UR4, c[0x0][0x39c] ;  /* 0x00007380ff0477ac */ /* 0x000f220008000800 */
[----:B--2---:R-:W-:-:S04]  /*4ab30*/  F2FP.SATFINITE.E5M2.F32.PACK_AB_MERGE_C R36, R37, R36, RZ ;  /* 0x000000242524723e */ /* 0x004fc800048060ff */
[----:B------:R-:W-:Y:S01]  /*4ab40*/  PRMT R3, R36, 0x9910, RZ ;  /* 0x0000991024037816 */ /* 0x000fe200000000ff */
[----:B------:R2:W-:Y:S01]  /*4ab50*/  @P6 STG.E.U8 desc[UR22][R40.64], R36 ;  /* 0x0000002428006986 */ /* 0x0005e2000c101116 */
[----:B0-----:R-:W-:Y:S01]  /*4ab60*/  ISETP.LT.AND P6, PT, R2, UR6, !P0 ;  /* 0x0000000602007c0c */ /* 0x001fe2000c7c1270 */
[----:B------:R-:W-:Y:S01]  /*4ab70*/  VIADD R2, R0, 0x1e6 ;  /* 0x000001e600027836 */ /* 0x000fe20000000000 */
[----:B------:R-:W-:Y:S01]  /*4ab80*/  SHF.R.S32.HI R3, RZ, 0x8, R3 ;  /* 0x00000008ff037819 */ /* 0x000fe20000011403 */
[----:B------:R-:W0:Y:S04]  /*4ab90*/  LDCU UR6, c[0x0][0x39c] ;  /* 0x00007380ff0677ac */ /* 0x000e280008000800 */
[----:B------:R5:W-:Y:S01]  /*4aba0*/  @P5 STG.E.U8 desc[UR22][R92.64], R3 ;  /* 0x000000035c005986 */ /* 0x000be2000c101116 */
[----:B-1----:R-:W-:Y:S01]  /*4abb0*/  ISETP.LT.AND P5, PT, R2, UR5, !P0 ;  /* 0x0000000502007c0c */ /* 0x002fe2000c7a1270 */
[----:B------:R-:W-:Y:S01]  /*4abc0*/  VIADD R4, R0, 0x1e7 ;  /* 0x000001e700047836 */ /* 0x000fe20000000000 */
[----:B------:R-:W1:Y:S01]  /*4abd0*/  LDCU UR5, c[0x0][0x39c] ;  /* 0x00007380ff0577ac */ /* 0x000e620008000800 */
[----:B--2---:R-:W2:Y:S04]  /*4abe0*/  LDL.LU.64 R40, [R1+0xd40] ;  /* 0x000d400001287983 */ /* 0x004ea80000300a00 */
[----:B------:R-:W2:Y:S04]  /*4abf0*/  LDL.LU.64 R68, [R1+0xc48] ;  /* 0x000c480001447983 */ /* 0x000ea80000300a00 */
[----:B-----5:R-:W5:Y:S01]  /*4ac00*/  LDL.LU.64 R92, [R1+0xc20] ;  /* 0x000c2000015c7983 */ /* 0x020f620000300a00 */
[----:B---3--:R-:W-:-:S04]  /*4ac10*/  F2FP.SATFINITE.E5M2.F32.PACK_AB_MERGE_C R38, R39, R38, RZ ;  /* 0x000000262726723e */ /* 0x008fc800048060ff */
[----:B------:R-:W-:-:S05]  /*4ac20*/  PRMT R5, R38, 0x9910, RZ ;  /* 0x0000991026057816 */ /* 0x000fca00000000ff */
[----:B------:R-:W-:Y:S01]  /*4ac30*/  IMAD.MOV.U32 R2, RZ, RZ, R5 ;  /* 0x000000ffff027224 */ /* 0x000fe200078e0005 */
[----:B------:R-:W-:Y:S04]  /*4ac40*/  @P4 STG.E.U8 desc[UR22][R6.64], R38 ;  /* 0x0000002606004986 */ /* 0x000fe8000c101116 */
[----:B------:R-:W-:-:S05]  /*4ac50*/  SHF.R.S32.HI R2, RZ, 0x8, R2 ;  /* 0x00000008ff027819 */ /* 0x000fca0000011402 */
[----:B------:R3:W-:Y:S04]  /*4ac60*/  @P3 STG.E.U8 desc[UR22][R42.64], R2 ;  /* 0x000000022a003986 */ /* 0x0007e8000c101116 */
[----:B---3--:R-:W3:Y:S01]  /*4ac70*/  LDL.LU.64 R42, [R1+0xd38] ;  /* 0x000d3800012a7983 */ /* 0x008ee20000300a00 */
[----:B----4-:R-:W-:Y:S01]  /*4ac80*/  ISETP.LT.AND P4, PT, R4, UR4, !P0 ;  /* 0x0000000404007c0c */ /* 0x010fe2000c781270 */
[----:B------:R-:W4:Y:S01]  /*4ac90*/  LDCU UR4, c[0x0][0x39c] ;  /* 0x00007380ff0477ac */ /* 0x000f220008000800 */
[----:B------:R-:W-:-:S05]  /*4aca0*/  VIADD R3, R0, 0x1e8 ;  /* 0x000001e800037836 */ /* 0x000fca0000000000 */
[----:B0-----:R-:W-:Y:S01]  /*4acb0*/  ISETP.LT.AND P3, PT, R3, UR6, !P0 ;  /* 0x0000000603007c0c */ /* 0x001fe2000c761270 */
[----:B------:R-:W-:Y:S01]  /*4acc0*/  VIADD R2, R0, 0x1ea ;  /* 0x000001ea00027836 */ /* 0x000fe20000000000 */
[----:B------:R-:W0:Y:S01]  /*4acd0*/  LDCU UR6, c[0x0][0x39c] ;  /* 0x00007380ff0677ac */ /* 0x000e220008000800 */
[----:B--2---:R-:W-:-:S04]  /*4ace0*/  F2FP.SATFINITE.E5M2.F32.PACK_AB_MERGE_C R40, R41, R40, RZ ;  /* 0x000000282928723e */ /* 0x004fc800048060ff */
[----:B------:R-:W-:-:S05]  /*4acf0*/  PRMT R5, R40, 0x9910, RZ ;  /* 0x0000991028057816 */ /* 0x000fca00000000ff */
[----:B------:R-:W-:Y:S01]  /*4ad00*/  IMAD.MOV.U32 R3, RZ, RZ, R5 ;  /* 0x000000ffff037224 */ /* 0x000fe200078e0005 */
[----:B------:R2:W-:Y:S04]  /*4ad10*/  @P2 STG.E.U8 desc[UR22][R44.64], R40 ;  /* 0x000000282c002986 */ /* 0x0005e8000c101116 */
[----:B------:R-:W-:-:S05]  /*4ad20*/  SHF.R.S32.HI R3, RZ, 0x8, R3 ;  /* 0x00000008ff037819 */ /* 0x000fca0000011403 */
[----:B------:R0:W-:Y:S01]  /*4ad30*/  @P6 STG.E.U8 desc[UR22][R68.64], R3 ;  /* 0x0000000344006986 */ /* 0x0001e2000c101116 */
[----:B----4-:R-:W-:Y:S02]  /*4ad40*/  ISETP.LT.AND P6, PT, R2, UR4, !P0 ;  /* 0x0000000402007c0c */ /* 0x010fe4000c7c1270 */
[----:B---3--:R-:W-:Y:S01]  /*4ad50*/  F2FP.SATFINITE.E5M2.F32.PACK_AB_MERGE_C R42, R43, R42, RZ ;  /* 0x0000002a2b2a723e */ /* 0x008fe200048060ff */
[----:B--2---:R-:W2:Y:S01]  /*4ad60*/  LDL.LU.64 R44, [R1+0xd30] ;  /* 0x000d3000012c7983 */ /* 0x004ea20000300a00 */
[----:B------:R-:W-:Y:S01]  /*4ad70*/  VIADD R4, R0, 0x1e9 ;  /* 0x000001e900047836 */ /* 0x000fe20000000000 */
[----:B------:R-:W3:Y:S01]  /*4ad80*/  LDCU UR4, c[0x0][0x39c] ;  /* 0x00007380ff0477ac */ /* 0x000ee20008000800 */
[----:B------:R-:W-:Y:S01]  /*4ad90*/  PRMT R5, R42, 0x9910, RZ ;  /* 0x000099102a057816 */ /* 0x000fe200000000ff */
[----:B------:R-:W4:Y:S04]  /*4ada0*/  LDL.LU.64 R6, [R1+0xbb8] ;  /* 0x000bb80001067983 */ /* 0x000f280000300a00 */
[----:B------:R-:W-:Y:S01]  /*4adb0*/  IMAD.MOV.U32 R2, RZ, RZ, R5 ;  /* 0x000000ffff027224 */ /* 0x000fe200078e0005 */
[----:B-----5:R-:W-:Y:S04]  /*4adc0*/  @P5 STG.E.U8 desc[UR22][R92.64], R42 ;  /* 0x0000002a5c005986 */ /* 0x020fe8000c101116 */
[----:B------:R-:W-:Y:S01]  /*4add0*/  SHF.R.S32.HI R2, RZ, 0x8, R2 ;  /* 0x00000008ff027819 */ /* 0x000fe20000011402 */
[----:B0-----:R-:W5:Y:S04]  /*4ade0*/  LDL.LU.64 R68, [R1+0xb68] ;  /* 0x000b680001447983 */ /* 0x001f680000300a00 */
[----:B------:R0:W-:Y:S04]  /*4adf0*/  @P4 STG.E.U8 desc[UR22][R46.64], R2 ;  /* 0x000000022e004986 */ /* 0x0001e8000c101116 */
[----:B0-----:R-:W3:Y:S01]  /*4ae00*/  LDL.LU.64 R46, [R1+0xd28] ;  /* 0x000d2800012e7983 */ /* 0x001ee20000300a00 */
[----:B-1----:R-:W-:Y:S01]  /*4ae10*/  ISETP.LT.AND P2, PT, R4, UR5, !P0 ;  /* 0x0000000504007c0c */ /* 0x002fe2000c741270 */
[----:B------:R-:W0:Y:S01]  /*4ae20*/  LDCU UR5, c[0x0][0x39c] ;  /* 0x00007380ff0577ac */ /* 0x000e220008000800 */
[----:B------:R-:W-:Y:S01]  /*4ae30*/  VIADD R3, R0, 0x1ec ;  /* 0x000001ec00037836 */ /* 0x000fe20000000000 */
[----:B------:R-:W4:Y:S04]  /*4ae40*/  LDL.LU.64 R92, [R1+0xab0] ;  /* 0x000ab000015c7983 */ /* 0x000f280000300a00 */
[----:B0-----:R-:W-:-:S02]  /*4ae50*/  ISETP.LT.AND P4, PT, R3, UR5, !P0 ;  /* 0x0000000503007c0c */ /* 0x001fc4000c781270 */
[----:B--2---:R-:W-:Y:S02]  /*4ae60*/  F2FP.SATFINITE.E5M2.F32.PACK_AB_MERGE_C R44, R45, R44, RZ ;  /* 0x0000002c2d2c723e */ /* 0x004fe400048060ff */
[----:B---3--:R-:W-:-:S03]  /*4ae70*/  F2FP.SATFINITE.E5M2.F32.PACK_AB_MERGE_C R46, R47, R46, RZ ;  /* 0x0000002e2f2e723e */ /* 0x008fc600048060ff */
[----:B------:R0:W-:Y:S01]  /*4ae80*/  @P3 STG.E.U8 desc[UR22][R48.64], R44 ;  /* 0x0000002c30003986 */ /* 0x0001e2000c101116 */
[----:B------:R-:W-:Y:S01]  /*4ae90*/  PRMT R5, R44, 0x9910, RZ ;  /* 0x000099102c057816 */ /* 0x000fe200000000ff */
[----:B------:R-:W-:Y:S01]  /*4aea0*/  VIADD R4, R0, 0x1eb ;  /* 0x000001eb00047836 */ /* 0x000fe20000000000 */
[----:B------:R-:W1:Y:S03]  /*4aeb0*/  LDCU UR5, c[0x0][0x39c] ;  /* 0x00007380ff0577ac */ /* 0x000e660008000800 */
[----:B------:R-:W-:Y:S01]  /*4aec0*/  IMAD.MOV.U32 R3, RZ, RZ, R5 ;  /* 0x000000ffff037224 */ /* 0x000fe200078e0005 */
[----:B0-----:R-:W2:Y:S04]  /*4aed0*/  LDL.LU.64 R48, [R1+0xd20] ;  /* 0x000d200001307983 */ /* 0x001ea80000300a00 */
[----:B------:R-:W-:-:S05]  /*4aee0*/  SHF.R.S32.HI R3, RZ, 0x8, R3 ;  /* 0x00000008ff037819 */ /* 0x000fca0000011403 */
[----:B----4-:R-:W-:Y:S04]  /*4aef0*/  @P2 STG.E.U8 desc[UR22][R6.64], R3 ;  /* 0x0000000306002986 */ /* 0x010fe8000c101116 */
[----:B------:R0:W-:Y:S04]  /*4af00*/  @P6 STG.E.U8 desc[UR22][R50.64], R46 ;  /* 0x0000002e32006986 */ /* 0x0001e8000c101116 */
[----:B0-----:R-:W3:Y:S01]  /*4af10*/  LDL.LU.64 R50, [R1+0xd18] ;  /* 0x000d180001327983 */ /* 0x001ee20000300a00 */
[----:B------:R-:W-:Y:S01]  /*4af20*/  ISETP.LT.AND P5, PT, R4, UR6, !P0 ;  /* 0x0000000604007c0c */ /* 0x000fe2000c7a1270 */
[----:B------:R-:W0:Y:S01]  /*4af30*/  LDCU UR6, c[0x0][0x39c] ;  /* 0x00007380ff0677ac */ /* 0x000e220008000800 */
[----:B------:R-:W-:Y:S01]  /*4af40*/  VIADD R4, R0, 0x1ed ;  /* 0x000001ed00047836 */ /* 0x000fe20000000000 */
[----:B------:R-:W-:Y:S01]  /*4af50*/  PRMT R5, R46, 0x9910, RZ ;  /* 0x000099102e057816 */ /* 0x000fe200000000ff */
[----:B------:R-:W-:-:S03]  /*4af60*/  VIADD R2, R0, 0x1ee ;  /* 0x000001ee00027836 */ /* 0x000fc60000000000 */
[----:B------:R-:W-:Y:S01]  /*4af70*/  ISETP.LT.AND P3, PT, R4, UR4, !P0 ;  /* 0x0000000404007c0c */ /* 0x000fe2000c761270 */
[----:B------:R-:W4:Y:S01]  /*4af80*/  LDCU UR4, c[0x0][0x39c] ;  /* 0x00007380ff0477ac */ /* 0x000f220008000800 */
[C---:B------:R-:W-:Y:S02]  /*4af90*/  VIADD R4, R0.reuse, 0x1ef ;  /* 0x000001ef00047836 */ /* 0x040fe40000000000 */
[----:B------:R-:W-:Y:S01]  /*4afa0*/  VIADD R3, R0, 0x1f0 ;  /* 0x000001f000037836 */ /* 0x000fe20000000000 */
[----:B0-----:R-:W-:Y:S01]  /*4afb0*/  ISETP.LT.AND P2, PT, R2, UR6, !P0 ;  /* 0x0000000602007c0c */ /* 0x001fe2000c741270 */
[----:B------:R-:W-:Y:S01]  /*4afc0*/  IMAD.MOV.U32 R2, RZ, RZ, R5 ;  /* 0x000000ffff027224 */ /* 0x000fe200078e0005 */
[----:B-1----:R-:W-:Y:S01]  /*4afd0*/  ISETP.LT.AND P6, PT, R4, UR5, !P0 ;  /* 0x0000000504007c0c */ /* 0x002fe2000c7c1270 */
[----:B------:R-:W0:Y:S03]  /*4afe0*/  LDCU UR5, c[0x0][0x39c] ;  /* 0x00007380ff0577ac */ /* 0x000e260008000800 */
[----:B------:R-:W-:Y:S01]  /*4aff0*/  SHF.R.S32.HI R2, RZ, 0x8, R2 ;  /* 0x00000008ff027819 */ /* 0x000fe20000011402 */
[----:B------:R-:W1:Y:S04]  /*4b000*/  LDCU UR6, c[0x0][0x39c] ;  /* 0x00007380ff0677ac */ /* 0x000e680008000800 */
[----:B-----5:R5:W-:Y:S01]  /*4b010*/  @P5 STG.E.U8 desc[UR22][R68.64], R2 ;  /* 0x0000000244005986 */ /* 0x020be2000c101116 */
[----:B----4-:R-:W-:Y:S01]  /*4b020*/  ISETP.LT.AND P5, PT, R3, UR4, !P0 ;  /* 0x0000000403007c0c */ /* 0x010fe2000c7a1270 */
[----:B------:R-:W4:Y:S01]  /*4b030*/  LDCU UR4, c[0x0][0x39c] ;  /* 0x00007380ff0477ac */ /* 0x000f220008000800 */
[----:B-----5:R-:W-:Y:S01]  /*4b040*/  VIADD R2, R0, 0x1f2 ;  /* 0x000001f200027836 */ /* 0x020fe20000000000 */
[----:B--2---:R-:W-:-:S04]  /*4b050*/  F2FP.SATFINITE.E5M2.F32.PACK_AB_MERGE_C R48, R49, R48, RZ ;  /* 0x000000303130723e */ /* 0x004fc800048060ff */
[----:B------:R-:W-:Y:S01]  /*4b060*/  PRMT R5, R48, 0x9910, RZ ;  /* 0x0000991030057816 */ /* 0x000fe200000000ff */
[----:B------:R2:W-:Y:S04]  /*4b070*/  @P4 STG.E.U8 desc[UR22][R52.64], R48 ;  /* 0x0000003034004986 */ /* 0x0005e8000c101116 */
[----:B------:R-:W-:Y:S01]  /*4b080*/  IMAD.MOV.U32 R3, RZ, RZ, R5 ;  /* 0x000000ffff037224 */ /* 0x000fe200078e0005 */
[----:B--2---:R-:W2:Y:S04]  /*4b090*/  LDL.LU.64 R52, [R1+0xd10] ;  /* 0x000d100001347983 */ /* 0x004ea80000300a00 */
[----:B------:R-:W-:-:S02]  /*4b0a0*/  SHF.R.S32.HI R3, RZ, 0x8, R3 ;  /* 0x00000008ff037819 */ /* 0x000fc40000011403 */
[----:B---3--:R-:W-:-:S03]  /*4b0b0*/  F2FP.SATFINITE.E5M2.F32.PACK_AB_MERGE_C R50, R51, R50, RZ ;  /* 0x000000323332723e */ /* 0x008fc600048060ff */
[----:B------:R-:W-:Y:S01]  /*4b0c0*/  @P3 STG.E.U8 desc[UR22][R92.64], R3 ;  /* 0x000000035c003986 */ /* 0x000fe2000c101116 */
[----:B------:R-:W-:-:S03]  /*4b0d0*/  PRMT R5, R50, 0x9910, RZ ;  /* 0x0000991032057816 */ /* 0x000fc600000000ff */
[----:B------:R3:W-:Y:S01]  /*4b0e0*/  @P2 STG.E.U8 desc[UR22][R54.64], R50 ;  /* 0x0000003236002986 */ /* 0x0007e2000c101116 */
[----:B0-----:R-:W-:Y:S01]  /*4b0f0*/  ISETP.LT.AND P3, PT, R2, UR5, !P0 ;  /* 0x0000000502007c0c */ /* 0x001fe2000c761270 */
[----:B------:R-:W-:Y:S01]  /*4b100*/  VIADD R4, R0, 0x1f1 ;  /* 0x000001f100047836 */ /* 0x000fe20000000000 */
[----:B------:R-:W0:Y:S01]  /*4b110*/  LDCU UR5, c[0x0][0x39c] ;  /* 0x00007380ff0577ac */ /* 0x000e220008000800 */
[----:B------:R-:W-:Y:S01]  /*4b120*/  IMAD.MOV.U32 R2, RZ, RZ, R5 ;  /* 0x000000ffff027224 */ /* 0x000fe200078e0005 */
[----:B---3--:R-:W3:Y:S04]  /*4b130*/  LDL.LU.64 R54, [R1+0xd08] ;  /* 0x000d080001367983 */ /* 0x008ee80000300a00 */
[----:B------:R-:W-:-:S05]  /*4b140*/  SHF.R.S32.HI R2, RZ, 0x8, R2 ;  /* 0x00000008ff027819 */ /* 0x000fca0000011402 */
[----:B------:R5:W-:Y:S04]  /*4b150*/  @P6 STG.E.U8 desc[UR22][R56.64], R2 ;  /* 0x0000000238006986 */ /* 0x000be8000c101116 */
[----:B-----5:R-:W5:Y:S01]  /*4b160*/  LDL.LU.64 R56, [R1+0xd00] ;  /* 0x000d000001387983 */ /* 0x020f620000300a00 */
[----:B-1----:R-:W-:Y:S01]  /*4b170*/  ISETP.LT.AND P4, PT, R4, UR6, !P0 ;  /* 0x0000000604007c0c */ /* 0x002fe2000c781270 */
[----:B------:R-:W1:Y:S01]  /*4b180*/  LDCU UR6, c[0x0][0x39c] ;  /* 0x00007380ff0677ac */ /* 0x000e620008000800 */
[C---:B------:R-:W-:Y:S02]  /*4b190*/  VIADD R4, R0.reuse, 0x1f3 ;  /* 0x000001f300047836 */ /* 0x040fe40000000000 */
[----:B------:R-:W-:-:S03]  /*4b1a0*/  VIADD R3, R0, 0x1f4 ;  /* 0x000001f400037836 */ /* 0x000fc60000000000 */
[----:B----4-:R-:W-:Y:S01]  /*4b1b0*/  ISETP.LT.AND P2, PT, R4, UR4, !P0 ;  /* 0x0000000404007c0c */ /* 0x010fe2000c741270 */
[----:B------:R-:W4:Y:S01]  /*4b1c0*/  LDCU UR4, c[0x0][0x39c] ;  /* 0x00007380ff0477ac */ /* 0x000f220008000800 */
[----:B------:R-:W-:Y:S01]  /*4b1d0*/  VIADD R2, R0, 0x1f6 ;  /* 0x000001f600027836 */ /* 0x000fe20000000000 */
[----:B-1----:R-:W-:Y:S01]  /*4b1e0*/  ISETP.LT.AND P6, PT, R3, UR6, !P0 ;  /* 0x0000000603007c0c */ /* 0x002fe2000c7c1270 */
[----:B------:R-:W1:Y:S01]  /*4b1f0*/  LDCU UR6, c[0x0][0x39c] ;  /* 0x00007380ff0677ac */ /* 0x000e620008000800 */
[----:B--2---:R-:W-:-:S04]  /*4b200*/  F2FP.SATFINITE.E5M2.F32.PACK_AB_MERGE_C R52, R53, R52, RZ ;  /* 0x000000343534723e */ /* 0x004fc800048060ff */
[----:B------:R-:W-:Y:S01]  /*4b210*/  PRMT R5, R52, 0x9910, RZ ;  /* 0x0000991034057816 */ /* 0x000fe200000000ff */
[----:B------:R2:W-:Y:S04]  /*4b220*/  @P5 STG.E.U8 desc[UR22][R58.64], R52 ;  /* 0x000000343a005986 */ /* 0x0005e8000c101116 */
[----:B------:R-:W-:Y:S01]  /*4b230*/  IMAD.MOV.U32 R3, RZ, RZ, R5 ;  /* 0x000000ffff037224 */ /* 0x000fe200078e0005 */
[----:B--2---:R-:W2:Y:S04]  /*4b240*/  LDL.LU.64 R58, [R1+0xcf8] ;  /* 0x000cf800013a7983 */ /* 0x004ea80000300a00 */
[----:B------:R-:W-:-:S02]  /*4b250*/  SHF.R.S32.HI R3, RZ, 0x8, R3 ;  /* 0x00000008ff037819 */ /* 0x000fc40000011403 */
[----:B---3--:R-:W-:-:S03]  /*4b260*/  F2FP.SATFINITE.E5M2.F32.PACK_AB_MERGE_C R54, R55, R54, RZ ;  /* 0x000000363736723e */ /* 0x008fc600048060ff */
[----:B------:R3:W-:Y:S01]  /*4b270*/  @P4 STG.E.U8 desc[UR22][R60.64], R3 ;  /* 0x000000033c004986 */ /* 0x0007e2000c101116 */
[----:B------:R-:W-:Y:S02]  /*4b280*/  PRMT R5, R54, 0x9910, RZ ;  /* 0x0000991036057816 */ /* 0x000fe400000000ff */
[----:B----4-:R-:W-:Y:S01]  /*4b290*/  ISETP.LT.AND P4, PT, R2, UR4, !P0 ;  /* 0x0000000402007c0c */ /* 0x010fe2000c781270 */
[----:B------:R4:W-:Y:S01]  /*4b2a0*/  @P3 STG.E.U8 desc[UR22][R62.64], R54 ;  /* 0x000000363e003986 */ /* 0x0009e2000c101116 */
[----:B-----5:R-:W-:-:S03]  /*4b2b0*/  F2FP.SATFINITE.E5M2.F32.PACK_AB_MERGE_C R56, R57, R56, RZ ;  /* 0x000000383938723e */ /* 0x020fc600048060ff */
[----:B---3--:R-:W3:Y:S01]  /*4b2c0*/  LDL.LU.64 R60, [R1+0xcf0] ;  /* 0x000cf000013c7983 */ /* 0x008ee20000300a00 */
[----:B------:R-:W-:Y:S01]  /*4b2d0*/  IMAD.MOV.U32 R2, RZ, RZ, R5 ;  /* 0x000000ffff027224 */ /* 0x000fe200078e0005 */
[----:B------:R-:W5:Y:S02]  /*4b2e0*/  LDCU UR4, c[0x0][0x39c] ;  /* 0x00007380ff0477ac */ /* 0x000f640008000800 */
[----:B----4-:R-:W4:Y:S02]  /*4b2f0*/  LDL.LU.64 R62, [R1+0xce8] ;  /* 0x000ce800013e7983 */ /* 0x010f240000300a00 */
[----:B------:R-:W-:-:S05]  /*4b300*/  SHF.R.S32.HI R2, RZ, 0x8, R2 ;  /* 0x00000008ff027819 */ /* 0x000fca0000011402 */
[----:B------:R0:W-:Y:S04]  /*4b310*/  @P2 STG.E.U8 desc[UR22][R64.64], R2 ;  /* 0x0000000240002986 */ /* 0x0001e8000c101116 */
[----:B------:R1:W-:Y:S04]  /*4b320*/  @P6 STG.E.U8 desc[UR22][R66.64], R56 ;  /* 0x0000003842006986 */ /* 0x0003e8000c101116 */
[----:B0-----:R-:W4:Y:S04]  /*4b330*/  LDL.LU.64 R64, [R1+0xce0] ;  /* 0x000ce00001407983 */ /* 0x001f280000300a00 */
[----:B-1----:R-:W4:Y:S01]  /*4b340*/  LDL.LU.64 R66, [R1+0xcd8] ;  /* 0x000cd80001427983 */ /* 0x002f220000300a00 */
[----:B------:R-:W-:-:S05]  /*4b350*/  VIADD R4, R0, 0x1f5 ;  /* 0x000001f500047836 */ /* 0x000fca0000000000 */
[----:B------:R-:W-:Y:S01]  /*4b360*/  ISETP.LT.AND P5, PT, R4, UR5, !P0 ;  /* 0x0000000504007c0c */ /* 0x000fe2000c7a1270 */
[----:B------:R-:W0:Y:S01]  /*4b370*/  LDCU UR5, c[0x0][0x39c] ;  /* 0x00007380ff0577ac */ /* 0x000e220008000800 */
[----:B------:R-:W-:-:S05]  /*4b380*/  VIADD R4, R0, 0x1f7 ;  /* 0x000001f700047836 */ /* 0x000fca0000000000 */
[----:B------:R-:W-:Y:S01]  /*4b390*/  ISETP.LT.AND P3, PT, R4, UR6, !P0 ;  /* 0x0000000604007c0c */ /* 0x000fe2000c761270 */
[----:B------:R-:W-:Y:S01]  /*4b3a0*/  VIADD R4, R0, 0x1f8 ;  /* 0x000001f800047836 */ /* 0x000fe20000000000 */
[----:B------:R-:W1:Y:S01]  /*4b3b0*/  LDCU UR6, c[0x0][0x39c] ;  /* 0x00007380ff0677ac */ /* 0x000e620008000800 */
[----:B------:R-:W-:Y:S01]  /*4b3c0*/  PRMT R3, R56, 0x9910, RZ ;  /* 0x0000991038037816 */ /* 0x000fe200000000ff */
[----:B------:R-:W-:Y:S02]  /*4b3d0*/  VIADD R2, R0, 0x1fa ;  /* 0x000001fa00027836 */ /* 0x000fe40000000000 */
[----:B0-----:R-:W-:Y:S01]  /*4b3e0*/  ISETP.LT.AND P2, PT, R4, UR5, !P0 ;  /* 0x0000000504007c0c */ /* 0x001fe2000c741270 */
[----:B------:R-:W0:Y:S01]  /*4b3f0*/  LDCU UR5, c[0x0][0x39c] ;  /* 0x00007380ff0577ac */ /* 0x000e220008000800 */
[----:B------:R-:W-:Y:S01]  /*4b400*/  VIADD R4, R0, 0x1f9 ;  /* 0x000001f900047836 */ /* 0x000fe20000000000 */
[----:B------:R-:W-:-:S04]  /*4b410*/  SHF.R.S32.HI R3, RZ, 0x8, R3 ;  /* 0x00000008ff037819 */ /* 0x000fc80000011403 */
[----:B-----5:R-:W-:Y:S01]  /*4b420*/  ISETP.LT.AND P6, PT, R4, UR4, !P0 ;  /* 0x0000000404007c0c */ /* 0x020fe2000c7c1270 */
[----:B------:R5:W-:Y:S01]  /*4b430*/  @P5 STG.E.U8 desc[UR22][R90.64], R3 ;  /* 0x000000035a005986 */ /* 0x000be2000c101116 */
[----:B------:R-:W0:Y:S01]  /*4b440*/  LDCU UR4, c[0x0][0x39c] ;  /* 0x00007380ff0477ac */ /* 0x000e220008000800 */
[----:B-1----:R-:W-:Y:S01]  /*4b450*/  ISETP.LT.AND P5, PT, R2, UR6, !P0 ;  /* 0x0000000602007c0c */ /* 0x002fe2000c7a1270 */
[----:B------:R-:W-:Y:S01]  /*4b460*/  VIADD R2, R0, 0x1fb ;  /* 0x000001fb00027836 */ /* 0x000fe20000000000 */
[----:B------:R-:W1:Y:S01]  /*4b470*/  LDCU UR6, c[0x0][0x39c] ;  /* 0x00007380ff0677ac */ /* 0x000e620008000800 */
[----:B--2---:R-:W-:-:S04]  /*4b480*/  F2FP.SATFINITE.E5M2.F32.PACK_AB_MERGE_C R59, R59, R58, RZ ;  /* 0x0000003a3b3b723e */ /* 0x004fc800048060ff */
[----:B------:R-:W-:Y:S01]  /*4b490*/  PRMT R5, R59, 0x9910, RZ ;  /* 0x000099103b057816 */ /* 0x000fe200000000ff */
[----:B------:R-:W-:Y:S01]  /*4b4a0*/  @P4 STG.E.U8 desc[UR22][R88.64], R59 ;  /* 0x0000003b58004986 */ /* 0x000fe2000c101116 */
[----:B0-----:R-:W-:Y:S01]  /*4b4b0*/  ISETP.LT.AND P4, PT, R2, UR5, !P0 ;  /* 0x0000000502007c0c */ /* 0x001fe2000c781270 */
[----:B------:R-:W-:Y:S01]  /*4b4c0*/  VIADD R2, R0, 0x1fc ;  /* 0x000001fc00027836 */ /* 0x000fe20000000000 */
[----:B------:R-:W-:-:S05]  /*4b4d0*/  SHF.R.S32.HI R5, RZ, 0x8, R5 ;  /* 0x00000008ff057819 */ /* 0x000fca0000011405 */
[----:B------:R0:W-:Y:S01]  /*4b4e0*/  @P3 STG.E.U8 desc[UR22][R86.64], R5 ;  /* 0x0000000556003986 */ /* 0x0001e2000c101116 */
[----:B------:R-:W-:Y:S01]  /*4b4f0*/  ISETP.LT.AND P3, PT, R2, UR7, !P0 ;  /* 0x0000000702007c0c */ /* 0x000fe2000c761270 */
[C---:B------:R-:W-:Y:S02]  /*4b500*/  VIADD R2, R0.reuse, 0x1fd ;  /* 0x000001fd00027836 */ /* 0x040fe40000000000 */
[----:B------:R-:W-:Y:S01]  /*4b510*/  VIADD R0, R0, 0x1fe ;  /* 0x000001fe00007836 */ /* 0x000fe20000000000 */
[----:B---3--:R-:W-:Y:S02]  /*4b520*/  F2FP.SATFINITE.E5M2.F32.PACK_AB_MERGE_C R61, R61, R60, RZ ;  /* 0x0000003c3d3d723e */ /* 0x008fe400048060ff */
[----:B----4-:R-:W-:-:S03]  /*4b530*/  F2FP.SATFINITE.E5M2.F32.PACK_AB_MERGE_C R63, R63, R62, RZ ;  /* 0x0000003e3f3f723e */ /* 0x010fc600048060ff */
[----:B------:R-:W-:Y:S01]  /*4b540*/  @P2 STG.E.U8 desc[UR22][R84.64], R61 ;  /* 0x0000003d54002986 */ /* 0x000fe2000c101116 */
[----:B------:R-:W-:Y:S02]  /*4b550*/  ISETP.LT.AND P2, PT, R2, UR4, !P0 ;  /* 0x0000000402007c0c */ /* 0x000fe4000c741270 */
[----:B-1----:R-:W-:Y:S02]  /*4b560*/  ISETP.LT.AND P0, PT, R0, UR6, !P0 ;  /* 0x0000000600007c0c */ /* 0x002fe4000c701270 */
[----:B------:R-:W-:Y:S02]  /*4b570*/  PRMT R0, R63, 0x9910, RZ ;  /* 0x000099103f007816 */ /* 0x000fe400000000ff */
[----:B-----5:R-:W-:-:S03]  /*4b580*/  PRMT R3, R61, 0x9910, RZ ;  /* 0x000099103d037816 */ /* 0x020fc600000000ff */
[----:B0-----:R-:W-:Y:S01]  /*4b590*/  IMAD.MOV.U32 R5, RZ, RZ, R0 ;  /* 0x000000ffff057224 */ /* 0x001fe200078e0000 */
[----:B------:R-:W-:Y:S02]  /*4b5a0*/  SHF.R.S32.HI R3, RZ, 0x8, R3 ;  /* 0x00000008ff037819 */ /* 0x000fe40000011403 */
[----:B------:R-:W-:Y:S02]  /*4b5b0*/  F2FP.SATFINITE.E5M2.F32.PACK_AB_MERGE_C R65, R65, R64, RZ ;  /* 0x000000404141723e */ /* 0x000fe400048060ff */
[----:B------:R-:W-:Y:S02]  /*4b5c0*/  F2FP.SATFINITE.E5M2.F32.PACK_AB_MERGE_C R67, R67, R66, RZ ;  /* 0x000000424343723e */ /* 0x000fe400048060ff */
[----:B------:R-:W-:Y:S02]  /*4b5d0*/  PRMT R7, R65, 0x9910, RZ ;  /* 0x0000991041077816 */ /* 0x000fe400000000ff */
[----:B------:R-:W-:Y:S02]  /*4b5e0*/  SHF.R.S32.HI R5, RZ, 0x8, R5 ;  /* 0x00000008ff057819 */ /* 0x000fe40000011405 */
[----:B------:R-:W-:Y:S01]  /*4b5f0*/  PRMT R0, R67, 0x9910, RZ ;  /* 0x0000991043007816 */ /* 0x000fe200000000ff */
[----:B------:R0:W-:Y:S01]  /*4b600*/  @P6 STG.E.U8 desc[UR22][R82.64], R3 ;  /* 0x0000000352006986 */ /* 0x0001e2000c101116 */
[----:B------:R-:W-:-:S03]  /*4b610*/  SHF.R.S32.HI R7, RZ, 0x8, R7 ;  /* 0x00000008ff077819 */ /* 0x000fc60000011407 */
[----:B------:R1:W-:Y:S04]  /*4b620*/  @P5 STG.E.U8 desc[UR22][R80.64], R63 ;  /* 0x0000003f50005986 */ /* 0x0003e8000c101116 */
[----:B------:R1:W-:Y:S01]  /*4b630*/  @P4 STG.E.U8 desc[UR22][R78.64], R5 ;  /* 0x000000054e004986 */ /* 0x0003e2000c101116 */
[----:B0-----:R-:W-:-:S03]  /*4b640*/  SHF.R.S32.HI R3, RZ, 0x8, R0 ;  /* 0x00000008ff037819 */ /* 0x001fc60000011400 */
[----:B------:R1:W-:Y:S04]  /*4b650*/  @P3 STG.E.U8 desc[UR22][R76.64], R65 ;  /* 0x000000414c003986 */ /* 0x0003e8000c101116 */
[----:B------:R1:W-:Y:S04]  /*4b660*/  @P2 STG.E.U8 desc[UR22][R74.64], R7 ;  /* 0x000000074a002986 */ /* 0x0003e8000c101116 */
[----:B------:R1:W-:Y:S04]  /*4b670*/  @P0 STG.E.U8 desc[UR22][R72.64], R67 ;  /* 0x0000004348000986 */ /* 0x0003e8000c101116 */
[----:B------:R1:W-:Y:S01]  /*4b680*/  @P1 STG.E.U8 desc[UR22][R70.64], R3 ;  /* 0x0000000346001986 */ /* 0x0003e2000c101116 */
[----:B------:R-:W-:Y:S06]  /*4b690*/  BAR.SYNC.DEFER_BLOCKING 0x0 ;  /* 0x0000000000007b1d */ /* 0x000fec0000010000 */
[----:B------:R-:W-:Y:S05]  /*4b6a0*/  BRA.U UP0, `(.L_x_13) ;  /* 0x0000000100a07547 */ /* 0x000fea000b800000 */
[----:B------:R-:W0:Y:S01]  /*4b6b0*/  S2UR UR5, SR_CgaCtaId ;  /* 0x00000000000579c3 */ /* 0x000e220000008800 */
[----:B------:R-:W-:Y:S01]  /*4b6c0*/  NOP ;  /* 0x0000000000007918 */ /* 0x000fe20000000000 */
[----:B------:R-:W-:Y:S01]  /*4b6d0*/  UMOV UR4, 0x50 ;  /* 0x0000005000047882 */ /* 0x000fe20000000000 */
[----:B------:R-:W-:Y:S02]  /*4b6e0*/  IMAD.U32 R0, RZ, RZ, UR8 ;  /* 0x00000008ff007e24 */ /* 0x000fe4000f8e00ff */
[----:B-1----:R-:W-:Y:S02]  /*4b6f0*/  IMAD.MOV.U32 R3, RZ, RZ, 0xffff ;  /* 0x0000ffffff037424 */ /* 0x002fe400078e00ff */
[----:B------:R-:W-:Y:S01]  /*4b700*/  IMAD.MOV.U32 R7, RZ, RZ, 0x1 ;  /* 0x00000001ff077424 */ /* 0x000fe200078e00ff */
[----:B------:R-:W-:-:S04]  /*4b710*/  LOP3.LUT R0, R0, 0xffff, RZ, 0xc0, !PT ;  /* 0x0000ffff00007812 */ /* 0x000fc800078ec0ff */
[----:B------:R-:W-:-:S05]  /*4b720*/  SHF.R.U32.HI R0, RZ, 0x5, R0 ;  /* 0x00000005ff007819 */ /* 0x000fca0000011600 */
[----:B------:R-:W-:Y:S01]  /*4b730*/  VIADD R2, R0, 0x10 ;  /* 0x0000001000027836 */ /* 0x000fe20000000000 */
[----:B------:R-:W-:Y:S01]  /*4b740*/  SHF.L.U32 R0, R3, R0, RZ ;  /* 0x0000000003007219 */ /* 0x000fe200000006ff */
[----:B0-----:R-:W-:-:S03]  /*4b750*/  ULEA UR6, UR5, UR4, 0x18 ;  /* 0x0000000405067291 */ /* 0x001fc6000f8ec0ff */
[----:B------:R-:W-:-:S04]  /*4b760*/  SHF.L.U32 R3, R7, R2, RZ ;  /* 0x0000000207037219 */ /* 0x000fc800000006ff */
[----:B------:R-:W-:Y:S02]  /*4b770*/  LOP3.LUT R0, R3, R0, RZ, 0xfc, !PT ;  /* 0x0000000003007212 */ /* 0x000fe400078efcff */
[----:B------:R-:W0:Y:S02]  /*4b780*/  LDS R5, [UR6] ;  /* 0x00000006ff057984 */ /* 0x000e240008000800 */
[C---:B------:R-:W-:Y:S02]  /*4b790*/  LOP3.LUT R2, R0.reuse, 0xffff, RZ, 0xc0, !PT ;  /* 0x0000ffff00027812 */ /* 0x040fe400078ec0ff */
[----:B0-----:R-:W-:-:S04]  /*4b7a0*/  LOP3.LUT R3, R0, 0xffff, R5, 0x80, !PT ;  /* 0x0000ffff00037812 */ /* 0x001fc800078e8005 */
[----:B------:R-:W-:-:S13]  /*4b7b0*/  ISETP.NE.AND P0, PT, R3, R2, PT ;  /* 0x000000020300720c */ /* 0x000fda0003f05270 */
[----:B------:R-:W-:Y:S05]  /*4b7c0*/  @P0 BRA `(.L_x_14) ;  /* 0x0000000000500947 */ /* 0x000fea0003800000 */
[----:B------:R-:W-:Y:S02]  /*4b7d0*/  SHF.R.U32.HI R5, RZ, 0x10, R5 ;  /* 0x00000010ff057819 */ /* 0x000fe40000011605 */
[----:B------:R-:W-:-:S04]  /*4b7e0*/  SHF.R.U32.HI R2, RZ, 0x10, R0 ;  /* 0x00000010ff027819 */ /* 0x000fc80000011600 */
[----:B------:R-:W-:-:S04]  /*4b7f0*/  LOP3.LUT R5, R5, R2, RZ, 0xc0, !PT ;  /* 0x0000000205057212 */ /* 0x000fc800078ec0ff */
[----:B------:R-:W-:-:S13]  /*4b800*/  ISETP.NE.AND P0, PT, R5, R2, PT ;  /* 0x000000020500720c */ /* 0x000fda0003f05270 */
[----:B------:R-:W-:Y:S05]  /*4b810*/  @P0 BRA `(.L_x_15) ;  /* 0x0000000000300947 */ /* 0x000fea0003800000 */
[----:B------:R-:W-:Y:S01]  /*4b820*/  R2UR UR4, R0 ;  /* 0x00000000000472ca */ /* 0x000fe200000e0000 */
[----:B------:R-:W-:Y:S01]  /*4b830*/  VOTEU.ANY UR5, UPT, PT ;  /* 0x0000000000057886 */ /* 0x000fe200038e0100 */
[----:B------:R-:W0:Y:S01]  /*4b840*/  S2R R0, SR_LANEID ;  /* 0x0000000000007919 */ /* 0x000e220000000000 */
[----:B------:R-:W-:-:S10]  /*4b850*/  UFLO.U32 UR5, UR5 ;  /* 0x00000005000572bd */ /* 0x000fd400080e0000 */
[----:B------:R-:W-:-:S06]  /*4b860*/  ULOP3.LUT UR4, URZ, UR4, URZ, 0x33, !UPT ;  /* 0x00000004ff047292 */ /* 0x000fcc000f8e33ff */
[----:B------:R-:W-:-:S04]  /*4b870*/  IMAD.U32 R2, RZ, RZ, UR4 ;  /* 0x00000004ff027e24 */ /* 0x000fc8000f8e00ff */
[----:B------:R-:W1:Y:S02]  /*4b880*/  REDUX UR7, R2 ;  /* 0x00000000020773c4 */ /* 0x000e640000000000 */
[----:B------:R2:W-:Y:S01]  /*4b890*/  UTCATOMSWS.AND URZ, UR4 ;  /* 0x0000000400ff79e3 */ /* 0x0005e20008000000 */
[----:B0-----:R-:W-:Y:S01]  /*4b8a0*/  ISETP.EQ.U32.AND P0, PT, R0, UR5, PT ;  /* 0x0000000500007c0c */ /* 0x001fe2000bf02070 */
[----:B-1----:R-:W-:-:S12]  /*4b8b0*/  IMAD.U32 R0, RZ, RZ, UR7 ;  /* 0x00000007ff007e24 */ /* 0x002fd8000f8e00ff */
[----:B------:R2:W-:Y:S01]  /*4b8c0*/  @P0 ATOMS.AND RZ, [UR6], R0 ;  /* 0x00000000ffff098c */ /* 0x0005e2000a800006 */
[----:B------:R-:W-:Y:S05]  /*4b8d0*/  BRA `(.L_x_13) ;  /* 0x0000000000147947 */ /* 0x000fea0003800000 */
.L_x_15:
[----:B------:R-:W-:-:S07]  /*4b8e0*/  MOV R2, 0x4b900 ;  /* 0x0004b90000027802 */ /* 0x000fce0000000f00 */
[----:B------:R-:W-:Y:S05]  /*4b8f0*/  CALL.REL.NOINC `($__internal_0_$__cuda_sm10x_tcgen05_guardrail_trap_col_being_dealloced_not_returned_by_alloc) ;  /* 0x00000000002c7944 */ /* 0x000fea0003c00000 */
[----:B------:R-:W-:Y:S05]  /*4b900*/  BRA `(.L_x_13) ;  /* 0x0000000000087947 */ /* 0x000fea0003800000 */
.L_x_14:
[----:B------:R-:W-:-:S07]  /*4b910*/  MOV R2, 0x4b930 ;  /* 0x0004b93000027802 */ /* 0x000fce0000000f00 */
[----:B------:R-:W-:Y:S05]  /*4b920*/  CALL.REL.NOINC `($__internal_2_$__cuda_sm10x_tcgen05_guardrail_trap_unallocated_columns_being_dealloced) ;  /* 0x0000000000387944 */ /* 0x000fea0003c00000 */
.L_x_13:
[----:B------:R-:W-:Y:S01]  /*4b930*/  NOP ;  /* 0x0000000000007918 */ /* 0x000fe20000000000 */
[----:B--2---:R-:W-:Y:S05]  /*4b940*/  EXIT ;  /* 0x000000000000794d */ /* 0x004fea0003800000 */
.L_x_8:
[----:B------:R-:W2:Y:S02]  /*4b950*/  SYNCS.PHASECHK.TRANS64.TRYWAIT P4, [UR11], R10 ;  /* 0x0000000aff0075a7 */ /* 0x000ea4000808110b */
[----:B--2---:R-:W-:Y:S05]  /*4b960*/  @!P4 BRA `(.L_x_8) ;  /* 0xfffffffc00f8c947 */ /* 0x004fea000383ffff */
[----:B------:R-:W-:Y:S05]  /*4b970*/  BRA `(.L_x_16) ;  /* 0xfffffd7800687947 */ /* 0x000fea000383ffff */
.L_x_12:
[----:B------:R-:W0:Y:S02]  /*4b980*/  SYNCS.PHASECHK.TRANS64.TRYWAIT P2, [UR11], R30 ;  /* 0x0000001eff0075a7 */ /* 0x000e24000804110b */
[----:B0-----:R-:W-:Y:S05]  /*4b990*/  @!P2 BRA `(.L_x_12) ;  /* 0xfffffffc00f8a947 */ /* 0x001fea000383ffff */
[----:B------:R-:W-:Y:S05]  /*4b9a0*/  BRA `(.L_x_11) ;  /* 0xfffffe7c00507947 */ /* 0x000fea000383ffff */
        .weak           $__internal_0_$__cuda_sm10x_tcgen05_guardrail_trap_col_being_dealloced_not_returned_by_alloc
        .type           $__internal_0_$__cuda_sm10x_tcgen05_guardrail_trap_col_being_dealloced_not_returned_by_alloc,@function
        .size           $__internal_0_$__cuda_sm10x_tcgen05_guardrail_trap_col_being_dealloced_not_returned_by_alloc,($__internal_1_$__cuda_sm10x_tcgen05_guardrail_trap_phase_invalid_during_alloc - $__internal_0_$__cuda_sm10x_tcgen05_guardrail_trap_col_being_dealloced_not_returned_by_alloc)
$__internal_0_$__cuda_sm10x_tcgen05_guardrail_trap_col_being_dealloced_not_returned_by_alloc:
[----:B------:R-:W-:Y:S05]  /*4b9b0*/  BPT.TRAP 0x1 ;  /* 0x000000040000795c */ /* 0x000fea0000300000 */
[----:B------:R-:W-:-:S04]  /*4b9c0*/  IMAD.MOV.U32 R3, RZ, RZ, 0x0 ;  /* 0x00000000ff037424 */ /* 0x000fc800078e00ff */
[----:B------:R-:W-:Y:S05]  /*4b9d0*/  RET.REL.NODEC R2 `(matmul_kernel) ;  /* 0xfffffb4402887950 */ /* 0x000fea0003c3ffff */
        .weak           $__internal_1_$__cuda_sm10x_tcgen05_guardrail_trap_phase_invalid_during_alloc
        .type           $__internal_1_$__cuda_sm10x_tcgen05_guardrail_trap_phase_invalid_during_alloc,@function
        .size           $__internal_1_$__cuda_sm10x_tcgen05_guardrail_trap_phase_invalid_during_alloc,($__internal_2_$__cuda_sm10x_tcgen05_guardrail_trap_unallocated_columns_being_dealloced - $__internal_1_$__cuda_sm10x_tcgen05_guardrail_trap_phase_invalid_during_alloc)
$__internal_1_$__cuda_sm10x_tcgen05_guardrail_trap_phase_invalid_during_alloc:
[----:B------:R-:W-:Y:S05]  /*4b9e0*/  BPT.TRAP 0x1 ;  /* 0x000000040000795c */ /* 0x000fea0000300000 */
[----:B------:R-:W-:-:S04]  /*4b9f0*/  IMAD.MOV.U32 R3, RZ, RZ, 0x0 ;  /* 0x00000000ff037424 */ /* 0x000fc800078e00ff */
[----:B------:R-:W-:Y:S05]  /*4ba00*/  RET.REL.NODEC R2 `(matmul_kernel) ;  /* 0xfffffb44027c7950 */ /* 0x000fea0003c3ffff */
        .weak           $__internal_2_$__cuda_sm10x_tcgen05_guardrail_trap_unallocated_columns_being_dealloced
        .type           $__internal_2_$__cuda_sm10x_tcgen05_guardrail_trap_unallocated_columns_being_dealloced,@function
        .size           $__internal_2_$__cuda_sm10x_tcgen05_guardrail_trap_unallocated_columns_being_dealloced,(.L_x_20 - $__internal_2_$__cuda_sm10x_tcgen05_guardrail_trap_unallocated_columns_being_dealloced)
$__internal_2_$__cuda_sm10x_tcgen05_guardrail_trap_unallocated_columns_being_dealloced:
[----:B------:R-:W-:Y:S05]  /*4ba10*/  BPT.TRAP 0x1 ;  /* 0x000000040000795c */ /* 0x000fea0000300000 */
[----:B------:R-:W-:-:S04]  /*4ba20*/  IMAD.MOV.U32 R3, RZ, RZ, 0x0 ;  /* 0x00000000ff037424 */ /* 0x000fc800078e00ff */
[----:B------:R-:W-:Y:S05]  /*4ba30*/  RET.REL.NODEC R2 `(matmul_kernel) ;  /* 0xfffffb4402707950 */ /* 0x000fea0003c3ffff */
.L_x_17:
[----:B------:R-:W-:-:S00]  /*4ba40*/  BRA `(.L_x_17) ;  /* 0xfffffffc00fc7947 */ /* 0x000fc0000383ffff */
[----:B------:R-:W-:-:S00]  /*4ba50*/  NOP ;  /* 0x0000000000007918 */ /* 0x000fc00000000000 */
        /* <DEDUP_REMOVED lines=10> */
.L_x_20:


//--------------------- .nv.shared.matmul_kernel  --------------------------
	.section	.nv.shared.matmul_kernel,"aw",@nobits
	.sectionflags	@""
	.align	16
	.zero		1024


//--------------------- .nv.shared.reserved.0     --------------------------
	.section	.nv.shared.reserved.0,"aw",@nobits
	.align	8
	.weak		__nv_reservedSMEM_offset_0_alias
	.size		__nv_reservedSMEM_offset_0_alias, 0, 64
	.other		__nv_reservedSMEM_offset_0_alias,@"STO_CUDA_RESERVED_SHARED STV_DEFAULT"
__nv_reservedSMEM_offset_0_alias:
	.zero		0
.nv.shared.reserved.0:
	.zero		64
	.weak		__nv_reservedSMEM_allocation_phase
	.type		__nv_reservedSMEM_allocation_phase,@object
	.size		__nv_reservedSMEM_allocation_phase,(.L_0 - __nv_reservedSMEM_allocation_phase)
__nv_reservedSMEM_allocation_phase:
	.zero		1
.L_0:
	.zero		7
	.weak		__nv_reservedSMEM_devtool_atexit_pc
	.type		__nv_reservedSMEM_devtool_atexit_pc,@object
	.size		__nv_reservedSMEM_devtool_atexit_pc,(__nv_reservedSMEM_allocation_mask - __nv_reservedSMEM_devtool_atexit_pc)
__nv_reservedSMEM_devtool_atexit_pc:
	.zero		8
	.weak		__nv_reservedSMEM_allocation_mask
	.type		__nv_reservedSMEM_allocation_mask,@object
	.size		__nv_reservedSMEM_allocation_mask,(.L_2 - __nv_reservedSMEM_allocation_mask)
__nv_reservedSMEM_allocation_mask:
	.zero		4
.L_2:


//--------------------- .nv.constant0.matmul_kernel --------------------------
	.section	.nv.constant0.matmul_kernel,"a",@progbits
	.sectionflags	@""
	.align	4
.nv.constant0.matmul_kernel:
	.zero		976


//--------------------- SYMBOLS --------------------------

	.type		.nv.reservedSmem.offset0,@object
	.size		.nv.reservedSmem.offset0,0x4
	.type		.nv.reservedSmem.cap,@object
	.size		.nv.reservedSmem.cap,0x4
